	.target	sm_90a

	.elftype	@"ET_EXEC"


//--------------------- .note.nv.tkinfo           --------------------------
	.section	.note.nv.tkinfo,"",@"SHT_NOTE"
	.sectionflags	@"SHF_NOTE_NV_TKINFO"
	.tkinfo
        /*0018*/ 	.word	0x00000002
        /*0030*/ 	.string	""
        /*0030*/ 	.string	"ptxas"
        /*0030*/ 	.string	"Cuda compilation tools, release 13.0, V13.0.88"
        /*0030*/ 	.string	"Build cuda_13.0.r13.0/compiler.36424714_0"
        /*0030*/ 	.string	"-arch sm_90a -m 64 "



//--------------------- .note.nv.cuinfo           --------------------------
	.section	.note.nv.cuinfo,"",@"SHT_NOTE"
	.sectionflags	@"SHF_NOTE_NV_CUINFO"
        /*0018*/ 	.short	0x0002
        /*001a*/ 	.short	0x005a
        /*001c*/ 	.short	0x0082
	.zero		2


//--------------------- .nv.info                  --------------------------
	.section	.nv.info,"",@"SHT_CUDA_INFO"
	.align	4


	//----- nvinfo : EIATTR_REGCOUNT
	.align		4
        /*0000*/ 	.byte	0x04, 0x2f
        /*0002*/ 	.short	(.L_15 - .L_14)
	.align		4
.L_14:
        /*0004*/ 	.word	index@(_ZN7cutlass13device_kernelINS_4gemm6kernel13GemmUniversalIN4cute5tupleIJiiiiEEENS1_10collective13CollectiveMmaINS1_34MainloopSm90TmaGmmaWarpSpecializedILi16ENS5_IJNS4_1CILi1EEESB_SB_EEENS1_32KernelTmaWarpSpecializedPingpongEEENS5_IJNSA_ILi64EEENSA_ILi384EEENSA_ILi32EEEEEEaNS5_IJlSB_lEEEaSJ_NS4_8TiledMMAINS4_8MMA_AtomIJNS4_4SM904GMMA27MMA_64x192x32_S32S8S8_SS_TNEEEENS4_6LayoutISC_NS5_IJNSA_ILi0EEESR_SR_EEEEENS5_IJNS4_10UnderscoreESU_SU_EEEEENS4_13SM90_TMA_LOADENS4_14ComposedLayoutINS4_7SwizzleILi1ELi4ELi3EEENS4_18smem_ptr_flag_bitsILi8EEENSQ_INS5_IJNSA_ILi8EEESH_EEENS5_IJSH_SB_EEEEEEEvNS4_8identityESX_S17_vS18_EENS_8epilogue10collective6detail29Sm90TmaWarpSpecializedAdapterINS1B_15DefaultEpilogueIaSJ_SJ_NS1A_6thread17LinearCombinationIaLi1EiiLNS1F_9ScaleType4KindE0ELNS_15FloatRoundStyleE2EaEENS1_15EpilogueDefaultEEEEEvvEEEEvNT_6ParamsE)
        /*0008*/ 	.word	0x000000a8


	//----- nvinfo : EIATTR_FRAME_SIZE
	.align		4
.L_15:
        /*000c*/ 	.byte	0x04, 0x11
        /*000e*/ 	.short	(.L_17 - .L_16)
	.align		4
.L_16:
        /*0010*/ 	.word	index@(_ZN7cutlass13device_kernelINS_4gemm6kernel13GemmUniversalIN4cute5tupleIJiiiiEEENS1_10collective13CollectiveMmaINS1_34MainloopSm90TmaGmmaWarpSpecializedILi16ENS5_IJNS4_1CILi1EEESB_SB_EEENS1_32KernelTmaWarpSpecializedPingpongEEENS5_IJNSA_ILi64EEENSA_ILi384EEENSA_ILi32EEEEEEaNS5_IJlSB_lEEEaSJ_NS4_8TiledMMAINS4_8MMA_AtomIJNS4_4SM904GMMA27MMA_64x192x32_S32S8S8_SS_TNEEEENS4_6LayoutISC_NS5_IJNSA_ILi0EEESR_SR_EEEEENS5_IJNS4_10UnderscoreESU_SU_EEEEENS4_13SM90_TMA_LOADENS4_14ComposedLayoutINS4_7SwizzleILi1ELi4ELi3EEENS4_18smem_ptr_flag_bitsILi8EEENSQ_INS5_IJNSA_ILi8EEESH_EEENS5_IJSH_SB_EEEEEEEvNS4_8identityESX_S17_vS18_EENS_8epilogue10collective6detail29Sm90TmaWarpSpecializedAdapterINS1B_15DefaultEpilogueIaSJ_SJ_NS1A_6thread17LinearCombinationIaLi1EiiLNS1F_9ScaleType4KindE0ELNS_15FloatRoundStyleE2EaEENS1_15EpilogueDefaultEEEEEvvEEEEvNT_6ParamsE)
        /*0014*/ 	.word	0x00000000


	//----- nvinfo : EIATTR_MIN_STACK_SIZE
	.align		4
.L_17:
        /*0018*/ 	.byte	0x04, 0x12
        /*001a*/ 	.short	(.L_19 - .L_18)
	.align		4
.L_18:
        /*001c*/ 	.word	index@(_ZN7cutlass13device_kernelINS_4gemm6kernel13GemmUniversalIN4cute5tupleIJiiiiEEENS1_10collective13CollectiveMmaINS1_34MainloopSm90TmaGmmaWarpSpecializedILi16ENS5_IJNS4_1CILi1EEESB_SB_EEENS1_32KernelTmaWarpSpecializedPingpongEEENS5_IJNSA_ILi64EEENSA_ILi384EEENSA_ILi32EEEEEEaNS5_IJlSB_lEEEaSJ_NS4_8TiledMMAINS4_8MMA_AtomIJNS4_4SM904GMMA27MMA_64x192x32_S32S8S8_SS_TNEEEENS4_6LayoutISC_NS5_IJNSA_ILi0EEESR_SR_EEEEENS5_IJNS4_10UnderscoreESU_SU_EEEEENS4_13SM90_TMA_LOADENS4_14ComposedLayoutINS4_7SwizzleILi1ELi4ELi3EEENS4_18smem_ptr_flag_bitsILi8EEENSQ_INS5_IJNSA_ILi8EEESH_EEENS5_IJSH_SB_EEEEEEEvNS4_8identityESX_S17_vS18_EENS_8epilogue10collective6detail29Sm90TmaWarpSpecializedAdapterINS1B_15DefaultEpilogueIaSJ_SJ_NS1A_6thread17LinearCombinationIaLi1EiiLNS1F_9ScaleType4KindE0ELNS_15FloatRoundStyleE2EaEENS1_15EpilogueDefaultEEEEEvvEEEEvNT_6ParamsE)
        /*0020*/ 	.word	0x00000000
.L_19:


//--------------------- .nv.compat                --------------------------
	.section	.nv.compat,"",@"SHT_CUDA_COMPAT_INFO"
	.align	4
        /*0000*/ 	.byte	0x02, 0x09, 0x01, 0x00, 0x02, 0x02, 0x04, 0x00, 0x02, 0x05, 0x05, 0x00, 0x03, 0x07, 0x01, 0x01
        /*0010*/ 	.byte	0x02, 0x03, 0x01, 0x00, 0x02, 0x06, 0x01, 0x00, 0x04, 0x0b, 0x08, 0x00, 0x00, 0x00, 0x00, 0x00
        /*0020*/ 	.byte	0x00, 0x00, 0x00, 0x00


//--------------------- .nv.info._ZN7cutlass13device_kernelINS_4gemm6kernel13GemmUniversalIN4cute5tupleIJiiiiEEENS1_10collective13CollectiveMmaINS1_34MainloopSm90TmaGmmaWarpSpecializedILi16ENS5_IJNS4_1CILi1EEESB_SB_EEENS1_32KernelTmaWarpSpecializedPingpongEEENS5_IJNSA_ILi64EEENSA_ILi384EEENSA_ILi32EEEEEEaNS5_IJlSB_lEEEaSJ_NS4_8TiledMMAINS4_8MMA_AtomIJNS4_4SM904GMMA27MMA_64x192x32_S32S8S8_SS_TNEEEENS4_6LayoutISC_NS5_IJNSA_ILi0EEESR_SR_EEEEENS5_IJNS4_10UnderscoreESU_SU_EEEEENS4_13SM90_TMA_LOADENS4_14ComposedLayoutINS4_7SwizzleILi1ELi4ELi3EEENS4_18smem_ptr_flag_bitsILi8EEENSQ_INS5_IJNSA_ILi8EEESH_EEENS5_IJSH_SB_EEEEEEEvNS4_8identityESX_S17_vS18_EENS_8epilogue10collective6detail29Sm90TmaWarpSpecializedAdapterINS1B_15DefaultEpilogueIaSJ_SJ_NS1A_6thread17LinearCombinationIaLi1EiiLNS1F_9ScaleType4KindE0ELNS_15FloatRoundStyleE2EaEENS1_15EpilogueDefaultEEEEEvvEEEEvNT_6ParamsE --------------------------
	.section	.nv.info._ZN7cutlass13device_kernelINS_4gemm6kernel13GemmUniversalIN4cute5tupleIJiiiiEEENS1_10collective13CollectiveMmaINS1_34MainloopSm90TmaGmmaWarpSpecializedILi16ENS5_IJNS4_1CILi1EEESB_SB_EEENS1_32KernelTmaWarpSpecializedPingpongEEENS5_IJNSA_ILi64EEENSA_ILi384EEENSA_ILi32EEEEEEaNS5_IJlSB_lEEEaSJ_NS4_8TiledMMAINS4_8MMA_AtomIJNS4_4SM904GMMA27MMA_64x192x32_S32S8S8_SS_TNEEEENS4_6LayoutISC_NS5_IJNSA_ILi0EEESR_SR_EEEEENS5_IJNS4_10UnderscoreESU_SU_EEEEENS4_13SM90_TMA_LOADENS4_14ComposedLayoutINS4_7SwizzleILi1ELi4ELi3EEENS4_18smem_ptr_flag_bitsILi8EEENSQ_INS5_IJNSA_ILi8EEESH_EEENS5_IJSH_SB_EEEEEEEvNS4_8identityESX_S17_vS18_EENS_8epilogue10collective6detail29Sm90TmaWarpSpecializedAdapterINS1B_15DefaultEpilogueIaSJ_SJ_NS1A_6thread17LinearCombinationIaLi1EiiLNS1F_9ScaleType4KindE0ELNS_15FloatRoundStyleE2EaEENS1_15EpilogueDefaultEEEEEvvEEEEvNT_6ParamsE,"",@"SHT_CUDA_INFO"
	.sectionflags	@""
	.align	4


	//----- nvinfo : EIATTR_CUDA_API_VERSION
	.align		4
        /*0000*/ 	.byte	0x04, 0x37
        /*0002*/ 	.short	(.L_21 - .L_20)
.L_20:
        /*0004*/ 	.word	0x00000082


	//----- nvinfo : EIATTR_KPARAM_INFO
	.align		4
.L_21:
        /*0008*/ 	.byte	0x04, 0x17
        /*000a*/ 	.short	(.L_23 - .L_22)
.L_22:
        /*000c*/ 	.word	0x00000000
        /*0010*/ 	.short	0x0000
        /*0012*/ 	.short	0x0070
        /*0014*/ 	.byte	0x00, 0xf0, 0x01, 0x10


	//----- nvinfo : EIATTR_SPARSE_MMA_MASK
	.align		4
.L_23:
        /*0018*/ 	.byte	0x03, 0x50
        /*001a*/ 	.short	0x0000


	//----- nvinfo : EIATTR_MAXREG_COUNT
	.align		4
        /*001c*/ 	.byte	0x03, 0x1b
        /*001e*/ 	.short	0x00a8


	//----- nvinfo : EIATTR_NUM_BARRIERS
	.align		4
        /*0020*/ 	.byte	0x02, 0x4c
        /*0022*/ 	.byte	0x01
	.zero		1


	//----- nvinfo : EIATTR_EXTERNS
	.align		4
        /*0024*/ 	.byte	0x04, 0x0f
        /*0026*/ 	.short	(.L_25 - .L_24)


	//   ....[0]....
	.align		4
.L_24:
        /*0028*/ 	.word	index@(__assertfail)


	//----- nvinfo : EIATTR_MERCURY_ISA_VERSION
	.align		4
.L_25:
        /*002c*/ 	.byte	0x03, 0x5f
        /*002e*/ 	.short	0x0101


	//----- nvinfo : EIATTR_INT_WARP_WIDE_INSTR_OFFSETS
	.align		4
        /*0030*/ 	.byte	0x04, 0x31
        /*0032*/ 	.short	(.L_27 - .L_26)


	//   ....[0]....
.L_26:
        /*0034*/ 	.word	0x00000620


	//   ....[1]....
        /*0038*/ 	.word	0x00000640


	//   ....[2]....
        /*003c*/ 	.word	0x000006c0


	//   ....[3]....
        /*0040*/ 	.word	0x000006d0


	//   ....[4]....
        /*0044*/ 	.word	0x000006e0


	//   ....[5]....
        /*0048*/ 	.word	0x00000700


	//   ....[6]....
        /*004c*/ 	.word	0x00000760


	//   ....[7]....
        /*0050*/ 	.word	0x00000780


	//----- nvinfo : EIATTR_COOP_GROUP_MASK_REGIDS
	.align		4
.L_27:
        /*0054*/ 	.byte	0x04, 0x29
        /*0056*/ 	.short	(.L_29 - .L_28)


	//   ....[0]....
.L_28:
        /*0058*/ 	.word	0xffffffff


	//   ....[1]....
        /*005c*/ 	.word	0xffffffff


	//   ....[2]....
        /*0060*/ 	.word	0xffffffff


	//   ....[3]....
        /*0064*/ 	.word	0xffffffff


	//   ....[4]....
        /*0068*/ 	.word	0xffffffff


	//   ....[5]....
        /*006c*/ 	.word	0xffffffff


	//----- nvinfo : EIATTR_COOP_GROUP_INSTR_OFFSETS
	.align		4
.L_29:
        /*0070*/ 	.byte	0x04, 0x28
        /*0072*/ 	.short	(.L_31 - .L_30)


	//   ....[0]....
.L_30:
        /*0074*/ 	.word	0x00000050


	//   ....[1]....
        /*0078*/ 	.word	0x00000080


	//   ....[2]....
        /*007c*/ 	.word	0x00000180


	//   ....[3]....
        /*0080*/ 	.word	0x00000540


	//   ....[4]....
        /*0084*/ 	.word	0x00000580


	//   ....[5]....
        /*0088*/ 	.word	0x000005c0


	//----- nvinfo : EIATTR_REG_RECONFIG
	.align		4
.L_31:
        /*008c*/ 	.byte	0x01, 0x54
	.zero		2


	//----- nvinfo : EIATTR_SYSCALL_OFFSETS
	.align		4
        /*0090*/ 	.byte	0x04, 0x46
        /*0092*/ 	.short	(.L_33 - .L_32)


	//   ....[0]....
.L_32:
        /*0094*/ 	.word	0x00001840


	//----- nvinfo : EIATTR_MBARRIER_INSTR_OFFSETS
	.align		4
.L_33:
        /*0098*/ 	.byte	0x04, 0x39
        /*009a*/ 	.short	(.L_35 - .L_34)


	//   ....[0]....
.L_34:
        /*009c*/ 	.word	0x00000320
        /*00a0*/ 	.word	0x000000ff
        /*00a4*/ 	.word	0x00000000
        /*00a8*/ 	.short	0x0100
        /*00aa*/ 	.byte	0x09
	.zero		1


	//   ....[1]....
        /*00ac*/ 	.word	0x00000330
        /*00b0*/ 	.word	0x000000ff
        /*00b4*/ 	.word	0x00000080
        /*00b8*/ 	.short	0x0100
        /*00ba*/ 	.byte	0x09
	.zero		1


	//   ....[2]....
        /*00bc*/ 	.word	0x00000340
        /*00c0*/ 	.word	0x000000ff
        /*00c4*/ 	.word	0x00000008
        /*00c8*/ 	.short	0x0100
        /*00ca*/ 	.byte	0x09
	.zero		1


	//   ....[3]....
        /*00cc*/ 	.word	0x00000350
        /*00d0*/ 	.word	0x000000ff
        /*00d4*/ 	.word	0x00000088
        /*00d8*/ 	.short	0x0100
        /*00da*/ 	.byte	0x09
	.zero		1


	//   ....[4]....
        /*00dc*/ 	.word	0x00000360
        /*00e0*/ 	.word	0x000000ff
        /*00e4*/ 	.word	0x00000010
        /*00e8*/ 	.short	0x0100
        /*00ea*/ 	.byte	0x09
	.zero		1


	//   ....[5]....
        /*00ec*/ 	.word	0x00000370
        /*00f0*/ 	.word	0x000000ff
        /*00f4*/ 	.word	0x00000090
        /*00f8*/ 	.short	0x0100
        /*00fa*/ 	.byte	0x09
	.zero		1


	//   ....[6]....
        /*00fc*/ 	.word	0x00000380
        /*0100*/ 	.word	0x000000ff
        /*0104*/ 	.word	0x00000018
        /*0108*/ 	.short	0x0100
        /*010a*/ 	.byte	0x09
	.zero		1


	//   ....[7]....
        /*010c*/ 	.word	0x00000390
        /*0110*/ 	.word	0x000000ff
        /*0114*/ 	.word	0x00000098
        /*0118*/ 	.short	0x0100
        /*011a*/ 	.byte	0x09
	.zero		1


	//   ....[8]....
        /*011c*/ 	.word	0x000003a0
        /*0120*/ 	.word	0x000000ff
        /*0124*/ 	.word	0x00000020
        /*0128*/ 	.short	0x0100
        /*012a*/ 	.byte	0x09
	.zero		1


	//   ....[9]....
        /*012c*/ 	.word	0x000003b0
        /*0130*/ 	.word	0x000000ff
        /*0134*/ 	.word	0x000000a0
        /*0138*/ 	.short	0x0100
        /*013a*/ 	.byte	0x09
	.zero		1


	//   ....[10]....
        /*013c*/ 	.word	0x000003c0
        /*0140*/ 	.word	0x000000ff
        /*0144*/ 	.word	0x00000028
        /*0148*/ 	.short	0x0100
        /*014a*/ 	.byte	0x09
	.zero		1


	//   ....[11]....
        /*014c*/ 	.word	0x000003d0
        /*0150*/ 	.word	0x000000ff
        /*0154*/ 	.word	0x000000a8
        /*0158*/ 	.short	0x0100
        /*015a*/ 	.byte	0x09
	.zero		1


	//   ....[12]....
        /*015c*/ 	.word	0x000003e0
        /*0160*/ 	.word	0x000000ff
        /*0164*/ 	.word	0x00000030
        /*0168*/ 	.short	0x0100
        /*016a*/ 	.byte	0x09
	.zero		1


	//   ....[13]....
        /*016c*/ 	.word	0x000003f0
        /*0170*/ 	.word	0x000000ff
        /*0174*/ 	.word	0x000000b0
        /*0178*/ 	.short	0x0100
        /*017a*/ 	.byte	0x09
	.zero		1


	//   ....[14]....
        /*017c*/ 	.word	0x00000400
        /*0180*/ 	.word	0x000000ff
        /*0184*/ 	.word	0x00000038
        /*0188*/ 	.short	0x0100
        /*018a*/ 	.byte	0x09
	.zero		1


	//   ....[15]....
        /*018c*/ 	.word	0x00000410
        /*0190*/ 	.word	0x000000ff
        /*0194*/ 	.word	0x000000b8
        /*0198*/ 	.short	0x0100
        /*019a*/ 	.byte	0x09
	.zero		1


	//   ....[16]....
        /*019c*/ 	.word	0x00000420
        /*01a0*/ 	.word	0x000000ff
        /*01a4*/ 	.word	0x00000040
        /*01a8*/ 	.short	0x0100
        /*01aa*/ 	.byte	0x09
	.zero		1


	//   ....[17]....
        /*01ac*/ 	.word	0x00000430
        /*01b0*/ 	.word	0x000000ff
        /*01b4*/ 	.word	0x000000c0
        /*01b8*/ 	.short	0x0100
        /*01ba*/ 	.byte	0x09
	.zero		1


	//   ....[18]....
        /*01bc*/ 	.word	0x00000440
        /*01c0*/ 	.word	0x000000ff
        /*01c4*/ 	.word	0x00000048
        /*01c8*/ 	.short	0x0100
        /*01ca*/ 	.byte	0x09
	.zero		1


	//   ....[19]....
        /*01cc*/ 	.word	0x00000450
        /*01d0*/ 	.word	0x000000ff
        /*01d4*/ 	.word	0x000000c8
        /*01d8*/ 	.short	0x0100
        /*01da*/ 	.byte	0x09
	.zero		1


	//   ....[20]....
        /*01dc*/ 	.word	0x00000460
        /*01e0*/ 	.word	0x000000ff
        /*01e4*/ 	.word	0x00000050
        /*01e8*/ 	.short	0x0100
        /*01ea*/ 	.byte	0x09
	.zero		1


	//   ....[21]....
        /*01ec*/ 	.word	0x00000470
        /*01f0*/ 	.word	0x000000ff
        /*01f4*/ 	.word	0x000000d0
        /*01f8*/ 	.short	0x0100
        /*01fa*/ 	.byte	0x09
	.zero		1


	//   ....[22]....
        /*01fc*/ 	.word	0x00000480
        /*0200*/ 	.word	0x000000ff
        /*0204*/ 	.word	0x00000058
        /*0208*/ 	.short	0x0100
        /*020a*/ 	.byte	0x09
	.zero		1


	//   ....[23]....
        /*020c*/ 	.word	0x00000490
        /*0210*/ 	.word	0x000000ff
        /*0214*/ 	.word	0x000000d8
        /*0218*/ 	.short	0x0100
        /*021a*/ 	.byte	0x09
	.zero		1


	//   ....[24]....
        /*021c*/ 	.word	0x000004a0
        /*0220*/ 	.word	0x000000ff
        /*0224*/ 	.word	0x00000060
        /*0228*/ 	.short	0x0100
        /*022a*/ 	.byte	0x09
	.zero		1


	//   ....[25]....
        /*022c*/ 	.word	0x000004b0
        /*0230*/ 	.word	0x000000ff
        /*0234*/ 	.word	0x000000e0
        /*0238*/ 	.short	0x0100
        /*023a*/ 	.byte	0x09
	.zero		1


	//   ....[26]....
        /*023c*/ 	.word	0x000004c0
        /*0240*/ 	.word	0x000000ff
        /*0244*/ 	.word	0x00000068
        /*0248*/ 	.short	0x0100
        /*024a*/ 	.byte	0x09
	.zero		1


	//   ....[27]....
        /*024c*/ 	.word	0x000004d0
        /*0250*/ 	.word	0x000000ff
        /*0254*/ 	.word	0x000000e8
        /*0258*/ 	.short	0x0100
        /*025a*/ 	.byte	0x09
	.zero		1


	//   ....[28]....
        /*025c*/ 	.word	0x000004e0
        /*0260*/ 	.word	0x000000ff
        /*0264*/ 	.word	0x00000070
        /*0268*/ 	.short	0x0100
        /*026a*/ 	.byte	0x09
	.zero		1


	//   ....[29]....
        /*026c*/ 	.word	0x000004f0
        /*0270*/ 	.word	0x000000ff
        /*0274*/ 	.word	0x000000f0
        /*0278*/ 	.short	0x0100
        /*027a*/ 	.byte	0x09
	.zero		1


	//   ....[30]....
        /*027c*/ 	.word	0x00000500
        /*0280*/ 	.word	0x000000ff
        /*0284*/ 	.word	0x00000078
        /*0288*/ 	.short	0x0100
        /*028a*/ 	.byte	0x09
	.zero		1


	//   ....[31]....
        /*028c*/ 	.word	0x00000510
        /*0290*/ 	.word	0x000000ff
        /*0294*/ 	.word	0x000000f8
        /*0298*/ 	.short	0x0100
        /*029a*/ 	.byte	0x09
	.zero		1


	//   ....[32]....
        /*029c*/ 	.word	0x000007a0
        /*02a0*/ 	.word	0x000000ff
        /*02a4*/ 	.word	0x00000130
        /*02a8*/ 	.short	0x0100
        /*02aa*/ 	.byte	0x09
	.zero		1


	//   ....[33]....
        /*02ac*/ 	.word	0x000007b0
        /*02b0*/ 	.word	0x000000ff
        /*02b4*/ 	.word	0x00000138
        /*02b8*/ 	.short	0x0100
        /*02ba*/ 	.byte	0x09
	.zero		1


	//   ....[34]....
        /*02bc*/ 	.word	0x000007f0
        /*02c0*/ 	.word	0x000000ff
        /*02c4*/ 	.word	0x00000110
        /*02c8*/ 	.short	0x0100
        /*02ca*/ 	.byte	0x0a
	.zero		1


	//   ....[35]....
        /*02cc*/ 	.word	0x00000810
        /*02d0*/ 	.word	0x000000ff
        /*02d4*/ 	.word	0x00000118
        /*02d8*/ 	.short	0x0100
        /*02da*/ 	.byte	0x0a
	.zero		1


	//   ....[36]....
        /*02dc*/ 	.word	0x00000820
        /*02e0*/ 	.word	0x000000ff
        /*02e4*/ 	.word	0x00000120
        /*02e8*/ 	.short	0x0100
        /*02ea*/ 	.byte	0x0a
	.zero		1


	//   ....[37]....
        /*02ec*/ 	.word	0x00000830
        /*02f0*/ 	.word	0x000000ff
        /*02f4*/ 	.word	0x00000128
        /*02f8*/ 	.short	0x0100
        /*02fa*/ 	.byte	0x0a
	.zero		1


	//   ....[38]....
        /*02fc*/ 	.word	0x00001720
        /*0300*/ 	.word	0x000000db
        /*0304*/ 	.word	0x00000000
        /*0308*/ 	.short	0x010a
        /*030a*/ 	.byte	0x2d
	.zero		1


	//   ....[39]....
        /*030c*/ 	.word	0x000018e0
        /*0310*/ 	.word	0x00000003
        /*0314*/ 	.word	0x00000000
        /*0318*/ 	.short	0x010a
        /*031a*/ 	.byte	0x3f
	.zero		1


	//   ....[40]....
        /*031c*/ 	.word	0x00001940
        /*0320*/ 	.word	0x00000003
        /*0324*/ 	.word	0x00000000
        /*0328*/ 	.short	0x010a
        /*032a*/ 	.byte	0x3f
	.zero		1


	//   ....[41]....
        /*032c*/ 	.word	0x00001b80
        /*0330*/ 	.word	0x000000ff
        /*0334*/ 	.word	0x00000000
        /*0338*/ 	.short	0x010a
        /*033a*/ 	.byte	0x04
	.zero		1


	//   ....[42]....
        /*033c*/ 	.word	0x00001bc0
        /*0340*/ 	.word	0x000000ff
        /*0344*/ 	.word	0x00000000
        /*0348*/ 	.short	0x010a
        /*034a*/ 	.byte	0x04
	.zero		1


	//   ....[43]....
        /*034c*/ 	.word	0x00001d10
        /*0350*/ 	.word	0x000000ff
        /*0354*/ 	.word	0x00000000
        /*0358*/ 	.short	0x0101
        /*035a*/ 	.byte	0x04
	.zero		1


	//   ....[44]....
        /*035c*/ 	.word	0x00001e00
        /*0360*/ 	.word	0x000000dd
        /*0364*/ 	.word	0x00000000
        /*0368*/ 	.short	0x0101
        /*036a*/ 	.byte	0x32
	.zero		1


	//   ....[45]....
        /*036c*/ 	.word	0x00001ec0
        /*0370*/ 	.word	0x000000ff
        /*0374*/ 	.word	0x00000000
        /*0378*/ 	.short	0x0101
        /*037a*/ 	.byte	0x04
	.zero		1


	//   ....[46]....
        /*037c*/ 	.word	0x00001f20
        /*0380*/ 	.word	0x000000db
        /*0384*/ 	.word	0x00000010
        /*0388*/ 	.short	0x010a
        /*038a*/ 	.byte	0x2d
	.zero		1


	//   ....[47]....
        /*038c*/ 	.word	0x0000bf90
        /*0390*/ 	.word	0x000000df
        /*0394*/ 	.word	0x00000000
        /*0398*/ 	.short	0x0101
        /*039a*/ 	.byte	0x32
	.zero		1


	//   ....[48]....
        /*039c*/ 	.word	0x0000c970
        /*03a0*/ 	.word	0x0000000a
        /*03a4*/ 	.word	0x00000080
        /*03a8*/ 	.short	0x010a
        /*03aa*/ 	.byte	0x3f
	.zero		1


	//   ....[49]....
        /*03ac*/ 	.word	0x0000cd10
        /*03b0*/ 	.word	0x00000003
        /*03b4*/ 	.word	0x00000138
        /*03b8*/ 	.short	0x0101
        /*03ba*/ 	.byte	0x3f
	.zero		1


	//   ....[50]....
        /*03bc*/ 	.word	0x0000d4a0
        /*03c0*/ 	.word	0x00000007
        /*03c4*/ 	.word	0x00000000
        /*03c8*/ 	.short	0x010a
        /*03ca*/ 	.byte	0x3f
	.zero		1


	//   ....[51]....
        /*03cc*/ 	.word	0x0000d520
        /*03d0*/ 	.word	0x00000009
        /*03d4*/ 	.word	0x00000000
        /*03d8*/ 	.short	0x010a
        /*03da*/ 	.byte	0x3f
	.zero		1


	//   ....[52]....
        /*03dc*/ 	.word	0x0000d5b0
        /*03e0*/ 	.word	0x00000006
        /*03e4*/ 	.word	0x00000000
        /*03e8*/ 	.short	0x010a
        /*03ea*/ 	.byte	0x3f
	.zero		1


	//   ....[53]....
        /*03ec*/ 	.word	0x0000d640
        /*03f0*/ 	.word	0x00000009
        /*03f4*/ 	.word	0x00000000
        /*03f8*/ 	.short	0x010a
        /*03fa*/ 	.byte	0x3f
	.zero		1


	//   ....[54]....
        /*03fc*/ 	.word	0x0000d6d0
        /*0400*/ 	.word	0x00000006
        /*0404*/ 	.word	0x00000000
        /*0408*/ 	.short	0x010a
        /*040a*/ 	.byte	0x3f
	.zero		1


	//   ....[55]....
        /*040c*/ 	.word	0x0000d760
        /*0410*/ 	.word	0x00000009
        /*0414*/ 	.word	0x00000000
        /*0418*/ 	.short	0x010a
        /*041a*/ 	.byte	0x3f
	.zero		1


	//   ....[56]....
        /*041c*/ 	.word	0x0000d7f0
        /*0420*/ 	.word	0x00000006
        /*0424*/ 	.word	0x00000000
        /*0428*/ 	.short	0x010a
        /*042a*/ 	.byte	0x3f
	.zero		1


	//   ....[57]....
        /*042c*/ 	.word	0x0000d880
        /*0430*/ 	.word	0x00000009
        /*0434*/ 	.word	0x00000000
        /*0438*/ 	.short	0x010a
        /*043a*/ 	.byte	0x3f
	.zero		1


	//   ....[58]....
        /*043c*/ 	.word	0x0000d910
        /*0440*/ 	.word	0x00000006
        /*0444*/ 	.word	0x00000000
        /*0448*/ 	.short	0x010a
        /*044a*/ 	.byte	0x3f
	.zero		1


	//   ....[59]....
        /*044c*/ 	.word	0x0000d9a0
        /*0450*/ 	.word	0x00000009
        /*0454*/ 	.word	0x00000000
        /*0458*/ 	.short	0x010a
        /*045a*/ 	.byte	0x3f
	.zero		1


	//   ....[60]....
        /*045c*/ 	.word	0x0000da30
        /*0460*/ 	.word	0x00000006
        /*0464*/ 	.word	0x00000000
        /*0468*/ 	.short	0x010a
        /*046a*/ 	.byte	0x3f
	.zero		1


	//   ....[61]....
        /*046c*/ 	.word	0x0000dac0
        /*0470*/ 	.word	0x00000009
        /*0474*/ 	.word	0x00000000
        /*0478*/ 	.short	0x010a
        /*047a*/ 	.byte	0x3f
	.zero		1


	//   ....[62]....
        /*047c*/ 	.word	0x0000db50
        /*0480*/ 	.word	0x00000006
        /*0484*/ 	.word	0x00000000
        /*0488*/ 	.short	0x010a
        /*048a*/ 	.byte	0x3f
	.zero		1


	//   ....[63]....
        /*048c*/ 	.word	0x0000dbe0
        /*0490*/ 	.word	0x00000009
        /*0494*/ 	.word	0x00000000
        /*0498*/ 	.short	0x010a
        /*049a*/ 	.byte	0x3f
	.zero		1


	//   ....[64]....
        /*049c*/ 	.word	0x0000dc70
        /*04a0*/ 	.word	0x00000006
        /*04a4*/ 	.word	0x00000000
        /*04a8*/ 	.short	0x010a
        /*04aa*/ 	.byte	0x3f
	.zero		1


	//   ....[65]....
        /*04ac*/ 	.word	0x0000dd00
        /*04b0*/ 	.word	0x00000003
        /*04b4*/ 	.word	0x00000000
        /*04b8*/ 	.short	0x010a
        /*04ba*/ 	.byte	0x3f
	.zero		1


	//   ....[66]....
        /*04bc*/ 	.word	0x0000dd60
        /*04c0*/ 	.word	0x000000de
        /*04c4*/ 	.word	0x00000000
        /*04c8*/ 	.short	0x010a
        /*04ca*/ 	.byte	0x3f
	.zero		1


	//   ....[67]....
        /*04cc*/ 	.word	0x0000ddb0
        /*04d0*/ 	.word	0x00000003
        /*04d4*/ 	.word	0x00000000
        /*04d8*/ 	.short	0x010a
        /*04da*/ 	.byte	0x3f
	.zero		1


	//   ....[68]....
        /*04dc*/ 	.word	0x0000de10
        /*04e0*/ 	.word	0x00000004
        /*04e4*/ 	.word	0x00000000
        /*04e8*/ 	.short	0x010a
        /*04ea*/ 	.byte	0x3f
	.zero		1


	//   ....[69]....
        /*04ec*/ 	.word	0x0000de60
        /*04f0*/ 	.word	0x000000de
        /*04f4*/ 	.word	0x00000010
        /*04f8*/ 	.short	0x010a
        /*04fa*/ 	.byte	0x3f
	.zero		1


	//   ....[70]....
        /*04fc*/ 	.word	0x0000df30
        /*0500*/ 	.word	0x0000000a
        /*0504*/ 	.word	0x00000080
        /*0508*/ 	.short	0x010a
        /*050a*/ 	.byte	0x3f
	.zero		1


	//   ....[71]....
        /*050c*/ 	.word	0x0000e000
        /*0510*/ 	.word	0x00000007
        /*0514*/ 	.word	0x00000000
        /*0518*/ 	.short	0x010a
        /*051a*/ 	.byte	0x3f
	.zero		1


	//   ....[72]....
        /*051c*/ 	.word	0x0000e050
        /*0520*/ 	.word	0x00000009
        /*0524*/ 	.word	0x00000000
        /*0528*/ 	.short	0x010a
        /*052a*/ 	.byte	0x3f
	.zero		1


	//   ....[73]....
        /*052c*/ 	.word	0x0000e0a0
        /*0530*/ 	.word	0x00000006
        /*0534*/ 	.word	0x00000000
        /*0538*/ 	.short	0x010a
        /*053a*/ 	.byte	0x3f
	.zero		1


	//   ....[74]....
        /*053c*/ 	.word	0x0000e0f0
        /*0540*/ 	.word	0x00000009
        /*0544*/ 	.word	0x00000000
        /*0548*/ 	.short	0x010a
        /*054a*/ 	.byte	0x3f
	.zero		1


	//   ....[75]....
        /*054c*/ 	.word	0x0000e140
        /*0550*/ 	.word	0x00000006
        /*0554*/ 	.word	0x00000000
        /*0558*/ 	.short	0x010a
        /*055a*/ 	.byte	0x3f
	.zero		1


	//   ....[76]....
        /*055c*/ 	.word	0x0000e190
        /*0560*/ 	.word	0x00000009
        /*0564*/ 	.word	0x00000000
        /*0568*/ 	.short	0x010a
        /*056a*/ 	.byte	0x3f
	.zero		1


	//   ....[77]....
        /*056c*/ 	.word	0x0000e1e0
        /*0570*/ 	.word	0x00000006
        /*0574*/ 	.word	0x00000000
        /*0578*/ 	.short	0x010a
        /*057a*/ 	.byte	0x3f
	.zero		1


	//   ....[78]....
        /*057c*/ 	.word	0x0000e230
        /*0580*/ 	.word	0x00000009
        /*0584*/ 	.word	0x00000000
        /*0588*/ 	.short	0x010a
        /*058a*/ 	.byte	0x3f
	.zero		1


	//   ....[79]....
        /*058c*/ 	.word	0x0000e280
        /*0590*/ 	.word	0x00000006
        /*0594*/ 	.word	0x00000000
        /*0598*/ 	.short	0x010a
        /*059a*/ 	.byte	0x3f
	.zero		1


	//   ....[80]....
        /*059c*/ 	.word	0x0000e2d0
        /*05a0*/ 	.word	0x00000009
        /*05a4*/ 	.word	0x00000000
        /*05a8*/ 	.short	0x010a
        /*05aa*/ 	.byte	0x3f
	.zero		1


	//   ....[81]....
        /*05ac*/ 	.word	0x0000e320
        /*05b0*/ 	.word	0x00000006
        /*05b4*/ 	.word	0x00000000
        /*05b8*/ 	.short	0x010a
        /*05ba*/ 	.byte	0x3f
	.zero		1


	//   ....[82]....
        /*05bc*/ 	.word	0x0000e370
        /*05c0*/ 	.word	0x00000009
        /*05c4*/ 	.word	0x00000000
        /*05c8*/ 	.short	0x010a
        /*05ca*/ 	.byte	0x3f
	.zero		1


	//   ....[83]....
        /*05cc*/ 	.word	0x0000e3c0
        /*05d0*/ 	.word	0x00000006
        /*05d4*/ 	.word	0x00000000
        /*05d8*/ 	.short	0x010a
        /*05da*/ 	.byte	0x3f
	.zero		1


	//   ....[84]....
        /*05dc*/ 	.word	0x0000e410
        /*05e0*/ 	.word	0x00000009
        /*05e4*/ 	.word	0x00000000
        /*05e8*/ 	.short	0x010a
        /*05ea*/ 	.byte	0x3f
	.zero		1


	//   ....[85]....
        /*05ec*/ 	.word	0x0000e460
        /*05f0*/ 	.word	0x00000006
        /*05f4*/ 	.word	0x00000000
        /*05f8*/ 	.short	0x010a
        /*05fa*/ 	.byte	0x3f
	.zero		1


	//----- nvinfo : EIATTR_NUM_MBARRIERS
	.align		4
.L_35:
        /*05fc*/ 	.byte	0x03, 0x38
        /*05fe*/ 	.short	0x0026


	//----- nvinfo : EIATTR_EXIT_INSTR_OFFSETS
	.align		4
        /*0600*/ 	.byte	0x04, 0x1c
        /*0602*/ 	.short	(.L_37 - .L_36)


	//   ....[0]....
.L_36:
        /*0604*/ 	.word	0x000013f0


	//   ....[1]....
        /*0608*/ 	.word	0x00001450


	//   ....[2]....
        /*060c*/ 	.word	0x0000c6a0


	//   ....[3]....
        /*0610*/ 	.word	0x0000c6d0


	//   ....[4]....
        /*0614*/ 	.word	0x0000dd50


	//----- nvinfo : EIATTR_MAX_THREADS
	.align		4
.L_37:
        /*0618*/ 	.byte	0x04, 0x05
        /*061a*/ 	.short	(.L_39 - .L_38)
.L_38:
        /*061c*/ 	.word	0x00000180
        /*0620*/ 	.word	0x00000001
        /*0624*/ 	.word	0x00000001


	//----- nvinfo : EIATTR_CRS_STACK_SIZE
	.align		4
.L_39:
        /*0628*/ 	.byte	0x04, 0x1e
        /*062a*/ 	.short	(.L_41 - .L_40)
.L_40:
        /*062c*/ 	.word	0x00000000


	//----- nvinfo : EIATTR_CBANK_PARAM_SIZE
	.align		4
.L_41:
        /*0630*/ 	.byte	0x03, 0x19
        /*0632*/ 	.short	0x0470


	//----- nvinfo : EIATTR_PARAM_CBANK
	.align		4
        /*0634*/ 	.byte	0x04, 0x0a
        /*0636*/ 	.short	(.L_43 - .L_42)
	.align		4
.L_42:
        /*0638*/ 	.word	index@(.nv.constant0._ZN7cutlass13device_kernelINS_4gemm6kernel13GemmUniversalIN4cute5tupleIJiiiiEEENS1_10collective13CollectiveMmaINS1_34MainloopSm90TmaGmmaWarpSpecializedILi16ENS5_IJNS4_1CILi1EEESB_SB_EEENS1_32KernelTmaWarpSpecializedPingpongEEENS5_IJNSA_ILi64EEENSA_ILi384EEENSA_ILi32EEEEEEaNS5_IJlSB_lEEEaSJ_NS4_8TiledMMAINS4_8MMA_AtomIJNS4_4SM904GMMA27MMA_64x192x32_S32S8S8_SS_TNEEEENS4_6LayoutISC_NS5_IJNSA_ILi0EEESR_SR_EEEEENS5_IJNS4_10UnderscoreESU_SU_EEEEENS4_13SM90_TMA_LOADENS4_14ComposedLayoutINS4_7SwizzleILi1ELi4ELi3EEENS4_18smem_ptr_flag_bitsILi8EEENSQ_INS5_IJNSA_ILi8EEESH_EEENS5_IJSH_SB_EEEEEEEvNS4_8identityESX_S17_vS18_EENS_8epilogue10collective6detail29Sm90TmaWarpSpecializedAdapterINS1B_15DefaultEpilogueIaSJ_SJ_NS1A_6thread17LinearCombinationIaLi1EiiLNS1F_9ScaleType4KindE0ELNS_15FloatRoundStyleE2EaEENS1_15EpilogueDefaultEEEEEvvEEEEvNT_6ParamsE)
        /*063c*/ 	.short	0x0210
        /*063e*/ 	.short	0x0470


	//----- nvinfo : EIATTR_SW_WAR
	.align		4
.L_43:
        /*0640*/ 	.byte	0x04, 0x36
        /*0642*/ 	.short	(.L_45 - .L_44)
.L_44:
        /*0644*/ 	.word	0x00000008
.L_45:


//--------------------- .nv.callgraph             --------------------------
	.section	.nv.callgraph,"",@"SHT_CUDA_CALLGRAPH"
	.align	4
	.sectionentsize	8
	.align		4
        /*0000*/ 	.word	0x00000000
	.align		4
        /*0004*/ 	.word	0xffffffff
	.align		4
        /*0008*/ 	.word	index@(_ZN7cutlass13device_kernelINS_4gemm6kernel13GemmUniversalIN4cute5tupleIJiiiiEEENS1_10collective13CollectiveMmaINS1_34MainloopSm90TmaGmmaWarpSpecializedILi16ENS5_IJNS4_1CILi1EEESB_SB_EEENS1_32KernelTmaWarpSpecializedPingpongEEENS5_IJNSA_ILi64EEENSA_ILi384EEENSA_ILi32EEEEEEaNS5_IJlSB_lEEEaSJ_NS4_8TiledMMAINS4_8MMA_AtomIJNS4_4SM904GMMA27MMA_64x192x32_S32S8S8_SS_TNEEEENS4_6LayoutISC_NS5_IJNSA_ILi0EEESR_SR_EEEEENS5_IJNS4_10UnderscoreESU_SU_EEEEENS4_13SM90_TMA_LOADENS4_14ComposedLayoutINS4_7SwizzleILi1ELi4ELi3EEENS4_18smem_ptr_flag_bitsILi8EEENSQ_INS5_IJNSA_ILi8EEESH_EEENS5_IJSH_SB_EEEEEEEvNS4_8identityESX_S17_vS18_EENS_8epilogue10collective6detail29Sm90TmaWarpSpecializedAdapterINS1B_15DefaultEpilogueIaSJ_SJ_NS1A_6thread17LinearCombinationIaLi1EiiLNS1F_9ScaleType4KindE0ELNS_15FloatRoundStyleE2EaEENS1_15EpilogueDefaultEEEEEvvEEEEvNT_6ParamsE)
	.align		4
        /*000c*/ 	.word	index@(__assertfail)
	.align		4
        /*0010*/ 	.word	0x00000000
	.align		4
        /*0014*/ 	.word	0xfffffffe
	.align		4
        /*0018*/ 	.word	0x00000000
	.align		4
        /*001c*/ 	.word	0xfffffffd
	.align		4
        /*0020*/ 	.word	0x00000000
	.align		4
        /*0024*/ 	.word	0xfffffffc


//--------------------- .nv.constant4             --------------------------
	.section	.nv.constant4,"a",@progbits
	.align	8
	.align		8
.nv.constant4:
        /*0000*/ 	.dword	__assertfail
	.align		8
        /*0008*/ 	.dword	__unnamed_1
	.align		8
        /*0010*/ 	.dword	_ZN40_INTERNAL_a79c0583_4_k_cu_35162e92_110904cuda3std3__45__cpo5beginE
	.align		8
        /*0018*/ 	.dword	_ZN40_INTERNAL_a79c0583_4_k_cu_35162e92_110904cuda3std3__45__cpo3endE
	.align		8
        /*0020*/ 	.dword	_ZN40_INTERNAL_a79c0583_4_k_cu_35162e92_110904cuda3std3__45__cpo6cbeginE
	.align		8
        /*0028*/ 	.dword	_ZN40_INTERNAL_a79c0583_4_k_cu_35162e92_110904cuda3std3__45__cpo4cendE
	.align		8
        /*0030*/ 	.dword	_ZN40_INTERNAL_a79c0583_4_k_cu_35162e92_110904cuda3std3__442_GLOBAL__N__a79c0583_4_k_cu_35162e92_110906ignoreE
	.align		8
        /*0038*/ 	.dword	_ZN40_INTERNAL_a79c0583_4_k_cu_35162e92_110904cuda3std3__419piecewise_constructE
	.align		8
        /*0040*/ 	.dword	_ZN40_INTERNAL_a79c0583_4_k_cu_35162e92_110904cuda3std3__48in_placeE
	.align		8
        /*0048*/ 	.dword	_ZN40_INTERNAL_a79c0583_4_k_cu_35162e92_110904cuda3std6ranges3__45__cpo4swapE
	.align		8
        /*0050*/ 	.dword	_ZN40_INTERNAL_a79c0583_4_k_cu_35162e92_110904cuda3std6ranges3__45__cpo9iter_moveE
	.align		8
        /*0058*/ 	.dword	_ZN40_INTERNAL_a79c0583_4_k_cu_35162e92_110904cute7productE
	.align		8
        /*0060*/ 	.dword	_ZN40_INTERNAL_a79c0583_4_k_cu_35162e92_110904cute1_E
	.align		8
        /*0068*/ 	.dword	$str$22
	.align		8
        /*0070*/ 	.dword	$str$23


//--------------------- .text._ZN7cutlass13device_kernelINS_4gemm6kernel13GemmUniversalIN4cute5tupleIJiiiiEEENS1_10collective13CollectiveMmaINS1_34MainloopSm90TmaGmmaWarpSpecializedILi16ENS5_IJNS4_1CILi1EEESB_SB_EEENS1_32KernelTmaWarpSpecializedPingpongEEENS5_IJNSA_ILi64EEENSA_ILi384EEENSA_ILi32EEEEEEaNS5_IJlSB_lEEEaSJ_NS4_8TiledMMAINS4_8MMA_AtomIJNS4_4SM904GMMA27MMA_64x192x32_S32S8S8_SS_TNEEEENS4_6LayoutISC_NS5_IJNSA_ILi0EEESR_SR_EEEEENS5_IJNS4_10UnderscoreESU_SU_EEEEENS4_13SM90_TMA_LOADENS4_14ComposedLayoutINS4_7SwizzleILi1ELi4ELi3EEENS4_18smem_ptr_flag_bitsILi8EEENSQ_INS5_IJNSA_ILi8EEESH_EEENS5_IJSH_SB_EEEEEEEvNS4_8identityESX_S17_vS18_EENS_8epilogue10collective6detail29Sm90TmaWarpSpecializedAdapterINS1B_15DefaultEpilogueIaSJ_SJ_NS1A_6thread17LinearCombinationIaLi1EiiLNS1F_9ScaleType4KindE0ELNS_15FloatRoundStyleE2EaEENS1_15EpilogueDefaultEEEEEvvEEEEvNT_6ParamsE --------------------------
	.section	.text._ZN7cutlass13device_kernelINS_4gemm6kernel13GemmUniversalIN4cute5tupleIJiiiiEEENS1_10collective13CollectiveMmaINS1_34MainloopSm90TmaGmmaWarpSpecializedILi16ENS5_IJNS4_1CILi1EEESB_SB_EEENS1_32KernelTmaWarpSpecializedPingpongEEENS5_IJNSA_ILi64EEENSA_ILi384EEENSA_ILi32EEEEEEaNS5_IJlSB_lEEEaSJ_NS4_8TiledMMAINS4_8MMA_AtomIJNS4_4SM904GMMA27MMA_64x192x32_S32S8S8_SS_TNEEEENS4_6LayoutISC_NS5_IJNSA_ILi0EEESR_SR_EEEEENS5_IJNS4_10UnderscoreESU_SU_EEEEENS4_13SM90_TMA_LOADENS4_14ComposedLayoutINS4_7SwizzleILi1ELi4ELi3EEENS4_18smem_ptr_flag_bitsILi8EEENSQ_INS5_IJNSA_ILi8EEESH_EEENS5_IJSH_SB_EEEEEEEvNS4_8identityESX_S17_vS18_EENS_8epilogue10collective6detail29Sm90TmaWarpSpecializedAdapterINS1B_15DefaultEpilogueIaSJ_SJ_NS1A_6thread17LinearCombinationIaLi1EiiLNS1F_9ScaleType4KindE0ELNS_15FloatRoundStyleE2EaEENS1_15EpilogueDefaultEEEEEvvEEEEvNT_6ParamsE,"ax",@progbits
	.align	128
.text._ZN7cutlass13device_kernelINS_4gemm6kernel13GemmUniversalIN4cute5tupleIJiiiiEEENS1_10collective13CollectiveMmaINS1_34MainloopSm90TmaGmmaWarpSpecializedILi16ENS5_IJNS4_1CILi1EEESB_SB_EEENS1_32KernelTmaWarpSpecializedPingpongEEENS5_IJNSA_ILi64EEENSA_ILi384EEENSA_ILi32EEEEEEaNS5_IJlSB_lEEEaSJ_NS4_8TiledMMAINS4_8MMA_AtomIJNS4_4SM904GMMA27MMA_64x192x32_S32S8S8_SS_TNEEEENS4_6LayoutISC_NS5_IJNSA_ILi0EEESR_SR_EEEEENS5_IJNS4_10UnderscoreESU_SU_EEEEENS4_13SM90_TMA_LOADENS4_14ComposedLayoutINS4_7SwizzleILi1ELi4ELi3EEENS4_18smem_ptr_flag_bitsILi8EEENSQ_INS5_IJNSA_ILi8EEESH_EEENS5_IJSH_SB_EEEEEEEvNS4_8identityESX_S17_vS18_EENS_8epilogue10collective6detail29Sm90TmaWarpSpecializedAdapterINS1B_15DefaultEpilogueIaSJ_SJ_NS1A_6thread17LinearCombinationIaLi1EiiLNS1F_9ScaleType4KindE0ELNS_15FloatRoundStyleE2EaEENS1_15EpilogueDefaultEEEEEvvEEEEvNT_6ParamsE:
        .type           _ZN7cutlass13device_kernelINS_4gemm6kernel13GemmUniversalIN4cute5tupleIJiiiiEEENS1_10collective13CollectiveMmaINS1_34MainloopSm90TmaGmmaWarpSpecializedILi16ENS5_IJNS4_1CILi1EEESB_SB_EEENS1_32KernelTmaWarpSpecializedPingpongEEENS5_IJNSA_ILi64EEENSA_ILi384EEENSA_ILi32EEEEEEaNS5_IJlSB_lEEEaSJ_NS4_8TiledMMAINS4_8MMA_AtomIJNS4_4SM904GMMA27MMA_64x192x32_S32S8S8_SS_TNEEEENS4_6LayoutISC_NS5_IJNSA_ILi0EEESR_SR_EEEEENS5_IJNS4_10UnderscoreESU_SU_EEEEENS4_13SM90_TMA_LOADENS4_14ComposedLayoutINS4_7SwizzleILi1ELi4ELi3EEENS4_18smem_ptr_flag_bitsILi8EEENSQ_INS5_IJNSA_ILi8EEESH_EEENS5_IJSH_SB_EEEEEEEvNS4_8identityESX_S17_vS18_EENS_8epilogue10collective6detail29Sm90TmaWarpSpecializedAdapterINS1B_15DefaultEpilogueIaSJ_SJ_NS1A_6thread17LinearCombinationIaLi1EiiLNS1F_9ScaleType4KindE0ELNS_15FloatRoundStyleE2EaEENS1_15EpilogueDefaultEEEEEvvEEEEvNT_6ParamsE,@function
        .size           _ZN7cutlass13device_kernelINS_4gemm6kernel13GemmUniversalIN4cute5tupleIJiiiiEEENS1_10collective13CollectiveMmaINS1_34MainloopSm90TmaGmmaWarpSpecializedILi16ENS5_IJNS4_1CILi1EEESB_SB_EEENS1_32KernelTmaWarpSpecializedPingpongEEENS5_IJNSA_ILi64EEENSA_ILi384EEENSA_ILi32EEEEEEaNS5_IJlSB_lEEEaSJ_NS4_8TiledMMAINS4_8MMA_AtomIJNS4_4SM904GMMA27MMA_64x192x32_S32S8S8_SS_TNEEEENS4_6LayoutISC_NS5_IJNSA_ILi0EEESR_SR_EEEEENS5_IJNS4_10UnderscoreESU_SU_EEEEENS4_13SM90_TMA_LOADENS4_14ComposedLayoutINS4_7SwizzleILi1ELi4ELi3EEENS4_18smem_ptr_flag_bitsILi8EEENSQ_INS5_IJNSA_ILi8EEESH_EEENS5_IJSH_SB_EEEEEEEvNS4_8identityESX_S17_vS18_EENS_8epilogue10collective6detail29Sm90TmaWarpSpecializedAdapterINS1B_15DefaultEpilogueIaSJ_SJ_NS1A_6thread17LinearCombinationIaLi1EiiLNS1F_9ScaleType4KindE0ELNS_15FloatRoundStyleE2EaEENS1_15EpilogueDefaultEEEEEvvEEEEvNT_6ParamsE,(.L_x_481 - _ZN7cutlass13device_kernelINS_4gemm6kernel13GemmUniversalIN4cute5tupleIJiiiiEEENS1_10collective13CollectiveMmaINS1_34MainloopSm90TmaGmmaWarpSpecializedILi16ENS5_IJNS4_1CILi1EEESB_SB_EEENS1_32KernelTmaWarpSpecializedPingpongEEENS5_IJNSA_ILi64EEENSA_ILi384EEENSA_ILi32EEEEEEaNS5_IJlSB_lEEEaSJ_NS4_8TiledMMAINS4_8MMA_AtomIJNS4_4SM904GMMA27MMA_64x192x32_S32S8S8_SS_TNEEEENS4_6LayoutISC_NS5_IJNSA_ILi0EEESR_SR_EEEEENS5_IJNS4_10UnderscoreESU_SU_EEEEENS4_13SM90_TMA_LOADENS4_14ComposedLayoutINS4_7SwizzleILi1ELi4ELi3EEENS4_18smem_ptr_flag_bitsILi8EEENSQ_INS5_IJNSA_ILi8EEESH_EEENS5_IJSH_SB_EEEEEEEvNS4_8identityESX_S17_vS18_EENS_8epilogue10collective6detail29Sm90TmaWarpSpecializedAdapterINS1B_15DefaultEpilogueIaSJ_SJ_NS1A_6thread17LinearCombinationIaLi1EiiLNS1F_9ScaleType4KindE0ELNS_15FloatRoundStyleE2EaEENS1_15EpilogueDefaultEEEEEvvEEEEvNT_6ParamsE)
        .other          _ZN7cutlass13device_kernelINS_4gemm6kernel13GemmUniversalIN4cute5tupleIJiiiiEEENS1_10collective13CollectiveMmaINS1_34MainloopSm90TmaGmmaWarpSpecializedILi16ENS5_IJNS4_1CILi1EEESB_SB_EEENS1_32KernelTmaWarpSpecializedPingpongEEENS5_IJNSA_ILi64EEENSA_ILi384EEENSA_ILi32EEEEEEaNS5_IJlSB_lEEEaSJ_NS4_8TiledMMAINS4_8MMA_AtomIJNS4_4SM904GMMA27MMA_64x192x32_S32S8S8_SS_TNEEEENS4_6LayoutISC_NS5_IJNSA_ILi0EEESR_SR_EEEEENS5_IJNS4_10UnderscoreESU_SU_EEEEENS4_13SM90_TMA_LOADENS4_14ComposedLayoutINS4_7SwizzleILi1ELi4ELi3EEENS4_18smem_ptr_flag_bitsILi8EEENSQ_INS5_IJNSA_ILi8EEESH_EEENS5_IJSH_SB_EEEEEEEvNS4_8identityESX_S17_vS18_EENS_8epilogue10collective6detail29Sm90TmaWarpSpecializedAdapterINS1B_15DefaultEpilogueIaSJ_SJ_NS1A_6thread17LinearCombinationIaLi1EiiLNS1F_9ScaleType4KindE0ELNS_15FloatRoundStyleE2EaEENS1_15EpilogueDefaultEEEEEvvEEEEvNT_6ParamsE,@"STO_CUDA_ENTRY STV_DEFAULT"
_ZN7cutlass13device_kernelINS_4gemm6kernel13GemmUniversalIN4cute5tupleIJiiiiEEENS1_10collective13CollectiveMmaINS1_34MainloopSm90TmaGmmaWarpSpecializedILi16ENS5_IJNS4_1CILi1EEESB_SB_EEENS1_32KernelTmaWarpSpecializedPingpongEEENS5_IJNSA_ILi64EEENSA_ILi384EEENSA_ILi32EEEEEEaNS5_IJlSB_lEEEaSJ_NS4_8TiledMMAINS4_8MMA_AtomIJNS4_4SM904GMMA27MMA_64x192x32_S32S8S8_SS_TNEEEENS4_6LayoutISC_NS5_IJNSA_ILi0EEESR_SR_EEEEENS5_IJNS4_10UnderscoreESU_SU_EEEEENS4_13SM90_TMA_LOADENS4_14ComposedLayoutINS4_7SwizzleILi1ELi4ELi3EEENS4_18smem_ptr_flag_bitsILi8EEENSQ_INS5_IJNSA_ILi8EEESH_EEENS5_IJSH_SB_EEEEEEEvNS4_8identityESX_S17_vS18_EENS_8epilogue10collective6detail29Sm90TmaWarpSpecializedAdapterINS1B_15DefaultEpilogueIaSJ_SJ_NS1A_6thread17LinearCombinationIaLi1EiiLNS1F_9ScaleType4KindE0ELNS_15FloatRoundStyleE2EaEENS1_15EpilogueDefaultEEEEEvvEEEEvNT_6ParamsE:
[----:B------:R-:W0:Y:S01]  /*0000*/  LDC R1, c[0x0][0x28] ;  /* 0x00000a00ff017b82 */ /* 0x000e220000000800 */
[----:B------:R-:W1:Y:S01]  /*0010*/  S2R R4, SR_TID.X ;  /* 0x0000000000047919 */ /* 0x000e620000002100 */
[----:B------:R-:W-:Y:S01]  /*0020*/  ELECT P0, URZ, PT ;  /* 0x00000000003f782f */ /* 0x000fe20003800000 */
[----:B------:R-:W-:Y:S01]  /*0030*/  BSSY B0, `(.L_x_0) ;  /* 0x0000014000007945 */ /* 0x000fe20003800000 */
[----:B-1----:R-:W-:-:S05]  /*0040*/  SHF.R.U32.HI R0, RZ, 0x5, R4 ;  /* 0x00000005ff007819 */ /* 0x002fca0000011604 */
[----:B------:R-:W1:Y:S02]  /*0050*/  SHFL.IDX PT, R2, R0, RZ, 0x1f ;  /* 0x00001fff00027589 */ /* 0x000e6400000e0000 */
[----:B-1----:R-:W-:Y:S02]  /*0060*/  R2UR UR8, R2 ;  /* 0x00000000020872ca */ /* 0x002fe400000e0000 */
[----:B------:R-:W-:-:S05]  /*0070*/  SHF.R.U32.HI R2, RZ, 0x7, R4 ;  /* 0x00000007ff027819 */ /* 0x000fca0000011604 */
[----:B------:R1:W2:Y:S06]  /*0080*/  SHFL.IDX PT, R3, R2, RZ, 0x1f ;  /* 0x00001fff02037589 */ /* 0x0002ac00000e0000 */
[----:B------:R-:W-:Y:S02]  /*0090*/  USHF.R.S32.HI UR4, URZ, 0x1f, UR8 ;  /* 0x0000001f3f047899 */ /* 0x000fe40008011408 */
[----:B------:R-:W-:Y:S02]  /*00a0*/  ISETP.NE.OR P0, PT, RZ, UR8, !P0 ;  /* 0x00000008ff007c0c */ /* 0x000fe4000c705670 */
[----:B------:R-:W-:-:S04]  /*00b0*/  ULEA.HI UR4, UR4, UR8, URZ, 0x2 ;  /* 0x0000000804047291 */ /* 0x000fc8000f8f103f */
[----:B------:R-:W-:-:S04]  /*00c0*/  ULOP3.LUT UR4, UR4, 0xfffffffc, URZ, 0xc0, !UPT ;  /* 0xfffffffc04047892 */ /* 0x000fc8000f8ec03f */
[----:B------:R-:W-:-:S03]  /*00d0*/  UIADD3 UR8, UR8, -UR4, URZ ;  /* 0x8000000408087290 */ /* 0x000fc6000fffe03f */
[----:B01----:R-:W-:Y:S09]  /*00e0*/  @P0 BRA `(.L_x_1) ;  /* 0x0000000000200947 */ /* 0x003ff20003800000 */
[----:B------:R-:W-:Y:S02]  /*00f0*/  ULDC.64 UR4, c[0x0][0x198] ;  /* 0x0000660000047ab9 */ /* 0x000fe40000000a00 */
[----:B------:R-:W-:Y:S02]  /*0100*/  UIADD3 UR6, UP0, UR4, 0xf0, URZ ;  /* 0x000000f004067890 */ /* 0x000fe4000ff1e03f */
[----:B------:R-:W-:Y:S02]  /*0110*/  UIADD3 UR4, UP1, UR4, 0x1f0, URZ ;  /* 0x000001f004047890 */ /* 0x000fe4000ff3e03f */
[----:B------:R-:W-:Y:S02]  /*0120*/  UIADD3.X UR7, URZ, UR5, URZ, UP0, !UPT ;  /* 0x000000053f077290 */ /* 0x000fe400087fe43f */
[----:B------:R-:W-:-:S07]  /*0130*/  UIADD3.X UR5, URZ, UR5, URZ, UP1, !UPT ;  /* 0x000000053f057290 */ /* 0x000fce0008ffe43f */
[----:B------:R0:W-:Y:S02]  /*0140*/  UTMACCTL.PF [UR6] ;  /* 0x00000000060079b9 */ /* 0x0001e40008040000 */
[----:B------:R0:W-:Y:S02]  /*0150*/  UTMACCTL.PF [UR4] ;  /* 0x00000000040079b9 */ /* 0x0001e40008040000 */
[----:B0-----:R-:W-:Y:S01]  /*0160*/  NOP ;  /* 0x0000000000007918 */ /* 0x001fe20000000000 */
.L_x_1:
[----:B------:R-:W-:Y:S05]  /*0170*/  BSYNC B0 ;  /* 0x0000000000007941 */ /* 0x000fea0003800000 */
.L_x_0:
[----:B------:R-:W0:Y:S01]  /*0180*/  SHFL.IDX PT, R5, R0, RZ, 0x1f ;  /* 0x00001fff00057589 */ /* 0x000e2200000e0000 */
[----:B--2---:R-:W-:Y:S01]  /*0190*/  R2UR UR15, R3 ;  /* 0x00000000030f72ca */ /* 0x004fe200000e0000 */
[----:B------:R-:W-:-:S04]  /*01a0*/  UISETP.NE.AND UP0, UPT, UR8, 0x3, UPT ;  /* 0x000000030800788c */ /* 0x000fc8000bf05270 */
[----:B------:R-:W-:-:S08]  /*01b0*/  UISETP.EQ.OR UP0, UPT, UR8, URZ, !UP0 ;  /* 0x0000003f0800728c */ /* 0x000fd0000c702670 */
[----:B------:R-:W-:Y:S02]  /*01c0*/  UIADD3 UR18, UR15, -0x1, URZ ;  /* 0xffffffff0f127890 */ /* 0x000fe4000fffe03f */
[----:B------:R-:W-:Y:S02]  /*01d0*/  UISETP.EQ.AND UP0, UPT, UR15, URZ, UP0 ;  /* 0x0000003f0f00728c */ /* 0x000fe40008702270 */
[----:B------:R-:W-:Y:S02]  /*01e0*/  UISETP.GE.U32.AND UP1, UPT, UR18, 0x2, UPT ;  /* 0x000000021200788c */ /* 0x000fe4000bf26070 */
[----:B------:R-:W-:Y:S01]  /*01f0*/  USEL UR40, URZ, 0x1, !UP0 ;  /* 0x000000013f287887 */ /* 0x000fe2000c000000 */
[----:B0-----:R-:W-:-:S03]  /*0200*/  ISETP.NE.AND P0, PT, R5, RZ, PT ;  /* 0x000000ff0500720c */ /* 0x001fc60003f05270 */
[----:B------:R-:W-:-:S10]  /*0210*/  USEL UR40, UR40, 0x2, UP1 ;  /* 0x0000000228287887 */ /* 0x000fd40008800000 */
[----:B------:R-:W-:Y:S05]  /*0220*/  @P0 BRA `(.L_x_2) ;  /* 0x0000000000c40947 */ /* 0x000fea0003800000 */
[----:B------:R-:W-:Y:S01]  /*0230*/  ELECT P0, URZ, PT ;  /* 0x00000000003f782f */ /* 0x000fe20003800000 */
[----:B------:R-:W-:-:S12]  /*0240*/  BSSY B0, `(.L_x_2) ;  /* 0x000002f000007945 */ /* 0x000fd80003800000 */
[----:B------:R-:W-:Y:S05]  /*0250*/  @!P0 BRA `(.L_x_3) ;  /* 0x0000000000b48947 */ /* 0x000fea0003800000 */
[----:B------:R-:W0:Y:S01]  /*0260*/  S2UR UR9, SR_CgaCtaId ;  /* 0x00000000000979c3 */ /* 0x000e220000008800 */
[----:B------:R-:W-:Y:S01]  /*0270*/  UMOV UR4, 0x400 ;  /* 0x0000040000047882 */ /* 0x000fe20000000000 */
[----:B------:R-:W-:Y:S01]  /*0280*/  UMOV UR5, 0x1 ;  /* 0x0000000100057882 */ /* 0x000fe20000000000 */
[----:B------:R-:W-:Y:S02]  /*0290*/  UMOV UR6, 0x80 ;  /* 0x0000008000067882 */ /* 0x000fe40000000000 */
[----:B------:R-:W-:-:S04]  /*02a0*/  UIADD3 UR6, -UR6, 0x100000, URZ ;  /* 0x0010000006067890 */ /* 0x000fc8000fffe13f */
[----:B------:R-:W-:Y:S02]  /*02b0*/  USHF.L.U32 UR7, UR6, 0xb, URZ ;  /* 0x0000000b06077899 */ /* 0x000fe4000800063f */
[----:B------:R-:W-:Y:S02]  /*02c0*/  USHF.L.U32 UR6, UR6, 0x1, URZ ;  /* 0x0000000106067899 */ /* 0x000fe4000800063f */
[----:B0-----:R-:W-:Y:S02]  /*02d0*/  ULEA UR9, UR9, UR4, 0x18 ;  /* 0x0000000409097291 */ /* 0x001fe4000f8ec03f */
[----:B------:R-:W-:-:S04]  /*02e0*/  UIADD3 UR4, -UR5, 0x100000, URZ ;  /* 0x0010000005047890 */ /* 0x000fc8000fffe13f */
[----:B------:R-:W-:Y:S02]  /*02f0*/  USHF.L.U32 UR5, UR4, 0xb, URZ ;  /* 0x0000000b04057899 */ /* 0x000fe4000800063f */
[----:B------:R-:W-:Y:S01]  /*0300*/  USHF.L.U32 UR4, UR4, 0x1, URZ ;  /* 0x0000000104047899 */ /* 0x000fe2000800063f */
[----:B------:R-:W0:Y:S11]  /*0310*/  FENCE.VIEW.ASYNC.S ;  /* 0x00000000000073c6 */ /* 0x000e360000000000 */
[----:B0-----:R0:W1:Y:S01]  /*0320*/  SYNCS.EXCH.64 URZ, [UR9], UR4 ;  /* 0x00000004093f75b2 */ /* 0x0010620008000100 */
[----:B------:R0:W2:Y:S01]  /*0330*/  SYNCS.EXCH.64 URZ, [UR9+0x80], UR6 ;  /* 0x00008006093f75b2 */ /* 0x0000a20008000100 */
[----:B------:R0:W3:Y:S01]  /*0340*/  SYNCS.EXCH.64 URZ, [UR9+0x8], UR4 ;  /* 0x00000804093f75b2 */ /* 0x0000e20008000100 */
[----:B------:R0:W4:Y:S01]  /*0350*/  SYNCS.EXCH.64 URZ, [UR9+0x88], UR6 ;  /* 0x00008806093f75b2 */ /* 0x0001220008000100 */
[----:B------:R0:W0:Y:S01]  /*0360*/  SYNCS.EXCH.64 URZ, [UR9+0x10], UR4 ;  /* 0x00001004093f75b2 */ /* 0x0000220008000100 */
        /* <DEDUP_REMOVED lines=27> */
[----:B-1234-:R-:W-:Y:S01]  /*0520*/  NOP ;  /* 0x0000000000007918 */ /* 0x01efe20000000000 */
.L_x_3:
[----:B0-----:R-:W-:Y:S05]  /*0530*/  BSYNC B0 ;  /* 0x0000000000007941 */ /* 0x001fea0003800000 */
.L_x_2:
[----:B------:R-:W0:Y:S01]  /*0540*/  SHFL.IDX PT, R5, R0, RZ, 0x1f ;  /* 0x00001fff00057589 */ /* 0x000e2200000e0000 */
[----:B------:R-:W-:Y:S01]  /*0550*/  ELECT P0, URZ, PT ;  /* 0x00000000003f782f */ /* 0x000fe20003800000 */
[----:B------:R-:W-:Y:S01]  /*0560*/  NOP ;  /* 0x0000000000007918 */ /* 0x000fe20000000000 */
[----:B------:R-:W-:Y:S01]  /*0570*/  ELECT P1, URZ, PT ;  /* 0x00000000003f782f */ /* 0x000fe20003820000 */
[----:B------:R-:W1:Y:S01]  /*0580*/  SHFL.IDX PT, R3, R0, RZ, 0x1f ;  /* 0x00001fff00037589 */ /* 0x000e6200000e0000 */
[----:B------:R-:W-:Y:S01]  /*0590*/  UMOV UR4, 0x20 ;  /* 0x0000002000047882 */ /* 0x000fe20000000000 */
[----:B------:R-:W-:Y:S01]  /*05a0*/  UMOV UR12, 0x80 ;  /* 0x00000080000c7882 */ /* 0x000fe20000000000 */
[----:B------:R-:W-:Y:S01]  /*05b0*/  NOP ;  /* 0x0000000000007918 */ /* 0x000fe20000000000 */
[----:B------:R2:W3:Y:S01]  /*05c0*/  SHFL.IDX PT, R0, R2, RZ, 0x1f ;  /* 0x00001fff02007589 */ /* 0x0004e200000e0000 */
[----:B------:R-:W-:Y:S01]  /*05d0*/  ULDC.64 UR38, c[0x0][0x208] ;  /* 0x0000820000267ab9 */ /* 0x000fe20000000a00 */
[----:B0-----:R-:W-:-:S02]  /*05e0*/  ISETP.NE.OR P0, PT, R5, RZ, !P0 ;  /* 0x000000ff0500720c */ /* 0x001fc40004705670 */
[----:B-1----:R-:W-:Y:S02]  /*05f0*/  ISETP.NE.OR P1, PT, R3, RZ, !P1 ;  /* 0x000000ff0300720c */ /* 0x002fe40004f25670 */
[----:B------:R-:W-:-:S04]  /*0600*/  SHF.R.S32.HI R3, RZ, 0x1f, R4 ;  /* 0x0000001fff037819 */ /* 0x000fc80000011404 */
[----:B------:R-:W-:-:S05]  /*0610*/  LEA.HI R3, R3, R4, RZ, 0x7 ;  /* 0x0000000403037211 */ /* 0x000fca00078f38ff */
[----:B------:R-:W-:Y:S01]  /*0620*/  VOTEU.ALL UP0, P0 ;  /* 0x00000000003f7886 */ /* 0x000fe20000000000 */
[----:B------:R-:W-:Y:S01]  /*0630*/  LOP3.LUT R3, R3, 0xffffff80, RZ, 0xc0, !PT ;  /* 0xffffff8003037812 */ /* 0x000fe200078ec0ff */
[----:B------:R-:W-:-:S03]  /*0640*/  VOTEU.ALL UP1, P1 ;  /* 0x00000000003f7886 */ /* 0x000fc60000820000 */
[----:B------:R-:W0:Y:S01]  /*0650*/  @!UP0 S2UR UR7, SR_CgaCtaId ;  /* 0x00000000000789c3 */ /* 0x000e220000008800 */
[----:B------:R-:W-:Y:S01]  /*0660*/  @!UP0 UMOV UR6, 0x400 ;  /* 0x0000040000068882 */ /* 0x000fe20000000000 */
[----:B------:R-:W-:-:S04]  /*0670*/  @!UP0 UIADD3 UR4, -UR4, 0x100000, URZ ;  /* 0x0010000004048890 */ /* 0x000fc8000fffe13f */
[----:B------:R-:W-:Y:S02]  /*0680*/  @!UP0 USHF.L.U32 UR5, UR4, 0xb, URZ ;  /* 0x0000000b04058899 */ /* 0x000fe4000800063f */
[----:B------:R-:W-:Y:S01]  /*0690*/  @!UP0 USHF.L.U32 UR4, UR4, 0x1, URZ ;  /* 0x0000000104048899 */ /* 0x000fe2000800063f */
[----:B------:R-:W-:Y:S01]  /*06a0*/  IMAD.IADD R3, R4, 0x1, -R3 ;  /* 0x0000000104037824 */ /* 0x000fe200078e0a03 */
[----:B------:R-:W-:Y:S01]  /*06b0*/  @!UP1 UMOV UR10, 0x400 ;  /* 0x00000400000a9882 */ /* 0x000fe20000000000 */
[----:B------:R-:W-:Y:S01]  /*06c0*/  VOTEU.ALL UP2, P1 ;  /* 0x00000000003f7886 */ /* 0x000fe20000840000 */
[----:B------:R-:W-:Y:S01]  /*06d0*/  VOTEU.ALL UP3, P1 ;  /* 0x00000000003f7886 */ /* 0x000fe20000860000 */
[----:B------:R-:W-:Y:S01]  /*06e0*/  VOTEU.ALL UP4, P1 ;  /* 0x00000000003f7886 */ /* 0x000fe20000880000 */
[----:B------:R-:W1:Y:S01]  /*06f0*/  @!UP1 S2UR UR11, SR_CgaCtaId ;  /* 0x00000000000b99c3 */ /* 0x000e620000008800 */
[----:B------:R-:W-:Y:S01]  /*0700*/  VOTEU.ALL UP5, P1 ;  /* 0x00000000003f7886 */ /* 0x000fe200008a0000 */
[----:B------:R-:W-:Y:S01]  /*0710*/  ISETP.NE.AND P1, PT, RZ, UR15, PT ;  /* 0x0000000fff007c0c */ /* 0x000fe2000bf25270 */
[----:B0-----:R-:W-:-:S02]  /*0720*/  @!UP0 ULEA UR9, UR7, UR6, 0x18 ;  /* 0x0000000607098291 */ /* 0x001fc4000f8ec03f */
[----:B------:R-:W-:-:S04]  /*0730*/  @!UP1 UIADD3 UR6, -UR12, 0x100000, URZ ;  /* 0x001000000c069890 */ /* 0x000fc8000fffe13f */
[----:B------:R-:W-:Y:S02]  /*0740*/  @!UP1 USHF.L.U32 UR7, UR6, 0xb, URZ ;  /* 0x0000000b06079899 */ /* 0x000fe4000800063f */
[----:B------:R-:W-:Y:S01]  /*0750*/  @!UP1 USHF.L.U32 UR6, UR6, 0x1, URZ ;  /* 0x0000000106069899 */ /* 0x000fe2000800063f */
[----:B------:R-:W-:Y:S01]  /*0760*/  VOTEU.ALL UP0, P0 ;  /* 0x00000000003f7886 */ /* 0x000fe20000000000 */
[----:B-1----:R-:W-:Y:S01]  /*0770*/  @!UP1 ULEA UR10, UR11, UR10, 0x18 ;  /* 0x0000000a0b0a9291 */ /* 0x002fe2000f8ec03f */
[----:B------:R-:W-:Y:S01]  /*0780*/  VOTEU.ALL UP1, P0 ;  /* 0x00000000003f7886 */ /* 0x000fe20000020000 */
[----:B------:R-:W0:Y:S02]  /*0790*/  FENCE.VIEW.ASYNC.S ;  /* 0x00000000000073c6 */ /* 0x000e240000000000 */
[----:B0-----:R-:W0:Y:S02]  /*07a0*/  @!UP0 SYNCS.EXCH.64 URZ, [UR9+0x130], UR4 ;  /* 0x00013004093f85b2 */ /* 0x001e240008000100 */
[----:B------:R1:W0:Y:S01]  /*07b0*/  @!UP1 SYNCS.EXCH.64 URZ, [UR9+0x138], UR4 ;  /* 0x00013804093f95b2 */ /* 0x0002220008000100 */
[----:B------:R-:W-:Y:S01]  /*07c0*/  NOP ;  /* 0x0000000000007918 */ /* 0x000fe20000000000 */
[----:B-1----:R-:W-:-:S02]  /*07d0*/  ULDC.64 UR4, c[0x0][0x598] ;  /* 0x0001660000047ab9 */ /* 0x002fc40000000a00 */
[----:B------:R-:W-:Y:S02]  /*07e0*/  ISETP.NE.U32.AND P0, PT, RZ, UR4, PT ;  /* 0x00000004ff007c0c */ /* 0x000fe4000bf05070 */
[----:B------:R2:W0:Y:S02]  /*07f0*/  @!UP2 SYNCS.EXCH.64 URZ, [UR10+0x110], UR6 ;  /* 0x000110060a3fa5b2 */ /* 0x0004240008000100 */
[----:B------:R-:W-:Y:S01]  /*0800*/  ISETP.NE.AND.EX P0, PT, RZ, UR5, PT, P0 ;  /* 0x00000005ff007c0c */ /* 0x000fe2000bf05300 */
[----:B------:R2:W0:Y:S01]  /*0810*/  @!UP3 SYNCS.EXCH.64 URZ, [UR10+0x118], UR6 ;  /* 0x000118060a3fb5b2 */ /* 0x0004220008000100 */
[----:B------:R2:W0:Y:S01]  /*0820*/  @!UP4 SYNCS.EXCH.64 URZ, [UR10+0x120], UR6 ;  /* 0x000120060a3fc5b2 */ /* 0x0004220008000100 */
[----:B------:R2:W0:Y:S01]  /*0830*/  @!UP5 SYNCS.EXCH.64 URZ, [UR10+0x128], UR6 ;  /* 0x000128060a3fd5b2 */ /* 0x0004220008000100 */
[----:B------:R-:W-:Y:S01]  /*0840*/  NOP ;  /* 0x0000000000007918 */ /* 0x000fe20000000000 */
[----:B0-----:R-:W-:Y:S08]  /*0850*/  BAR.SYNC.DEFER_BLOCKING 0x0 ;  /* 0x0000000000007b1d */ /* 0x001ff00000010000 */
[----:B--23--:R-:W-:Y:S05]  /*0860*/  @!P0 BRA `(.L_x_4) ;  /* 0x00000000001c8947 */ /* 0x00cfea0003800000 */
[----:B------:R-:W0:Y:S02]  /*0870*/  LDC.64 R6, c[0x0][0x598] ;  /* 0x00016600ff067b82 */ /* 0x000e240000000a00 */
[----:B0-----:R-:W2:Y:S02]  /*0880*/  LDG.E.64 R6, desc[UR38][R6.64] ;  /* 0x0000002606067981 */ /* 0x001ea4000c1e1b00 */
[----:B--2---:R-:W-:-:S04]  /*0890*/  ISETP.NE.U32.AND P0, PT, R6, RZ, PT ;  /* 0x000000ff0600720c */ /* 0x004fc80003f05070 */
[----:B------:R-:W-:-:S13]  /*08a0*/  ISETP.NE.AND.EX P0, PT, R7, RZ, PT, P0 ;  /* 0x000000ff0700720c */ /* 0x000fda0003f05300 */
[----:B------:R-:W-:Y:S05]  /*08b0*/  @!P0 BRA `(.L_x_4) ;  /* 0x0000000000088947 */ /* 0x000fea0003800000 */
[----:B------:R1:W5:Y:S01]  /*08c0*/  LD.E R23, desc[UR38][R6.64] ;  /* 0x0000002606177980 */ /* 0x000362000c101900 */
[----:B------:R-:W-:Y:S05]  /*08d0*/  BRA `(.L_x_5) ;  /* 0x0000000000247947 */ /* 0x000fea0003800000 */
.L_x_4:
[----:B------:R-:W-:Y:S02]  /*08e0*/  ULDC.64 UR4, c[0x0][0x588] ;  /* 0x0001620000047ab9 */ /* 0x000fe40000000a00 */
[----:B------:R-:W-:-:S04]  /*08f0*/  ISETP.NE.U32.AND P0, PT, RZ, UR4, PT ;  /* 0x00000004ff007c0c */ /* 0x000fc8000bf05070 */
[----:B------:R-:W-:-:S13]  /*0900*/  ISETP.NE.AND.EX P0, PT, RZ, UR5, PT, P0 ;  /* 0x00000005ff007c0c */ /* 0x000fda000bf05300 */
[----:B------:R-:W-:Y:S05]  /*0910*/  @!P0 BRA `(.L_x_6) ;  /* 0x00000000000c8947 */ /* 0x000fea0003800000 */
[----:B------:R-:W0:Y:S02]  /*0920*/  LDC.64 R6, c[0x0][0x588] ;  /* 0x00016200ff067b82 */ /* 0x000e240000000a00 */
[----:B0-----:R0:W5:Y:S01]  /*0930*/  LDG.E R23, desc[UR38][R6.64] ;  /* 0x0000002606177981 */ /* 0x001162000c1e1900 */
[----:B------:R-:W-:Y:S05]  /*0940*/  BRA `(.L_x_5) ;  /* 0x0000000000087947 */ /* 0x000fea0003800000 */
.L_x_6:
[----:B------:R-:W-:Y:S02]  /*0950*/  ULDC UR4, c[0x0][0x580] ;  /* 0x0001600000047ab9 */ /* 0x000fe40000000800 */
[----:B------:R-:W-:-:S07]  /*0960*/  IMAD.U32 R23, RZ, RZ, UR4 ;  /* 0x00000004ff177e24 */ /* 0x000fce000f8e00ff */
.L_x_5:
[----:B------:R-:W-:Y:S02]  /*0970*/  ULDC.64 UR4, c[0x0][0x5a0] ;  /* 0x0001680000047ab9 */ /* 0x000fe40000000a00 */
[----:B------:R-:W-:-:S04]  /*0980*/  ISETP.NE.U32.AND P0, PT, RZ, UR4, PT ;  /* 0x00000004ff007c0c */ /* 0x000fc8000bf05070 */
[----:B------:R-:W-:-:S13]  /*0990*/  ISETP.NE.AND.EX P0, PT, RZ, UR5, PT, P0 ;  /* 0x00000005ff007c0c */ /* 0x000fda000bf05300 */
[----:B------:R-:W-:Y:S05]  /*09a0*/  @!P0 BRA `(.L_x_7) ;  /* 0x00000000001c8947 */ /* 0x000fea0003800000 */
[----:B01----:R-:W0:Y:S02]  /*09b0*/  LDC.64 R6, c[0x0][0x5a0] ;  /* 0x00016800ff067b82 */ /* 0x003e240000000a00 */
[----:B0-----:R-:W2:Y:S02]  /*09c0*/  LDG.E.64 R6, desc[UR38][R6.64] ;  /* 0x0000002606067981 */ /* 0x001ea4000c1e1b00 */
[----:B--2---:R-:W-:-:S04]  /*09d0*/  ISETP.NE.U32.AND P0, PT, R6, RZ, PT ;  /* 0x000000ff0600720c */ /* 0x004fc80003f05070 */
[----:B------:R-:W-:-:S13]  /*09e0*/  ISETP.NE.AND.EX P0, PT, R7, RZ, PT, P0 ;  /* 0x000000ff0700720c */ /* 0x000fda0003f05300 */
[----:B------:R-:W-:Y:S05]  /*09f0*/  @!P0 BRA `(.L_x_7) ;  /* 0x0000000000088947 */ /* 0x000fea0003800000 */
[----:B------:R3:W5:Y:S01]  /*0a00*/  LD.E R22, desc[UR38][R6.64] ;  /* 0x0000002606167980 */ /* 0x000762000c101900 */
[----:B------:R-:W-:Y:S05]  /*0a10*/  BRA `(.L_x_8) ;  /* 0x0000000000247947 */ /* 0x000fea0003800000 */
.L_x_7:
[----:B------:R-:W-:Y:S02]  /*0a20*/  ULDC.64 UR4, c[0x0][0x590] ;  /* 0x0001640000047ab9 */ /* 0x000fe40000000a00 */
[----:B------:R-:W-:-:S04]  /*0a30*/  ISETP.NE.U32.AND P0, PT, RZ, UR4, PT ;  /* 0x00000004ff007c0c */ /* 0x000fc8000bf05070 */
[----:B------:R-:W-:-:S13]  /*0a40*/  ISETP.NE.AND.EX P0, PT, RZ, UR5, PT, P0 ;  /* 0x00000005ff007c0c */ /* 0x000fda000bf05300 */
[----:B------:R-:W-:Y:S05]  /*0a50*/  @!P0 BRA `(.L_x_9) ;  /* 0x00000000000c8947 */ /* 0x000fea0003800000 */
[----:B01----:R-:W0:Y:S02]  /*0a60*/  LDC.64 R6, c[0x0][0x590] ;  /* 0x00016400ff067b82 */ /* 0x003e240000000a00 */
[----:B0-----:R2:W5:Y:S01]  /*0a70*/  LDG.E R22, desc[UR38][R6.64] ;  /* 0x0000002606167981 */ /* 0x001562000c1e1900 */
[----:B------:R-:W-:Y:S05]  /*0a80*/  BRA `(.L_x_8) ;  /* 0x0000000000087947 */ /* 0x000fea0003800000 */
.L_x_9:
[----:B------:R-:W-:Y:S02]  /*0a90*/  ULDC UR4, c[0x0][0x584] ;  /* 0x0001610000047ab9 */ /* 0x000fe40000000800 */
[----:B------:R-:W-:-:S07]  /*0aa0*/  IMAD.U32 R22, RZ, RZ, UR4 ;  /* 0x00000004ff167e24 */ /* 0x000fce000f8e00ff */
.L_x_8:
[----:B------:R-:W4:Y:S01]  /*0ab0*/  S2UR UR10, SR_CTAID.Y ;  /* 0x00000000000a79c3 */ /* 0x000f220000002600 */
[----:B------:R-:W-:Y:S01]  /*0ac0*/  ULDC UR5, c[0x0][0x65c] ;  /* 0x0001970000057ab9 */ /* 0x000fe20000000800 */
[----:B------:R-:W-:Y:S01]  /*0ad0*/  UISETP.NE.AND UP0, UPT, UR15, 0x2, UPT ;  /* 0x000000020f00788c */ /* 0x000fe2000bf05270 */
[----:B------:R-:W-:Y:S01]  /*0ae0*/  PRMT R5, RZ, 0x7610, R5 ;  /* 0x00007610ff057816 */ /* 0x000fe20000000005 */
[----:B------:R-:W-:Y:S01]  /*0af0*/  UISETP.NE.AND UP2, UPT, UR5, 0x1, UPT ;  /* 0x000000010500788c */ /* 0x000fe2000bf45270 */
[----:B------:R-:W-:Y:S02]  /*0b00*/  IMAD.MOV.U32 R19, RZ, RZ, -0x1 ;  /* 0xffffffffff137424 */ /* 0x000fe400078e00ff */
[----:B------:R-:W-:Y:S01]  /*0b10*/  IMAD.MOV.U32 R18, RZ, RZ, -0x1 ;  /* 0xffffffffff127424 */ /* 0x000fe200078e00ff */
[----:B------:R-:W4:Y:S01]  /*0b20*/  S2UR UR4, SR_CTAID.X ;  /* 0x00000000000479c3 */ /* 0x000f220000002500 */
[----:B------:R-:W-:-:S06]  /*0b30*/  UP2UR UR48, UPR, URZ, 0x4 ;  /* 0x000000043f307883 */ /* 0x000fcc0008000000 */
[----:B------:R-:W-:Y:S01]  /*0b40*/  @UP2 ULDC UR12, c[0x0][0x10] ;  /* 0x00000400000c2ab9 */ /* 0x000fe20000000800 */
[----:B------:R-:W-:Y:S01]  /*0b50*/  @UP2 UMOV UR7, URZ ;  /* 0x0000003f00072c82 */ /* 0x000fe20008000000 */
[----:B------:R-:W-:Y:S01]  /*0b60*/  @UP2 UMOV UR5, URZ ;  /* 0x0000003f00052c82 */ /* 0x000fe20008000000 */
[----:B0123--:R-:W0:Y:S01]  /*0b70*/  LDC.64 R6, c[0x0][0x650] ;  /* 0x00019400ff067b82 */ /* 0x00fe220000000a00 */
[----:B----4-:R-:W-:Y:S02]  /*0b80*/  @UP2 UMOV UR9, UR10 ;  /* 0x0000000a00092c82 */ /* 0x010fe40008000000 */
[----:B------:R-:W-:Y:S01]  /*0b90*/  @UP2 UMOV UR6, UR9 ;  /* 0x0000000900062c82 */ /* 0x000fe20008000000 */
[----:B------:R-:W-:Y:S01]  /*0ba0*/  @!UP2 UMOV UR9, UR10 ;  /* 0x0000000a0009ac82 */ /* 0x000fe20008000000 */
[----:B------:R-:W-:-:S03]  /*0bb0*/  @UP2 UIMAD.WIDE.U32 UR12, UR4, UR12, UR6 ;  /* 0x0000000c040c22a5 */ /* 0x000fc6000f8e0006 */
[----:B------:R-:W-:Y:S01]  /*0bc0*/  @!UP2 ULDC UR6, c[0x0][0xc] ;  /* 0x000003000006aab9 */ /* 0x000fe20000000800 */
[----:B------:R-:W-:Y:S01]  /*0bd0*/  @UP2 UIADD3 UR14, UR13, UR5, URZ ;  /* 0x000000050d0e2290 */ /* 0x000fe2000fffe03f */
[----:B------:R-:W-:Y:S02]  /*0be0*/  ULDC UR10, c[0x0][0xc] ;  /* 0x00000300000a7ab9 */ /* 0x000fe40000000800 */
[----:B------:R-:W-:Y:S01]  /*0bf0*/  UMOV UR5, URZ ;  /* 0x0000003f00057c82 */ /* 0x000fe20008000000 */
[----:B------:R-:W-:Y:S01]  /*0c00*/  ULDC UR11, c[0x0][0x10] ;  /* 0x00000400000b7ab9 */ /* 0x000fe20000000800 */
[----:B------:R-:W-:Y:S02]  /*0c10*/  @!UP2 UIMAD.WIDE.U32 UR6, UR6, UR9, UR4 ;  /* 0x000000090606a2a5 */ /* 0x000fe4000f8e0004 */
[----:B------:R-:W-:Y:S01]  /*0c20*/  UIMAD.WIDE.U32 UR10, UR10, UR11, URZ ;  /* 0x0000000b0a0a72a5 */ /* 0x000fe2000f8e003f */
[----:B------:R-:W-:-:S03]  /*0c30*/  ULDC UR13, c[0x0][0x14] ;  /* 0x00000500000d7ab9 */ /* 0x000fc60000000800 */
[----:B------:R-:W-:Y:S02]  /*0c40*/  UIMAD.WIDE.U32 UR36, UR10, UR13, URZ ;  /* 0x0000000d0a2472a5 */ /* 0x000fe4000f8e003f */
[----:B------:R-:W-:Y:S01]  /*0c50*/  UIMAD UR41, UR11, UR13, URZ ;  /* 0x0000000d0b2972a4 */ /* 0x000fe2000f8e023f */
[----:B------:R-:W-:Y:S01]  /*0c60*/  @!UP2 UMOV UR12, UR6 ;  /* 0x00000006000cac82 */ /* 0x000fe20008000000 */
[----:B------:R-:W-:Y:S02]  /*0c70*/  @!UP2 UMOV UR14, UR7 ;  /* 0x00000007000eac82 */ /* 0x000fe40008000000 */
[----:B------:R-:W-:Y:S02]  /*0c80*/  UIADD3 UR41, UR37, UR41, URZ ;  /* 0x0000002925297290 */ /* 0x000fe4000fffe03f */
[----:B------:R-:W-:-:S04]  /*0c90*/  UIADD3 UR6, UP1, UR12, UR36, URZ ;  /* 0x000000240c067290 */ /* 0x000fc8000ff3e03f */
[----:B------:R-:W-:Y:S02]  /*0ca0*/  UIADD3.X UR7, UR14, UR41, URZ, UP1, !UPT ;  /* 0x000000290e077290 */ /* 0x000fe40008ffe43f */
[----:B------:R-:W-:Y:S02]  /*0cb0*/  USEL UR6, UR6, UR12, !UP0 ;  /* 0x0000000c06067287 */ /* 0x000fe4000c000000 */
[----:B------:R-:W-:-:S04]  /*0cc0*/  USEL UR7, UR7, UR14, !UP0 ;  /* 0x0000000e07077287 */ /* 0x000fc8000c000000 */
[----:B0-----:R-:W-:Y:S01]  /*0cd0*/  ISETP.LE.U32.AND P0, PT, R6, UR6, PT ;  /* 0x0000000606007c0c */ /* 0x001fe2000bf03070 */
[----:B------:R-:W-:Y:S02]  /*0ce0*/  IMAD.U32 R16, RZ, RZ, UR6 ;  /* 0x00000006ff107e24 */ /* 0x000fe4000f8e00ff */
[----:B------:R-:W-:Y:S02]  /*0cf0*/  IMAD.U32 R2, RZ, RZ, UR7 ;  /* 0x00000007ff027e24 */ /* 0x000fe4000f8e00ff */
[----:B------:R-:W-:-:S03]  /*0d00*/  IMAD.U32 R17, RZ, RZ, UR7 ;  /* 0x00000007ff117e24 */ /* 0x000fc6000f8e00ff */
[----:B------:R-:W-:Y:S01]  /*0d10*/  ISETP.GE.U32.AND.EX P0, PT, R2, R7, PT, P0 ;  /* 0x000000070200720c */ /* 0x000fe20003f06100 */
[----:B------:R-:W-:-:S12]  /*0d20*/  IMAD.MOV.U32 R2, RZ, RZ, -0x1 ;  /* 0xffffffffff027424 */ /* 0x000fd800078e00ff */
[----:B------:R-:W-:Y:S05]  /*0d30*/  @P0 BRA `(.L_x_10) ;  /* 0x00000004008c0947 */ /* 0x000fea0003800000 */
[----:B------:R-:W-:Y:S01]  /*0d40*/  I2FP.F32.U32 R2, UR4 ;  /* 0x0000000400027c45 */ /* 0x000fe20008201000 */
[----:B------:R-:W-:Y:S01]  /*0d50*/  ULDC.64 UR16, c[0x0][0x628] ;  /* 0x00018a0000107ab9 */ /* 0x000fe20000000a00 */
[----:B------:R-:W-:Y:S01]  /*0d60*/  ULDC UR6, c[0x0][0x150] ;  /* 0x0000540000067ab9 */ /* 0x000fe20000000800 */
[----:B------:R-:W-:Y:S01]  /*0d70*/  ISETP.NE.U32.AND P0, PT, RZ, UR16, PT ;  /* 0x00000010ff007c0c */ /* 0x000fe2000bf05070 */
[----:B------:R-:W-:Y:S01]  /*0d80*/  ULDC UR15, c[0x0][0x630] ;  /* 0x00018c00000f7ab9 */ /* 0x000fe20000000800 */
[----:B------:R-:W-:Y:S01]  /*0d90*/  FMUL R2, R2, UR6 ;  /* 0x0000000602027c20 */ /* 0x000fe20008400000 */
[----:B------:R-:W-:Y:S01]  /*0da0*/  R2UR UR19, R16 ;  /* 0x00000000101372ca */ /* 0x000fe200000e0000 */
[----:B------:R-:W-:Y:S01]  /*0db0*/  ULDC UR21, c[0x0][0x154] ;  /* 0x0000550000157ab9 */ /* 0x000fe20000000800 */
[----:B------:R-:W-:Y:S01]  /*0dc0*/  ISETP.NE.AND.EX P0, PT, RZ, UR17, PT, P0 ;  /* 0x00000011ff007c0c */ /* 0x000fe2000bf05300 */
[----:B------:R0:W1:Y:S01]  /*0dd0*/  F2I.U32.TRUNC.NTZ R5, R2 ;  /* 0x0000000200057305 */ /* 0x000062000020f000 */
[----:B------:R-:W-:-:S02]  /*0de0*/  R2UR UR20, R17 ;  /* 0x00000000111472ca */ /* 0x000fc400000e0000 */
[----:B------:R-:W-:Y:S02]  /*0df0*/  R2UR UR6, R16 ;  /* 0x00000000100672ca */ /* 0x000fe400000e0000 */
[----:B------:R-:W-:-:S07]  /*0e00*/  R2UR UR7, R17 ;  /* 0x00000000110772ca */ /* 0x000fce00000e0000 */
[----:B0-----:R-:W-:Y:S08]  /*0e10*/  @!P0 BRA `(.L_x_11) ;  /* 0x0000000000308947 */ /* 0x001ff00003800000 */
[----:B------:R-:W-:Y:S01]  /*0e20*/  R2UR UR6, R16 ;  /* 0x00000000100672ca */ /* 0x000fe200000e0000 */
[----:B------:R-:W-:Y:S01]  /*0e30*/  ULDC UR12, c[0x0][0x634] ;  /* 0x00018d00000c7ab9 */ /* 0x000fe20000000800 */
[----:B------:R-:W-:-:S11]  /*0e40*/  R2UR UR14, R17 ;  /* 0x00000000110e72ca */ /* 0x000fd600000e0000 */
[----:B------:R-:W-:-:S04]  /*0e50*/  UIADD3 UR12, UP1, UR6, UR12, URZ ;  /* 0x0000000c060c7290 */ /* 0x000fc8000ff3e03f */
[----:B------:R-:W-:-:S04]  /*0e60*/  UIADD3.X UR14, URZ, UR14, URZ, UP1, !UPT ;  /* 0x0000000e3f0e7290 */ /* 0x000fc80008ffe43f */
[----:B------:R-:W-:-:S04]  /*0e70*/  UIMAD.WIDE.U32 UR6, UR14, UR16, URZ ;  /* 0x000000100e0672a5 */ /* 0x000fc8000f8e003f */
[----:B------:R-:W-:Y:S02]  /*0e80*/  UIMAD.WIDE.U32 UR10, UP1, UR12, UR17, UR6 ;  /* 0x000000110c0a72a5 */ /* 0x000fe4000f820006 */
[----:B------:R-:W-:Y:S02]  /*0e90*/  UIMAD.WIDE.U32 UR6, UR12, UR16, URZ ;  /* 0x000000100c0672a5 */ /* 0x000fe4000f8e003f */
[----:B------:R-:W-:Y:S02]  /*0ea0*/  UIADD3.X UR13, URZ, URZ, URZ, UP1, !UPT ;  /* 0x0000003f3f0d7290 */ /* 0x000fe40008ffe43f */
[----:B------:R-:W-:Y:S01]  /*0eb0*/  UIADD3 URZ, UP1, UR7, UR10, URZ ;  /* 0x0000000a073f7290 */ /* 0x000fe2000ff3e03f */
[----:B------:R-:W-:-:S03]  /*0ec0*/  UMOV UR12, UR11 ;  /* 0x0000000b000c7c82 */ /* 0x000fc60008000000 */
[----:B------:R-:W-:-:S12]  /*0ed0*/  UIMAD.WIDE.U32.X UR6, UR14, UR17, UR12, UP1 ;  /* 0x000000110e0672a5 */ /* 0x000fd800088e040c */
.L_x_11:
[----:B------:R-:W-:Y:S01]  /*0ee0*/  USHF.R.U64 UR5, UR6, UR15, UR7 ;  /* 0x0000000f06057299 */ /* 0x000fe20008001207 */
[----:B------:R-:W-:Y:S01]  /*0ef0*/  I2FP.F32.U32 R2, UR9 ;  /* 0x0000000900027c45 */ /* 0x000fe20008201000 */
[----:B------:R-:W-:Y:S01]  /*0f00*/  USHF.R.U32.HI UR6, URZ, UR15, UR7 ;  /* 0x0000000f3f067299 */ /* 0x000fe20008011607 */
[----:B-1----:R-:W-:Y:S01]  /*0f10*/  R2UR UR14, R5 ;  /* 0x00000000050e72ca */ /* 0x002fe200000e0000 */
[----:B------:R-:W-:Y:S02]  /*0f20*/  UIADD3 UR17, UP1, URZ, -UR5, URZ ;  /* 0x800000053f117290 */ /* 0x000fe4000ff3e03f */
[----:B------:R-:W-:Y:S01]  /*0f30*/  FMUL R2, R2, UR21 ;  /* 0x0000001502027c20 */ /* 0x000fe20008400000 */
[----:B------:R-:W-:Y:S01]  /*0f40*/  ULDC.64 UR10, c[0x0][0x620] ;  /* 0x00018800000a7ab9 */ /* 0x000fe20000000a00 */
[----:B------:R-:W-:Y:S01]  /*0f50*/  UIADD3.X UR6, URZ, ~UR6, URZ, UP1, !UPT ;  /* 0x800000063f067290 */ /* 0x000fe20008ffe43f */
[----:B------:R-:W-:Y:S01]  /*0f60*/  UMOV UR12, UR19 ;  /* 0x00000013000c7c82 */ /* 0x000fe20008000000 */
[----:B------:R-:W-:-:S02]  /*0f70*/  UMOV UR13, UR20 ;  /* 0x00000014000d7c82 */ /* 0x000fc40008000000 */
[----:B------:R-:W-:Y:S01]  /*0f80*/  UIMAD UR6, UR6, UR10, URZ ;  /* 0x0000000a060672a4 */ /* 0x000fe2000f8e023f */
[----:B------:R-:W0:Y:S01]  /*0f90*/  F2I.U32.TRUNC.NTZ R2, R2 ;  /* 0x0000000200027305 */ /* 0x000e22000020f000 */
[----:B------:R-:W-:Y:S02]  /*0fa0*/  UIMAD.WIDE.U32 UR12, UR17, UR10, UR12 ;  /* 0x0000000a110c72a5 */ /* 0x000fe4000f8e000c */
[----:B------:R-:W-:Y:S01]  /*0fb0*/  UIMAD UR17, UR17, UR11, UR6 ;  /* 0x0000000b111172a4 */ /* 0x000fe2000f8e0206 */
[----:B------:R-:W-:Y:S01]  /*0fc0*/  ULDC UR24, c[0x0][0x658] ;  /* 0x0001960000187ab9 */ /* 0x000fe20000000800 */
[----:B------:R-:W-:Y:S02]  /*0fd0*/  UMOV UR22, 0xffffffff ;  /* 0xffffffff00167882 */ /* 0x000fe40000000000 */
[----:B------:R-:W-:Y:S01]  /*0fe0*/  UIADD3 UR17, UR13, UR17, URZ ;  /* 0x000000110d117290 */ /* 0x000fe2000fffe03f */
[----:B------:R-:W-:Y:S01]  /*0ff0*/  ULDC UR19, c[0x0][0x618] ;  /* 0x0001860000137ab9 */ /* 0x000fe20000000800 */
[----:B------:R-:W-:Y:S01]  /*1000*/  ULDC.64 UR6, c[0x0][0x640] ;  /* 0x0001900000067ab9 */ /* 0x000fe20000000a00 */
[----:B------:R-:W-:Y:S01]  /*1010*/  USHF.L.U32 UR13, UR22, UR24, URZ ;  /* 0x00000018160d7299 */ /* 0x000fe2000800063f */
[----:B------:R-:W-:Y:S01]  /*1020*/  ISETP.NE.U32.AND P0, PT, RZ, UR6, PT ;  /* 0x00000006ff007c0c */ /* 0x000fe2000bf05070 */
[----:B------:R-:W-:-:S02]  /*1030*/  USHF.R.U64 UR22, UR12, UR19, UR17 ;  /* 0x000000130c167299 */ /* 0x000fc40008001211 */
[----:B------:R-:W-:Y:S01]  /*1040*/  USHF.R.U32.HI UR12, URZ, UR19, UR17 ;  /* 0x000000133f0c7299 */ /* 0x000fe20008011611 */
[----:B0-----:R-:W-:Y:S01]  /*1050*/  R2UR UR16, R2 ;  /* 0x00000000021072ca */ /* 0x001fe200000e0000 */
[----:B------:R-:W-:Y:S01]  /*1060*/  ULDC UR21, c[0x0][0x608] ;  /* 0x0001820000157ab9 */ /* 0x000fe20000000800 */
[----:B------:R-:W-:Y:S01]  /*1070*/  ISETP.NE.AND.EX P0, PT, RZ, UR7, PT, P0 ;  /* 0x00000007ff007c0c */ /* 0x000fe2000bf05300 */
[----:B------:R-:W-:Y:S02]  /*1080*/  USHF.R.U64 UR26, UR22, UR21, UR12 ;  /* 0x00000015161a7299 */ /* 0x000fe4000800120c */
[----:B------:R-:W-:Y:S01]  /*1090*/  USHF.R.U32.HI UR12, URZ, UR21, UR12 ;  /* 0x000000153f0c7299 */ /* 0x000fe2000801160c */
[----:B------:R-:W-:Y:S01]  /*10a0*/  UMOV UR20, 0x1 ;  /* 0x0000000100147882 */ /* 0x000fe20000000000 */
[----:B------:R-:W-:Y:S02]  /*10b0*/  UIADD3 UR14, -UR14, URZ, URZ ;  /* 0x0000003f0e0e7290 */ /* 0x000fe4000fffe13f */
[----:B------:R-:W-:-:S02]  /*10c0*/  USHF.R.U64 UR27, UR26, UR24, UR12 ;  /* 0x000000181a1b7299 */ /* 0x000fc4000800120c */
[----:B------:R-:W-:Y:S01]  /*10d0*/  USHF.L.U32 UR19, UR20, UR24, URZ ;  /* 0x0000001814137299 */ /* 0x000fe2000800063f */
[----:B------:R-:W-:Y:S01]  /*10e0*/  ULDC UR15, c[0x0][0x144] ;  /* 0x00005100000f7ab9 */ /* 0x000fe20000000800 */
[----:B------:R-:W-:Y:S01]  /*10f0*/  ULDC UR10, c[0x0][0x600] ;  /* 0x00018000000a7ab9 */ /* 0x000fe20000000800 */
[----:B------:R-:W-:Y:S02]  /*1100*/  ULOP3.LUT UR20, URZ, UR13, URZ, 0x33, !UPT ;  /* 0x0000000d3f147292 */ /* 0x000fe4000f8e333f */
[----:B------:R-:W-:Y:S02]  /*1110*/  USHF.R.U32.HI UR13, URZ, UR24, UR12 ;  /* 0x000000183f0d7299 */ /* 0x000fe4000801160c */
[----:B------:R-:W-:Y:S02]  /*1120*/  UIADD3 UR11, UR10, -0x1, URZ ;  /* 0xffffffff0a0b7890 */ /* 0x000fe4000fffe03f */
[----:B------:R-:W-:Y:S02]  /*1130*/  UIADD3 UR23, -UR16, URZ, URZ ;  /* 0x0000003f10177290 */ /* 0x000fe4000fffe13f */
[----:B------:R-:W-:Y:S01]  /*1140*/  UIMAD UR4, UR15, UR14, UR4 ;  /* 0x0000000e0f0472a4 */ /* 0x000fe2000f8e0204 */
[----:B------:R-:W-:Y:S01]  /*1150*/  ULDC UR28, c[0x0][0x148] ;  /* 0x00005200001c7ab9 */ /* 0x000fe20000000800 */
[----:B------:R-:W-:Y:S01]  /*1160*/  ULDC UR24, c[0x0][0x648] ;  /* 0x0001920000187ab9 */ /* 0x000fe20000000800 */
[----:B------:R-:W-:Y:S01]  /*1170*/  ULDC UR25, c[0x0][0x638] ;  /* 0x00018e0000197ab9 */ /* 0x000fe20000000800 */
[----:B------:R-:W-:Y:S01]  /*1180*/  UMOV UR12, UR27 ;  /* 0x0000001b000c7c82 */ /* 0x000fe20008000000 */
[----:B------:R-:W-:Y:S07]  /*1190*/  @!P0 BRA `(.L_x_12) ;  /* 0x0000000000308947 */ /* 0x000fee0003800000 */
[----:B------:R-:W-:Y:S02]  /*11a0*/  ULDC UR16, c[0x0][0x64c] ;  /* 0x0001930000107ab9 */ /* 0x000fe40000000800 */
        /* <DEDUP_REMOVED lines=8> */
[----:B------:R-:W-:-:S07]  /*1230*/  UIMAD.WIDE.U32.X UR6, UR21, UR7, UR16, UP1 ;  /* 0x00000007150672a5 */ /* 0x000fce00088e0410 */
[----:B------:R-:W-:Y:S01]  /*1240*/  UMOV UR12, UR6 ;  /* 0x00000006000c7c82 */ /* 0x000fe20008000000 */
[----:B------:R-:W-:-:S05]  /*1250*/  UMOV UR13, UR7 ;  /* 0x00000007000d7c82 */ /* 0x000fca0008000000 */
.L_x_12:
[----:B------:R-:W-:Y:S01]  /*1260*/  UISETP.NE.AND UP1, UPT, UR48, URZ, UPT ;  /* 0x0000003f3000728c */ /* 0x000fe2000bf25270 */
[----:B------:R-:W-:Y:S01]  /*1270*/  IMAD.MOV.U32 R5, RZ, RZ, 0x1 ;  /* 0x00000001ff057424 */ /* 0x000fe200078e00ff */
[----:B------:R-:W-:Y:S01]  /*1280*/  USHF.R.U64 UR6, UR12, UR24, UR13 ;  /* 0x000000180c067299 */ /* 0x000fe2000800120d */
[----:B------:R-:W-:Y:S01]  /*1290*/  IMAD.U32 R2, RZ, RZ, UR5 ;  /* 0x00000005ff027e24 */ /* 0x000fe2000f8e00ff */
[----:B------:R-:W-:Y:S02]  /*12a0*/  ULOP3.LUT UR20, UR26, UR20, URZ, 0xc0, !UPT ;  /* 0x000000141a147292 */ /* 0x000fe4000f8ec03f */
[----:B------:R-:W-:Y:S02]  /*12b0*/  UIADD3 UR7, -UR6, URZ, URZ ;  /* 0x0000003f06077290 */ /* 0x000fe4000fffe13f */
[----:B------:R-:W-:Y:S02]  /*12c0*/  UIMAD UR19, UR19, UR6, UR20 ;  /* 0x00000006131372a4 */ /* 0x000fe4000f8e0214 */
[----:B------:R-:W-:-:S02]  /*12d0*/  ULOP3.LUT UR11, UR22, UR11, URZ, 0xc0, !UPT ;  /* 0x0000000b160b7292 */ /* 0x000fc4000f8ec03f */
[----:B------:R-:W-:Y:S02]  /*12e0*/  @UP1 UIMAD UR4, UR28, UR23, UR9 ;  /* 0x000000171c0412a4 */ /* 0x000fe4000f8e0209 */
[----:B------:R-:W-:-:S03]  /*12f0*/  UIMAD UR6, UR7, UR25, UR27 ;  /* 0x00000019070672a4 */ /* 0x000fc6000f8e021b */
[----:B------:R-:W-:Y:S01]  /*1300*/  ULDC UR7, c[0x0][0x610] ;  /* 0x0001840000077ab9 */ /* 0x000fe20000000800 */
[----:B------:R-:W-:Y:S02]  /*1310*/  UIMAD UR6, UR6, UR10, UR11 ;  /* 0x0000000a060672a4 */ /* 0x000fe4000f8e020b */
[----:B------:R-:W-:-:S04]  /*1320*/  UIMAD UR4, UR19, UR7, UR4 ;  /* 0x00000007130472a4 */ /* 0x000fc8000f8e0204 */
[----:B------:R-:W-:Y:S02]  /*1330*/  USEL UR7, UR6, UR4, !UP1 ;  /* 0x0000000406077287 */ /* 0x000fe4000c800000 */
[----:B------:R-:W-:-:S04]  /*1340*/  USEL UR4, UR4, UR6, !UP1 ;  /* 0x0000000604047287 */ /* 0x000fc8000c800000 */
[----:B------:R-:W-:Y:S02]  /*1350*/  IMAD.U32 R18, RZ, RZ, UR7 ;  /* 0x00000007ff127e24 */ /* 0x000fe4000f8e00ff */
[----:B------:R-:W-:-:S07]  /*1360*/  IMAD.U32 R19, RZ, RZ, UR4 ;  /* 0x00000004ff137e24 */ /* 0x000fce000f8e00ff */
.L_x_10:
[----:B------:R-:W-:Y:S02]  /*1370*/  ULDC UR4, c[0x0][0x28c] ;  /* 0x0000a30000047ab9 */ /* 0x000fe40000000800 */
[----:B------:R-:W-:-:S04]  /*1380*/  UIADD3 UR4, UR4, 0x1f, URZ ;  /* 0x0000001f04047890 */ /* 0x000fc8000fffe03f */
[----:B------:R-:W-:-:S04]  /*1390*/  USHF.R.S32.HI UR5, URZ, 0x1f, UR4 ;  /* 0x0000001f3f057899 */ /* 0x000fc80008011404 */
[----:B------:R-:W-:-:S04]  /*13a0*/  ULEA.HI UR5, UR5, UR4, URZ, 0x5 ;  /* 0x0000000405057291 */ /* 0x000fc8000f8f283f */
[----:B------:R-:W-:Y:S01]  /*13b0*/  USHF.R.S32.HI UR42, URZ, 0x5, UR5 ;  /* 0x000000053f2a7899 */ /* 0x000fe20008011405 */
[----:B------:R-:W-:Y:S11]  /*13c0*/  @!P1 BRA `(.L_x_13) ;  /* 0x000000b000b89947 */ /* 0x000ff60003800000 */
[----:B------:R-:W-:-:S06]  /*13d0*/  UISETP.GT.U32.AND UP1, UPT, UR18, 0x1, UPT ;  /* 0x000000011200788c */ /* 0x000fcc000bf24070 */
[----:B------:R-:W-:-:S13]  /*13e0*/  PLOP3.LUT P0, PT, PT, PT, UP1, 0x80, 0x0 ;  /* 0x000000000000781c */ /* 0x000fda0003f0f018 */
[----:B------:R-:W-:Y:S05]  /*13f0*/  @P0 EXIT ;  /* 0x000000000000094d */ /* 0x000fea0003800000 */
.L_x_14:
[----:B------:R-:W-:-:S08]  /*1400*/  NOP ;  /* 0x0000000000007918 */ /* 0x000fd00000000000 */
[----:B------:R-:W0:Y:S02]  /*1410*/  USETMAXREG.TRY_ALLOC.CTAPOOL UP1, 0xe8 ;  /* 0x000000e8000079c8 */ /* 0x000e240008020600 */
[----:B0-----:R-:W-:-:S13]  /*1420*/  PLOP3.LUT P0, PT, PT, PT, UP1, 0x80, 0x0 ;  /* 0x000000000000781c */ /* 0x001fda0003f0f018 */
[----:B------:R-:W-:Y:S05]  /*1430*/  @!P0 BRA `(.L_x_14) ;  /* 0xfffffffc00f08947 */ /* 0x000fea000383ffff */
[----:B------:R-:W-:-:S13]  /*1440*/  LOP3.LUT P0, RZ, R5, 0xff, RZ, 0xc0, !PT ;  /* 0x000000ff05ff7812 */ /* 0x000fda000780c0ff */
[----:B------:R-:W-:Y:S05]  /*1450*/  @!P0 EXIT ;  /* 0x000000000000894d */ /* 0x000fea0003800000 */
[----:B------:R-:W0:Y:S01]  /*1460*/  S2UR UR5, SR_CgaCtaId ;  /* 0x00000000000579c3 */ /* 0x000e220000008800 */
[----:B------:R-:W-:Y:S01]  /*1470*/  VIADD R6, R0, 0xffffffff ;  /* 0xffffffff00067836 */ /* 0x000fe20000000000 */
[----:B------:R-:W-:Y:S01]  /*1480*/  SHF.R.S32.HI R4, RZ, 0x1f, R3 ;  /* 0x0000001fff047819 */ /* 0x000fe20000011403 */
[----:B------:R-:W-:Y:S01]  /*1490*/  UMOV UR43, 0x400 ;  /* 0x00000400002b7882 */ /* 0x000fe20000000000 */
[----:B------:R-:W-:Y:S02]  /*14a0*/  USHF.R.U32.HI UR4, URZ, 0x4, UR42 ;  /* 0x000000043f047899 */ /* 0x000fe4000801162a */
[----:B------:R-:W-:Y:S01]  /*14b0*/  R2UR UR45, R6 ;  /* 0x00000000062d72ca */ /* 0x000fe200000e0000 */
[----:B------:R-:W-:Y:S01]  /*14c0*/  ULOP3.LUT UR44, UR42, 0xf, URZ, 0xc0, !UPT ;  /* 0x0000000f2a2c7892 */ /* 0x000fe2000f8ec03f */
[CC--:B------:R-:W-:Y:S01]  /*14d0*/  LEA.HI R0, R4.reuse, R3.reuse, RZ, 0x2 ;  /* 0x0000000304007211 */ /* 0x0c0fe200078f10ff */
[----:B------:R-:W-:Y:S01]  /*14e0*/  UISETP.LT.AND UP1, UPT, UR42, 0x1, UPT ;  /* 0x000000012a00788c */ /* 0x000fe2000bf21270 */
[----:B------:R-:W-:Y:S01]  /*14f0*/  LEA.HI R4, R4, R3, RZ, 0x5 ;  /* 0x0000000304047211 */ /* 0x000fe200078f28ff */
[----:B------:R-:W-:Y:S01]  /*1500*/  ULOP3.LUT UR4, UR4, 0x1, URZ, 0xc0, !UPT ;  /* 0x0000000104047892 */ /* 0x000fe2000f8ec03f */
[--C-:B------:R-:W-:Y:S01]  /*1510*/  SHF.R.S32.HI R216, RZ, 0x2, R0.reuse ;  /* 0x00000002ffd87819 */ /* 0x100fe20000011400 */
[----:B------:R-:W-:Y:S01]  /*1520*/  ULDC UR6, c[0x0][0x284] ;  /* 0x0000a10000067ab9 */ /* 0x000fe20000000800 */
[----:B------:R-:W-:Y:S01]  /*1530*/  SHF.R.S32.HI R5, RZ, 0x1f, R0 ;  /* 0x0000001fff057819 */ /* 0x000fe20000011400 */
[----:B------:R-:W-:Y:S01]  /*1540*/  USEL UR44, UR44, URZ, !UP0 ;  /* 0x0000003f2c2c7287 */ /* 0x000fe2000c000000 */
[----:B------:R-:W-:Y:S01]  /*1550*/  LOP3.LUT R218, R0, 0xfffffffc, RZ, 0xc0, !PT ;  /* 0xfffffffc00da7812 */ /* 0x000fe200078ec0ff */
[----:B------:R-:W-:Y:S01]  /*1560*/  USEL UR46, UR42, 0x1, UP1 ;  /* 0x000000012a2e7887 */ /* 0x000fe20008800000 */
[----:B------:R-:W-:Y:S01]  /*1570*/  LEA.HI R5, R5, R216, RZ, 0x3 ;  /* 0x000000d805057211 */ /* 0x000fe200078f18ff */
[----:B------:R-:W-:Y:S01]  /*1580*/  USHF.L.U32 UR45, UR45, 0x3, URZ ;  /* 0x000000032d2d7899 */ /* 0x000fe2000800063f */
[----:B------:R-:W-:Y:S01]  /*1590*/  ISETP.NE.AND P0, PT, R6, RZ, PT ;  /* 0x000000ff0600720c */ /* 0x000fe20003f05270 */
[----:B------:R-:W-:Y:S01]  /*15a0*/  UISETP.EQ.U32.AND UP0, UPT, UR4, 0x1, !UP0 ;  /* 0x000000010400788c */ /* 0x000fe2000c702070 */
[----:B------:R-:W-:Y:S01]  /*15b0*/  LOP3.LUT R5, R5, 0xfffffff8, RZ, 0xc0, !PT ;  /* 0xfffffff805057812 */ /* 0x000fe200078ec0ff */
[----:B------:R-:W-:Y:S01]  /*15c0*/  IMAD.IADD R218, R3, 0x1, -R218 ;  /* 0x0000000103da7824 */ /* 0x000fe200078e0ada */
[----:B0-----:R-:W-:Y:S01]  /*15d0*/  ULEA UR43, UR5, UR43, 0x18 ;  /* 0x0000002b052b7291 */ /* 0x001fe2000f8ec03f */
[----:B------:R-:W-:Y:S01]  /*15e0*/  IMAD.U32 R221, RZ, RZ, UR45 ;  /* 0x0000002dffdd7e24 */ /* 0x000fe2000f8e00ff */
[----:B------:R-:W-:Y:S01]  /*15f0*/  SEL R220, RZ, 0x1, P0 ;  /* 0x00000001ffdc7807 */ /* 0x000fe20000000000 */
[----:B------:R-:W-:Y:S01]  /*1600*/  IMAD.IADD R216, R216, 0x1, -R5 ;  /* 0x00000001d8d87824 */ /* 0x000fe200078e0a05 */
[----:B------:R-:W-:Y:S01]  /*1610*/  UIADD3 UR50, UR43, 0x110, URZ ;  /* 0x000001102b327890 */ /* 0x000fe2000fffe03f */
[----:B------:R-:W-:Y:S01]  /*1620*/  SHF.R.S32.HI R5, RZ, 0x5, R4 ;  /* 0x00000005ff057819 */ /* 0x000fe20000011404 */
[----:B------:R-:W-:Y:S01]  /*1630*/  USHF.L.U32 UR49, UR42, 0x1, URZ ;  /* 0x000000012a317899 */ /* 0x000fe2000800063f */
[----:B------:R-:W-:Y:S01]  /*1640*/  LOP3.LUT R223, R221, 0x8, RZ, 0xc0, !PT ;  /* 0x00000008dddf7812 */ /* 0x000fe200078ec0ff */
[----:B------:R-:W-:Y:S01]  /*1650*/  UIADD3 UR46, -UR46, UR42, URZ ;  /* 0x0000002a2e2e7290 */ /* 0x000fe2000fffe13f */
[--C-:B------:R-:W-:Y:S01]  /*1660*/  SHF.R.S32.HI R217, RZ, 0x1f, R216.reuse ;  /* 0x0000001fffd97819 */ /* 0x100fe200000114d8 */
[--C-:B------:R-:W-:Y:S01]  /*1670*/  IMAD R224, R5, -0x10, -R216.reuse ;  /* 0xfffffff005e07824 */ /* 0x100fe200078e0ad8 */
[----:B------:R-:W-:Y:S01]  /*1680*/  LOP3.LUT R221, R221, 0x8, RZ, 0xc, !PT ;  /* 0x00000008dddd7812 */ /* 0x000fe200078e0cff */
[----:B------:R-:W-:Y:S01]  /*1690*/  IMAD.U32 R219, RZ, RZ, UR50 ;  /* 0x00000032ffdb7e24 */ /* 0x000fe2000f8e00ff */
[----:B------:R-:W-:Y:S01]  /*16a0*/  LOP3.LUT R223, R223, 0x18, RZ, 0x3c, !PT ;  /* 0x00000018dfdf7812 */ /* 0x000fe200078e3cff */
[----:B------:R-:W-:Y:S01]  /*16b0*/  IMAD.WIDE R216, R5, 0x10, R216 ;  /* 0x0000001005d87825 */ /* 0x000fe200078e02d8 */
[----:B------:R-:W-:-:S03]  /*16c0*/  USEL UR47, URZ, 0x1, !UP0 ;  /* 0x000000013f2f7887 */ /* 0x000fc6000c000000 */
[----:B------:R-:W-:Y:S02]  /*16d0*/  VIADD R222, R219, UR45 ;  /* 0x0000002ddbde7c36 */ /* 0x000fe40008000000 */
[----:B------:R-:W-:-:S07]  /*16e0*/  VIADD R224, R224, UR6 ;  /* 0x00000006e0e07c36 */ /* 0x000fce0008000000 */
.L_x_422:
[----:B------:R-:W-:Y:S01]  /*16f0*/  SHF.L.U32 R0, R220, 0x1f, RZ ;  /* 0x0000001fdc007819 */ /* 0x000fe200000006ff */
[----:B------:R-:W-:Y:S02]  /*1700*/  ULDC UR4, c[0x0][0x28c] ;  /* 0x0000a30000047ab9 */ /* 0x000fe40000000800 */
[----:B------:R-:W-:Y:S01]  /*1710*/  ISETP.LT.AND P1, PT, RZ, UR4, PT ;  /* 0x00000004ff007c0c */ /* 0x000fe2000bf21270 */
[----:B------:R-:W0:Y:S02]  /*1720*/  SYNCS.PHASECHK.TRANS64.TRYWAIT P0, [R219+UR45], R0 ;  /* 0x00000000db0075a7 */ /* 0x000e24000800016d */
[----:B0-234-:R-:W-:Y:S10]  /*1730*/  @!P0 BRA `(.L_x_15) ;  /* 0x000000c400888947 */ /* 0x01dff40003800000 */
.L_x_456:
[----:B------:R-:W-:Y:S05]  /*1740*/  @P1 BRA `(.L_x_16) ;  /* 0x0000000000401947 */ /* 0x000fea0003800000 */
[----:B0-----:R-:W-:Y:S01]  /*1750*/  MOV R0, 0x0 ;  /* 0x0000000000007802 */ /* 0x001fe20000000f00 */
[----:B------:R-:W-:Y:S01]  /*1760*/  ULDC.64 UR4, c[0x4][0x68] ;  /* 0x01001a0000047ab9 */ /* 0x000fe20000000a00 */
[----:B------:R-:W-:Y:S01]  /*1770*/  ULDC.64 UR6, c[0x4][0x8] ;  /* 0x0100020000067ab9 */ /* 0x000fe20000000a00 */
[----:B------:R-:W-:Y:S01]  /*1780*/  IMAD.U32 R4, RZ, RZ, UR4 ;  /* 0x00000004ff047e24 */ /* 0x000fe2000f8e00ff */
[----:B------:R0:W1:Y:S01]  /*1790*/  LDC.64 R14, c[0x4][R0] ;  /* 0x01000000000e7b82 */ /* 0x0000620000000a00 */
[----:B------:R-:W-:Y:S01]  /*17a0*/  IMAD.U32 R5, RZ, RZ, UR5 ;  /* 0x00000005ff057e24 */ /* 0x000fe2000f8e00ff */
[----:B------:R-:W-:Y:S01]  /*17b0*/  ULDC.64 UR4, c[0x4][0x70] ;  /* 0x01001c0000047ab9 */ /* 0x000fe20000000a00 */
[----:B------:R-:W-:Y:S02]  /*17c0*/  IMAD.U32 R10, RZ, RZ, UR6 ;  /* 0x00000006ff0a7e24 */ /* 0x000fe4000f8e00ff */
[----:B------:R-:W-:Y:S02]  /*17d0*/  IMAD.U32 R6, RZ, RZ, UR4 ;  /* 0x00000004ff067e24 */ /* 0x000fe4000f8e00ff */
[----:B------:R-:W-:-:S02]  /*17e0*/  IMAD.U32 R7, RZ, RZ, UR5 ;  /* 0x00000005ff077e24 */ /* 0x000fc4000f8e00ff */
[----:B------:R-:W-:Y:S02]  /*17f0*/  IMAD.U32 R11, RZ, RZ, UR7 ;  /* 0x00000007ff0b7e24 */ /* 0x000fe4000f8e00ff */
[----:B------:R-:W-:Y:S02]  /*1800*/  IMAD.MOV.U32 R8, RZ, RZ, 0x1e1 ;  /* 0x000001e1ff087424 */ /* 0x000fe400078e00ff */
[----:B------:R-:W-:Y:S02]  /*1810*/  IMAD.MOV.U32 R12, RZ, RZ, 0x1 ;  /* 0x00000001ff0c7424 */ /* 0x000fe400078e00ff */
[----:B0-----:R-:W-:-:S07]  /*1820*/  IMAD.MOV.U32 R13, RZ, RZ, RZ ;  /* 0x000000ffff0d7224 */ /* 0x001fce00078e00ff */
[----:B------:R-:W-:-:S07]  /*1830*/  LEPC R20, `(.L_x_16) ;  /* 0x000000001014794e */ /* 0x000fce0000000000 */
[----:B-1---5:R-:W-:Y:S05]  /*1840*/  CALL.ABS.NOINC R14 ;  /* 0x000000000e007343 */ /* 0x022fea0003c00000 */
.L_x_16:
[----:B------:R-:W-:-:S06]  /*1850*/  ULOP3.LUT UR4, UR40, 0x1, URZ, 0xfc, !UPT ;  /* 0x0000000128047892 */ /* 0x000fcc000f8efc3f */
[----:B0-----:R-:W-:-:S05]  /*1860*/  IMAD.U32 R0, RZ, RZ, UR4 ;  /* 0x00000004ff007e24 */ /* 0x001fca000f8e00ff */
[----:B------:R-:W-:-:S13]  /*1870*/  ISETP.NE.AND P0, PT, R0, 0x3, PT ;  /* 0x000000030000780c */ /* 0x000fda0003f05270 */
[----:B------:R-:W-:Y:S05]  /*1880*/  @!P0 BRA `(.L_x_17) ;  /* 0x0000000000048947 */ /* 0x000fea0003800000 */
[----:B------:R-:W-:Y:S01]  /*1890*/  BPT.TRAP 0x1 ;  /* 0x000000040000795c */ /* 0x000fe20000300000 */
.L_x_17:
[----:B------:R-:W-:Y:S02]  /*18a0*/  IMAD.U32 R3, RZ, RZ, UR44 ;  /* 0x0000002cff037e24 */ /* 0x000fe4000f8e00ff */
[----:B------:R-:W-:-:S03]  /*18b0*/  IMAD.U32 R0, RZ, RZ, UR47 ;  /* 0x0000002fff007e24 */ /* 0x000fc6000f8e00ff */
[----:B------:R-:W-:Y:S02]  /*18c0*/  LEA R3, R3, UR43, 0x3 ;  /* 0x0000002b03037c11 */ /* 0x000fe4000f8e18ff */
[----:B------:R-:W-:-:S04]  /*18d0*/  SHF.L.U32 R0, R0, 0x1f, RZ ;  /* 0x0000001f00007819 */ /* 0x000fc800000006ff */
[----:B------:R0:W1:Y:S01]  /*18e0*/  SYNCS.PHASECHK.TRANS64.TRYWAIT P1, [R3+URZ], R0 ;  /* 0x00000000030075a7 */ /* 0x000062000802017f */
[----:B------:R-:W-:Y:S05]  /*18f0*/  @!P0 BRA `(.L_x_18) ;  /* 0x0000000000048947 */ /* 0x000fea0003800000 */
[----:B------:R-:W-:Y:S01]  /*1900*/  BPT.TRAP 0x1 ;  /* 0x000000040000795c */ /* 0x000fe20000300000 */
.L_x_18:
[----:B------:R-:W-:-:S05]  /*1910*/  IMAD.U32 R4, RZ, RZ, UR46 ;  /* 0x0000002eff047e24 */ /* 0x000fca000f8e00ff */
[----:B------:R-:W-:Y:S01]  /*1920*/  ISETP.GE.AND P2, PT, R4, 0x1, PT ;  /* 0x000000010400780c */ /* 0x000fe20003f46270 */
[----:B-1----:R-:W-:-:S12]  /*1930*/  @P1 BRA `(.L_x_19) ;  /* 0x0000000000081947 */ /* 0x002fd80003800000 */
[----:B------:R-:W1:Y:S02]  /*1940*/  SYNCS.PHASECHK.TRANS64.TRYWAIT P1, [R3+URZ], R0 ;  /* 0x00000000030075a7 */ /* 0x000e64000802017f */
[----:B-1----:R-:W-:Y:S05]  /*1950*/  @!P1 BRA `(.L_x_20) ;  /* 0x000000c400149947 */ /* 0x002fea0003800000 */
.L_x_19:
[----:B------:R-:W-:Y:S05]  /*1960*/  WARPSYNC.ALL ;  /* 0x0000000000007948 */ /* 0x000fea0003800000 */
[----:B------:R-:W-:Y:S01]  /*1970*/  UIADD3 UR4, UR43, 0x200, URZ ;  /* 0x000002002b047890 */ /* 0x000fe2000fffe03f */
[----:B------:R-:W-:Y:S01]  /*1980*/  WARPGROUP.ARRIVE ;  /* 0x00000000000079c5 */ /* 0x000fe20000000000 */
[----:B------:R-:W-:Y:S02]  /*1990*/  UIADD3 UR5, UR43, 0x8200, URZ ;  /* 0x000082002b057890 */ /* 0x000fe4000fffe03f */
[----:B------:R-:W-:Y:S02]  /*19a0*/  USHF.R.U32.HI UR4, URZ, 0x4, UR4 ;  /* 0x000000043f047899 */ /* 0x000fe40008011604 */
[----:B------:R-:W-:-:S02]  /*19b0*/  USHF.R.U32.HI UR5, URZ, 0x4, UR5 ;  /* 0x000000043f057899 */ /* 0x000fc40008011605 */
[----:B------:R-:W-:Y:S02]  /*19c0*/  ULOP3.LUT UR4, UR4, 0x3fff, URZ, 0xc0, !UPT ;  /* 0x00003fff04047892 */ /* 0x000fe4000f8ec03f */
[----:B------:R-:W-:Y:S02]  /*19d0*/  ULOP3.LUT UR5, UR5, 0x3fff, URZ, 0xc0, !UPT ;  /* 0x00003fff05057892 */ /* 0x000fe4000f8ec03f */
[----:B------:R-:W-:Y:S02]  /*19e0*/  ULOP3.LUT UR11, UR4, 0x10000, URZ, 0xfc, !UPT ;  /* 0x00010000040b7892 */ /* 0x000fe4000f8efc3f */
[----:B------:R-:W-:Y:S02]  /*19f0*/  ULOP3.LUT UR10, UR5, 0x10000, URZ, 0xfc, !UPT ;  /* 0x00010000050a7892 */ /* 0x000fe4000f8efc3f */
[----:B------:R-:W-:Y:S02]  /*1a00*/  ULEA UR4, UR44, UR11, 0x7 ;  /* 0x0000000b2c047291 */ /* 0x000fe4000f8e383f */
[----:B------:R-:W-:Y:S01]  /*1a10*/  UIMAD UR6, UR44, 0x300, UR10 ;  /* 0x000003002c0678a4 */ /* 0x000fe2000f8e020a */
[----:B------:R-:W-:Y:S01]  /*1a20*/  UMOV UR5, 0xc0000010 ;  /* 0xc000001000057882 */ /* 0x000fe20000000000 */
[----:B------:R-:W-:-:S07]  /*1a30*/  UMOV UR7, 0xc0000010 ;  /* 0xc000001000077882 */ /* 0x000fce0000000000 */
[----:B------:R-:W-:Y:S01]  /*1a40*/  IGMMA.64x192x32.S8.S8 R120, gdesc[UR4], RZ, !UPT, gsb0 ;  /* 0x04e00000047879f1 */ /* 0x000fe2000c0410ff */
[----:B------:R-:W-:Y:S01]  /*1a50*/  UIADD3 UR6, UR6, 0x180, URZ ;  /* 0x0000018006067890 */ /* 0x000fe2000fffe03f */
[----:B------:R-:W-:Y:S01]  /*1a60*/  UMOV UR7, 0xc0000010 ;  /* 0xc000001000077882 */ /* 0x000fe20000000000 */
[----:B------:R-:W-:Y:S02]  /*1a70*/  WARPGROUP.DEPBAR.LE gsb0, 0x0 ;  /* 0x00008000000079c5 */ /* 0x000fe40000010000 */
[----:B------:R-:W-:-:S06]  /*1a80*/  WARPGROUP.ARRIVE ;  /* 0x00000000000079c5 */ /* 0x000fcc0000000000 */
[----:B------:R-:W-:Y:S03]  /*1a90*/  IGMMA.64x192x32.S8.S8 R24, gdesc[UR4], RZ, !UPT, gsb0 ;  /* 0x04e00000041879f1 */ /* 0x000fe6000c0410ff */
[----:B------:R-:W-:Y:S02]  /*1aa0*/  WARPGROUP.DEPBAR.LE gsb0, 0x0 ;  /* 0x00008000000079c5 */ /* 0x000fe40000010000 */
[----:B------:R-:W-:Y:S05]  /*1ab0*/  @!P2 BRA `(.L_x_21) ;  /* 0x0000000000cca947 */ /* 0x000fea0003800000 */
[----:B------:R-:W-:Y:S01]  /*1ac0*/  UIADD3 UR4, UR44, 0x1, URZ ;  /* 0x000000012c047890 */ /* 0x000fe2000fffe03f */
[----:B01----:R-:W-:Y:S01]  /*1ad0*/  IMAD.U32 R0, RZ, RZ, UR46 ;  /* 0x0000002eff007e24 */ /* 0x003fe2000f8e00ff */
[----:B------:R-:W-:Y:S02]  /*1ae0*/  UMOV UR9, UR44 ;  /* 0x0000002c00097c82 */ /* 0x000fe40008000000 */
[----:B------:R-:W-:-:S04]  /*1af0*/  UISETP.NE.AND UP0, UPT, UR4, 0x10, UPT ;  /* 0x000000100400788c */ /* 0x000fc8000bf05270 */
[----:B------:R-:W-:Y:S02]  /*1b00*/  USEL UR5, URZ, 0x1, UP0 ;  /* 0x000000013f057887 */ /* 0x000fe40008000000 */
[----:B------:R-:W-:Y:S02]  /*1b10*/  USEL UR8, UR4, URZ, UP0 ;  /* 0x0000003f04087287 */ /* 0x000fe40008000000 */
[----:B------:R-:W-:-:S06]  /*1b20*/  ULOP3.LUT UR5, UR47, UR5, URZ, 0x3c, !UPT ;  /* 0x000000052f057292 */ /* 0x000fcc000f8e3c3f */
[----:B------:R-:W-:-:S07]  /*1b30*/  IMAD.U32 R5, RZ, RZ, UR5 ;  /* 0x00000005ff057e24 */ /* 0x000fce000f8e00ff */
.L_x_28:
[----:B01----:R-:W-:Y:S05]  /*1b40*/  @!P0 BRA `(.L_x_22) ;  /* 0x0000000000048947 */ /* 0x003fea0003800000 */
[----:B------:R-:W-:Y:S01]  /*1b50*/  BPT.TRAP 0x1 ;  /* 0x000000040000795c */ /* 0x000fe20000300000 */
.L_x_22:
[----:B------:R-:W-:Y:S01]  /*1b60*/  ULEA UR4, UR8, UR43, 0x3 ;  /* 0x0000002b08047291 */ /* 0x000fe2000f8e183f */
[----:B------:R-:W-:-:S08]  /*1b70*/  SHF.L.U32 R3, R5, 0x1f, RZ ;  /* 0x0000001f05037819 */ /* 0x000fd000000006ff */
[----:B------:R0:W1:Y:S01]  /*1b80*/  SYNCS.PHASECHK.TRANS64.TRYWAIT P1, [UR4], R3 ;  /* 0x00000003ff0075a7 */ /* 0x0000620008020144 */
[----:B------:R-:W-:Y:S05]  /*1b90*/  @!P0 BRA `(.L_x_23) ;  /* 0x0000000000048947 */ /* 0x000fea0003800000 */
[----:B------:R-:W-:Y:S01]  /*1ba0*/  BPT.TRAP 0x1 ;  /* 0x000000040000795c */ /* 0x000fe20000300000 */
.L_x_23:
[----:B-1----:R-:W-:Y:S05]  /*1bb0*/  @P1 BRA `(.L_x_24) ;  /* 0x0000000000081947 */ /* 0x002fea0003800000 */
[----:B------:R-:W1:Y:S02]  /*1bc0*/  SYNCS.PHASECHK.TRANS64.TRYWAIT P1, [UR4], R3 ;  /* 0x00000003ff0075a7 */ /* 0x000e640008020144 */
[----:B-1----:R-:W-:Y:S05]  /*1bd0*/  @!P1 BRA `(.L_x_25) ;  /* 0x000000c000889947 */ /* 0x002fea0003800000 */
.L_x_24:
[----:B------:R-:W-:Y:S01]  /*1be0*/  ULEA UR4, UR8, UR11, 0x7 ;  /* 0x0000000b08047291 */ /* 0x000fe2000f8e383f */
[----:B------:R-:W-:Y:S01]  /*1bf0*/  WARPGROUP.ARRIVE ;  /* 0x00000000000079c5 */ /* 0x000fe20000000000 */
[----:B------:R-:W-:Y:S01]  /*1c00*/  UIMAD UR6, UR8, 0x300, UR10 ;  /* 0x00000300080678a4 */ /* 0x000fe2000f8e020a */
[----:B------:R-:W-:Y:S01]  /*1c10*/  UMOV UR5, 0xc0000010 ;  /* 0xc000001000057882 */ /* 0x000fe20000000000 */
[----:B------:R-:W-:-:S07]  /*1c20*/  UMOV UR7, 0xc0000010 ;  /* 0xc000001000077882 */ /* 0x000fce0000000000 */
[----:B------:R-:W-:Y:S01]  /*1c30*/  IGMMA.64x192x32.S8.S8 R120, gdesc[UR4], R120, gsb0 ;  /* 0x04e00000047879f1 */ /* 0x000fe20008041078 */
[----:B------:R-:W-:Y:S01]  /*1c40*/  UIADD3 UR6, UR6, 0x180, URZ ;  /* 0x0000018006067890 */ /* 0x000fe2000fffe03f */
[----:B------:R-:W-:Y:S01]  /*1c50*/  UMOV UR7, 0xc0000010 ;  /* 0xc000001000077882 */ /* 0x000fe20000000000 */
[----:B------:R-:W-:Y:S02]  /*1c60*/  WARPGROUP.DEPBAR.LE gsb0, 0x0 ;  /* 0x00008000000079c5 */ /* 0x000fe40000010000 */
[----:B------:R-:W-:-:S06]  /*1c70*/  WARPGROUP.ARRIVE ;  /* 0x00000000000079c5 */ /* 0x000fcc0000000000 */
[----:B------:R-:W-:Y:S03]  /*1c80*/  IGMMA.64x192x32.S8.S8 R24, gdesc[UR4], R24, gsb0 ;  /* 0x04e00000041879f1 */ /* 0x000fe60008041018 */
[----:B------:R-:W-:Y:S02]  /*1c90*/  WARPGROUP.DEPBAR.LE gsb0, 0x0 ;  /* 0x00008000000079c5 */ /* 0x000fe40000010000 */
[----:B------:R-:W-:Y:S05]  /*1ca0*/  @!P0 BRA `(.L_x_26) ;  /* 0x0000000000048947 */ /* 0x000fea0003800000 */
[----:B------:R-:W-:Y:S01]  /*1cb0*/  BPT.TRAP 0x1 ;  /* 0x000000040000795c */ /* 0x000fe20000300000 */
.L_x_26:
[----:B------:R-:W-:Y:S02]  /*1cc0*/  UISETP.GT.U32.AND UP0, UPT, UR40, 0x1, UPT ;  /* 0x000000012800788c */ /* 0x000fe4000bf04070 */
[----:B------:R-:W-:-:S04]  /*1cd0*/  ULEA UR4, UR9, UR43, 0x3 ;  /* 0x0000002b09047291 */ /* 0x000fc8000f8e183f */
[----:B------:R-:W-:Y:S01]  /*1ce0*/  UIADD3 UR4, UR4, 0x80, URZ ;  /* 0x0000008004047890 */ /* 0x000fe2000fffe03f */
[----:B------:R-:W-:-:S03]  /*1cf0*/  PLOP3.LUT P1, PT, PT, PT, UP0, 0x80, 0x0 ;  /* 0x000000000000781c */ /* 0x000fc60003f2f008 */
[----:B------:R-:W-:-:S09]  /*1d00*/  UPRMT UR4, URZ, 0x654, UR4 ;  /* 0x000006543f047896 */ /* 0x000fd20008000004 */
[----:B------:R-:W-:Y:S01]  /*1d10*/  SYNCS.ARRIVE.TRANS64.RED.A1T0 RZ, [UR4], RZ ;  /* 0x000000ffffff79a7 */ /* 0x000fe20008100404 */
[----:B------:R-:W-:Y:S05]  /*1d20*/  @P1 BRA `(.L_x_27) ;  /* 0x0000000000041947 */ /* 0x000fea0003800000 */
[----:B------:R-:W-:Y:S01]  /*1d30*/  BPT.TRAP 0x1 ;  /* 0x000000040000795c */ /* 0x000fe20000300000 */
.L_x_27:
[----:B------:R-:W-:Y:S01]  /*1d40*/  UIADD3 UR8, UR8, 0x1, URZ ;  /* 0x0000000108087890 */ /* 0x000fe2000fffe03f */
[C---:B------:R-:W-:Y:S01]  /*1d50*/  ISETP.GT.AND P1, PT, R0.reuse, 0x1, PT ;  /* 0x000000010000780c */ /* 0x040fe20003f24270 */
[----:B------:R-:W-:Y:S01]  /*1d60*/  UIADD3 UR9, UR9, 0x1, URZ ;  /* 0x0000000109097890 */ /* 0x000fe2000fffe03f */
[----:B------:R-:W-:Y:S01]  /*1d70*/  VIADD R0, R0, 0xffffffff ;  /* 0xffffffff00007836 */ /* 0x000fe20000000000 */
[----:B------:R-:W-:Y:S02]  /*1d80*/  UISETP.NE.AND UP0, UPT, UR8, 0x10, UPT ;  /* 0x000000100800788c */ /* 0x000fe4000bf05270 */
[----:B------:R-:W-:Y:S02]  /*1d90*/  UISETP.NE.AND UP1, UPT, UR9, 0x10, UPT ;  /* 0x000000100900788c */ /* 0x000fe4000bf25270 */
[----:B------:R-:W-:Y:S02]  /*1da0*/  USEL UR4, URZ, 0x1, UP0 ;  /* 0x000000013f047887 */ /* 0x000fe40008000000 */
[----:B------:R-:W-:-:S02]  /*1db0*/  USEL UR8, UR8, URZ, UP0 ;  /* 0x0000003f08087287 */ /* 0x000fc40008000000 */
[----:B------:R-:W-:Y:S02]  /*1dc0*/  USEL UR9, UR9, URZ, UP1 ;  /* 0x0000003f09097287 */ /* 0x000fe40008800000 */
[----:B------:R-:W-:Y:S01]  /*1dd0*/  LOP3.LUT R5, R5, UR4, RZ, 0x3c, !PT ;  /* 0x0000000405057c12 */ /* 0x000fe2000f8e3cff */
[----:B------:R-:W-:Y:S09]  /*1de0*/  @P1 BRA `(.L_x_28) ;  /* 0xfffffffc00541947 */ /* 0x000ff2000383ffff */
.L_x_21:
[----:B01----:R-:W0:Y:S01]  /*1df0*/  LDC R0, c[0x0][0x28c] ;  /* 0x0000a300ff007b82 */ /* 0x003e220000000800 */
[----:B------:R1:W-:Y:S01]  /*1e00*/  SYNCS.ARRIVE.TRANS64.A1T0 RZ, [R221+UR50], RZ ;  /* 0x000000ffddff79a7 */ /* 0x0003e20008100032 */
[----:B0-----:R-:W-:-:S13]  /*1e10*/  ISETP.GE.AND P1, PT, R0, 0x1, PT ;  /* 0x000000010000780c */ /* 0x001fda0003f26270 */
[----:B-1----:R-:W-:Y:S05]  /*1e20*/  @!P1 BRA `(.L_x_29) ;  /* 0x0000000000309947 */ /* 0x002fea0003800000 */
[----:B------:R-:W-:Y:S05]  /*1e30*/  @!P0 BRA `(.L_x_30) ;  /* 0x0000000000048947 */ /* 0x000fea0003800000 */
[----:B------:R-:W-:Y:S01]  /*1e40*/  BPT.TRAP 0x1 ;  /* 0x000000040000795c */ /* 0x000fe20000300000 */
.L_x_30:
[----:B------:R-:W-:Y:S02]  /*1e50*/  UIADD3 UR4, UR46, UR44, URZ ;  /* 0x0000002c2e047290 */ /* 0x000fe4000fffe03f */
[----:B------:R-:W-:Y:S02]  /*1e60*/  UISETP.GT.U32.AND UP0, UPT, UR40, 0x1, UPT ;  /* 0x000000012800788c */ /* 0x000fe4000bf04070 */
[----:B------:R-:W-:-:S04]  /*1e70*/  USHF.L.U32 UR4, UR4, 0x3, URZ ;  /* 0x0000000304047899 */ /* 0x000fc8000800063f */
[----:B------:R-:W-:Y:S01]  /*1e80*/  ULOP3.LUT UR4, UR4, 0x78, URZ, 0xc0, !UPT ;  /* 0x0000007804047892 */ /* 0x000fe2000f8ec03f */
[----:B------:R-:W-:-:S03]  /*1e90*/  PLOP3.LUT P0, PT, PT, PT, UP0, 0x80, 0x0 ;  /* 0x000000000000781c */ /* 0x000fc60003f0f008 */
[----:B------:R-:W-:-:S04]  /*1ea0*/  UIADD3 UR4, UR43, 0x80, UR4 ;  /* 0x000000802b047890 */ /* 0x000fc8000fffe004 */
[----:B------:R-:W-:-:S09]  /*1eb0*/  UPRMT UR4, URZ, 0x654, UR4 ;  /* 0x000006543f047896 */ /* 0x000fd20008000004 */
[----:B------:R-:W-:Y:S01]  /*1ec0*/  SYNCS.ARRIVE.TRANS64.RED.A1T0 RZ, [UR4], RZ ;  /* 0x000000ffffff79a7 */ /* 0x000fe20008100404 */
[----:B------:R-:W-:Y:S05]  /*1ed0*/  @P0 BRA `(.L_x_29) ;  /* 0x0000000000040947 */ /* 0x000fea0003800000 */
[----:B------:R-:W-:Y:S01]  /*1ee0*/  BPT.TRAP 0x1 ;  /* 0x000000040000795c */ /* 0x000fe20000300000 */
.L_x_29:
[----:B------:R-:W-:Y:S01]  /*1ef0*/  SHF.L.U32 R0, R220, 0x1f, RZ ;  /* 0x0000001fdc007819 */ /* 0x000fe200000006ff */
[----:B------:R-:W-:Y:S01]  /*1f00*/  UIADD3 UR44, UR49, UR44, URZ ;  /* 0x0000002c312c7290 */ /* 0x000fe2000fffe03f */
[----:B------:R-:W-:Y:S02]  /*1f10*/  IMAD.SHL.U32 R4, R218, 0x2, RZ ;  /* 0x00000002da047824 */ /* 0x000fe400078e00ff */
[----:B------:R-:W0:Y:S01]  /*1f20*/  SYNCS.PHASECHK.TRANS64.TRYWAIT P0, [R219+UR45+0x10], R0 ;  /* 0x00001000db0075a7 */ /* 0x000e22000800016d */
[----:B------:R-:W-:Y:S02]  /*1f30*/  USHF.R.U32.HI UR4, URZ, 0x4, UR44 ;  /* 0x000000043f047899 */ /* 0x000fe4000801162c */
[----:B------:R-:W-:Y:S02]  /*1f40*/  UISETP.GT.U32.AND UP0, UPT, UR44, 0xf, UPT ;  /* 0x0000000f2c00788c */ /* 0x000fe4000bf04070 */
[----:B------:R-:W-:Y:S02]  /*1f50*/  ULOP3.LUT UR4, UR4, 0x1, URZ, 0xc0, !UPT ;  /* 0x0000000104047892 */ /* 0x000fe4000f8ec03f */
[----:B------:R-:W-:-:S02]  /*1f60*/  UISETP.LT.U32.AND UP0, UPT, UR49, 0x10, UP0 ;  /* 0x000000103100788c */ /* 0x000fc40008701070 */
[----:B------:R-:W-:Y:S02]  /*1f70*/  UISETP.NE.U32.AND UP1, UPT, UR4, 0x1, UPT ;  /* 0x000000010400788c */ /* 0x000fe4000bf25070 */
[----:B------:R-:W-:Y:S02]  /*1f80*/  USEL UR5, URZ, 0x1, !UP0 ;  /* 0x000000013f057887 */ /* 0x000fe4000c000000 */
[----:B------:R-:W-:Y:S02]  /*1f90*/  UISETP.GT.U32.AND UP1, UPT, UR49, 0xf, !UP1 ;  /* 0x0000000f3100788c */ /* 0x000fe4000cf24070 */
[----:B------:R-:W-:Y:S02]  /*1fa0*/  ULOP3.LUT UR44, UR44, 0xf, URZ, 0xc0, !UPT ;  /* 0x0000000f2c2c7892 */ /* 0x000fe4000f8ec03f */
[----:B------:R-:W-:-:S04]  /*1fb0*/  USEL UR4, URZ, 0x1, !UP1 ;  /* 0x000000013f047887 */ /* 0x000fc8000c800000 */
[----:B------:R-:W-:Y:S01]  /*1fc0*/  ULOP3.LUT UR47, UR4, UR47, UR5, 0x96, !UPT ;  /* 0x0000002f042f7292 */ /* 0x000fe2000f8e9605 */
[----:B0-----:R-:W-:Y:S11]  /*1fd0*/  @!P0 BRA `(.L_x_31) ;  /* 0x000000bc00a08947 */ /* 0x001ff60003800000 */
.L_x_457:
[----:B0-----:R-:W0:Y:S01]  /*1fe0*/  LDC R0, c[0x0][0x288] ;  /* 0x0000a200ff007b82 */ /* 0x001e220000000800 */
[----:B------:R-:W-:Y:S01]  /*1ff0*/  SHF.R.S32.HI R14, RZ, 0x1f, R2 ;  /* 0x0000001fff0e7819 */ /* 0x000fe20000011402 */
[----:B------:R-:W-:Y:S01]  /*2000*/  ULDC.64 UR4, c[0x0][0x5d0] ;  /* 0x0001740000047ab9 */ /* 0x000fe20000000a00 */
[--C-:B------:R-:W-:Y:S01]  /*2010*/  SHF.R.S32.HI R5, RZ, 0x1f, R4.reuse ;  /* 0x0000001fff057819 */ /* 0x100fe20000011404 */
[----:B------:R-:W-:Y:S02]  /*2020*/  IMAD R15, R18, 0x180, RZ ;  /* 0x00000180120f7824 */ /* 0x000fe400078e02ff */
[----:B------:R-:W-:Y:S02]  /*2030*/  IMAD R3, R14, UR4, RZ ;  /* 0x000000040e037c24 */ /* 0x000fe4000f8e02ff */
[----:B------:R-:W-:Y:S01]  /*2040*/  IMAD.WIDE.U32 R6, R2, UR4, R4 ;  /* 0x0000000402067c25 */ /* 0x000fe2000f8e0004 */
[----:B------:R-:W-:-:S03]  /*2050*/  ULDC UR4, c[0x0][0x284] ;  /* 0x0000a10000047ab9 */ /* 0x000fc60000000800 */
[----:B------:R-:W-:Y:S01]  /*2060*/  IMAD R9, R2, UR5, R3 ;  /* 0x0000000502097c24 */ /* 0x000fe2000f8e0203 */
[----:B------:R-:W-:Y:S01]  /*2070*/  SHF.R.S32.HI R3, RZ, 0x1f, R15 ;  /* 0x0000001fff037819 */ /* 0x000fe2000001140f */
[----:B------:R-:W-:Y:S01]  /*2080*/  IMAD.SHL.U32 R21, R19, 0x40, RZ ;  /* 0x0000004013157824 */ /* 0x000fe200078e00ff */
[----:B------:R-:W-:-:S04]  /*2090*/  IADD3 R8, P0, R15, R6, RZ ;  /* 0x000000060f087210 */ /* 0x000fc80007f1e0ff */
[----:B------:R-:W-:Y:S02]  /*20a0*/  IADD3.X R9, R3, R7, R9, P0, !PT ;  /* 0x0000000703097210 */ /* 0x000fe400007fe409 */
[----:B------:R-:W-:-:S04]  /*20b0*/  ISETP.GE.AND P0, PT, R21, UR4, PT ;  /* 0x0000000415007c0c */ /* 0x000fc8000bf06270 */
[----:B0-----:R-:W-:-:S13]  /*20c0*/  ISETP.GE.OR P0, PT, R15, R0, P0 ;  /* 0x000000000f00720c */ /* 0x001fda0000706670 */
[----:B------:R-:W-:Y:S05]  /*20d0*/  @P0 BRA `(.L_x_32) ;  /* 0x0000009c00a00947 */ /* 0x000fea0003800000 */
[----:B------:R-:W0:Y:S01]  /*20e0*/  LDC.64 R6, c[0x0][0x5c8] ;  /* 0x00017200ff067b82 */ /* 0x000e220000000a00 */
[----:B------:R-:W-:Y:S01]  /*20f0*/  IMAD.WIDE R12, R19, 0x40, R216 ;  /* 0x00000040130c7825 */ /* 0x000fe200078e02d8 */
[----:B-----5:R-:W-:Y:S01]  /*2100*/  ISETP.NE.AND P0, PT, R22, RZ, PT ;  /* 0x000000ff1600720c */ /* 0x020fe20003f05270 */
[----:B------:R-:W-:Y:S01]  /*2110*/  ULDC.64 UR4, c[0x0][0x5c0] ;  /* 0x0001700000047ab9 */ /* 0x000fe20000000a00 */
[----:B------:R-:W-:Y:S01]  /*2120*/  BSSY B0, `(.L_x_32) ;  /* 0x00009e3000007945 */ /* 0x000fe20003800000 */
[----:B------:R-:W-:Y:S02]  /*2130*/  IMAD R0, R218, -0x2, R0 ;  /* 0xfffffffeda007824 */ /* 0x000fe400078e0200 */
[----:B------:R-:W-:Y:S02]  /*2140*/  IMAD.IADD R20, R224, 0x1, -R21 ;  /* 0x00000001e0147824 */ /* 0x000fe400078e0a15 */
[----:B------:R-:W-:Y:S02]  /*2150*/  IMAD.IADD R0, R0, 0x1, -R15 ;  /* 0x0000000100007824 */ /* 0x000fe400078e0a0f */
[----:B0-----:R-:W-:-:S02]  /*2160*/  IMAD R10, R13, R6, RZ ;  /* 0x000000060d0a7224 */ /* 0x001fc400078e02ff */
[----:B------:R-:W-:-:S04]  /*2170*/  IMAD.WIDE.U32 R8, R12, R6, R8 ;  /* 0x000000060c087225 */ /* 0x000fc800078e0008 */
[----:B------:R-:W-:Y:S01]  /*2180*/  IMAD R11, R12, R7, R10 ;  /* 0x000000070c0b7224 */ /* 0x000fe200078e020a */
[----:B------:R-:W-:-:S03]  /*2190*/  IADD3 R8, P1, R8, UR4, RZ ;  /* 0x0000000408087c10 */ /* 0x000fc6000ff3e0ff */
[----:B------:R-:W-:-:S05]  /*21a0*/  IMAD.IADD R11, R9, 0x1, R11 ;  /* 0x00000001090b7824 */ /* 0x000fca00078e020b */
[----:B------:R-:W-:Y:S02]  /*21b0*/  IADD3.X R9, R11, UR5, RZ, P1, !PT ;  /* 0x000000050b097c10 */ /* 0x000fe40008ffe4ff */
[----:B------:R-:W-:-:S04]  /*21c0*/  LEA R10, P1, R6, R8, 0x3 ;  /* 0x00000008060a7211 */ /* 0x000fc800078218ff */
[----:B------:R-:W-:Y:S01]  /*21d0*/  LEA.HI.X R11, R6, R9, R7, 0x3, P1 ;  /* 0x00000009060b7211 */ /* 0x000fe200008f1c07 */
[----:B------:R-:W-:Y:S08]  /*21e0*/  @!P0 BRA `(.L_x_33) ;  /* 0x0000007000d88947 */ /* 0x000ff00003800000 */
[----:B------:R-:W-:Y:S01]  /*21f0*/  ULDC.64 UR4, c[0x0][0x5b8] ;  /* 0x00016e0000047ab9 */ /* 0x000fe20000000a00 */
[----:B------:R-:W0:Y:S01]  /*2200*/  LDC.64 R6, c[0x0][0x5b0] ;  /* 0x00016c00ff067b82 */ /* 0x000e220000000a00 */
[----:B------:R-:W-:Y:S01]  /*2210*/  IMAD.WIDE.U32 R4, R2, UR4, R4 ;  /* 0x0000000402047c25 */ /* 0x000fe2000f8e0004 */
[----:B------:R-:W-:Y:S03]  /*2220*/  BSSY B1, `(.L_x_34) ;  /* 0x0000015000017945 */ /* 0x000fe60003800000 */
[----:B------:R-:W-:Y:S01]  /*2230*/  IMAD R19, R14, UR4, RZ ;  /* 0x000000040e137c24 */ /* 0x000fe2000f8e02ff */
[----:B------:R-:W-:-:S03]  /*2240*/  IADD3 R14, P0, R15, R4, RZ ;  /* 0x000000040f0e7210 */ /* 0x000fc60007f1e0ff */
[----:B------:R-:W-:-:S05]  /*2250*/  IMAD R19, R2, UR5, R19 ;  /* 0x0000000502137c24 */ /* 0x000fca000f8e0213 */
[----:B------:R-:W-:Y:S02]  /*2260*/  IADD3.X R15, R3, R5, R19, P0, !PT ;  /* 0x00000005030f7210 */ /* 0x000fe400007fe413 */
[----:B------:R-:W1:Y:S01]  /*2270*/  LDC.64 R2, c[0x0][0x5a8] ;  /* 0x00016a00ff027b82 */ /* 0x000e620000000a00 */
[C---:B0-----:R-:W-:Y:S01]  /*2280*/  SHF.L.U64.HI R5, R6.reuse, 0x3, R7 ;  /* 0x0000000306057819 */ /* 0x041fe20000010207 */
[----:B------:R-:W-:Y:S02]  /*2290*/  IMAD.SHL.U32 R4, R6, 0x8, RZ ;  /* 0x0000000806047824 */ /* 0x000fe400078e00ff */
[----:B------:R-:W-:-:S04]  /*22a0*/  IMAD.WIDE.U32 R18, R12, R6, R14 ;  /* 0x000000060c127225 */ /* 0x000fc800078e000e */
[----:B------:R-:W-:-:S04]  /*22b0*/  IMAD.WIDE.U32 R4, R12, R6, R4 ;  /* 0x000000060c047225 */ /* 0x000fc800078e0004 */
[----:B------:R-:W-:-:S04]  /*22c0*/  IMAD R6, R13, R6, RZ ;  /* 0x000000060d067224 */ /* 0x000fc800078e02ff */
[----:B------:R-:W-:Y:S01]  /*22d0*/  IMAD R7, R12, R7, R6 ;  /* 0x000000070c077224 */ /* 0x000fe200078e0206 */
[-C--:B-1----:R-:W-:Y:S02]  /*22e0*/  IADD3 R6, P0, R18, R2.reuse, RZ ;  /* 0x0000000212067210 */ /* 0x082fe40007f1e0ff */
[----:B------:R-:W-:Y:S01]  /*22f0*/  IADD3 R4, P1, P2, R14, R2, R4 ;  /* 0x000000020e047210 */ /* 0x000fe20007a3e004 */
[----:B------:R-:W-:Y:S01]  /*2300*/  IMAD.IADD R14, R7, 0x1, R5 ;  /* 0x00000001070e7824 */ /* 0x000fe200078e0205 */
[----:B------:R-:W-:Y:S02]  /*2310*/  IADD3.X R7, R3, R19, R7, P0, !PT ;  /* 0x0000001303077210 */ /* 0x000fe400007fe407 */
[----:B------:R-:W-:Y:S02]  /*2320*/  ISETP.GE.AND P0, PT, R0, 0x1, PT ;  /* 0x000000010000780c */ /* 0x000fe40003f06270 */
[----:B------:R-:W-:Y:S02]  /*2330*/  IADD3.X R5, R15, R3, R14, P1, P2 ;  /* 0x000000030f057210 */ /* 0x000fe40000fe440e */
[----:B------:R-:W-:-:S13]  /*2340*/  ISETP.LT.OR P3, PT, R20, 0x1, !P0 ;  /* 0x000000011400780c */ /* 0x000fda0004761670 */
[----:B------:R-:W-:Y:S05]  /*2350*/  @P3 BRA `(.L_x_35) ;  /* 0x0000000000043947 */ /* 0x000fea0003800000 */
[----:B------:R0:W5:Y:S02]  /*2360*/  LDG.E.U8 R225, desc[UR38][R6.64] ;  /* 0x0000002606e17981 */ /* 0x000164000c1e1100 */
.L_x_35:
[----:B------:R-:W-:Y:S05]  /*2370*/  BSYNC B1 ;  /* 0x0000000000017941 */ /* 0x000fea0003800000 */
.L_x_34:
[----:B-----5:R-:W-:Y:S01]  /*2380*/  LOP3.LUT R2, R225, 0xffff, RZ, 0xc0, !PT ;  /* 0x0000ffffe1027812 */ /* 0x020fe200078ec0ff */
[----:B------:R-:W-:Y:S01]  /*2390*/  BSSY B1, `(.L_x_36) ;  /* 0x000000f000017945 */ /* 0x000fe20003800000 */
[----:B------:R-:W-:Y:S02]  /*23a0*/  ISETP.GE.AND P2, PT, R0, 0x2, PT ;  /* 0x000000020000780c */ /* 0x000fe40003f46270 */
[----:B------:R-:W-:Y:S02]  /*23b0*/  PRMT R3, R2, 0x8880, RZ ;  /* 0x0000888002037816 */ /* 0x000fe400000000ff */
[----:B------:R-:W-:Y:S02]  /*23c0*/  ISETP.LT.OR P4, PT, R20, 0x1, !P2 ;  /* 0x000000011400780c */ /* 0x000fe40005781670 */
[----:B------:R-:W-:Y:S01]  /*23d0*/  ISETP.GE.AND P1, PT, R0, 0x9, PT ;  /* 0x000000090000780c */ /* 0x000fe20003f26270 */
[----:B------:R-:W-:Y:S01]  /*23e0*/  IMAD R2, R3, R22, RZ ;  /* 0x0000001603027224 */ /* 0x000fe200078e02ff */
[----:B------:R-:W-:-:S02]  /*23f0*/  ISETP.LT.OR P0, PT, R20, 0x9, !P0 ;  /* 0x000000091400780c */ /* 0x000fc40004701670 */
[----:B------:R-:W-:Y:S01]  /*2400*/  ISETP.LT.OR P2, PT, R20, 0x9, !P2 ;  /* 0x000000091400780c */ /* 0x000fe20005741670 */
[----:B------:R-:W-:Y:S01]  /*2410*/  @!P3 IMAD R3, R120, R23, R2 ;  /* 0x000000177803b224 */ /* 0x000fe200078e0202 */
[----:B------:R-:W-:-:S04]  /*2420*/  ISETP.LT.OR P5, PT, R20, 0x1, !P1 ;  /* 0x000000011400780c */ /* 0x000fc80004fa1670 */
[----:B------:R1:W-:Y:S01]  /*2430*/  @!P3 STG.E.U8 desc[UR38][R8.64], R3 ;  /* 0x000000030800b986 */ /* 0x0003e2000c101126 */
[----:B------:R-:W-:Y:S08]  /*2440*/  @P4 BRA `(.L_x_37) ;  /* 0x00000000000c4947 */ /* 0x000ff00003800000 */
[----:B------:R-:W1:Y:S02]  /*2450*/  LDG.E.U8 R225, desc[UR38][R6.64+0x1] ;  /* 0x0000012606e17981 */ /* 0x000e64000c1e1100 */
[----:B-1----:R-:W-:-:S05]  /*2460*/  PRMT R3, R225, 0x8880, RZ ;  /* 0x00008880e1037816 */ /* 0x002fca00000000ff */
[----:B------:R-:W-:-:S07]  /*2470*/  IMAD R2, R3, R22, RZ ;  /* 0x0000001603027224 */ /* 0x000fce00078e02ff */
.L_x_37:
[----:B------:R-:W-:Y:S05]  /*2480*/  BSYNC B1 ;  /* 0x0000000000017941 */ /* 0x000fea0003800000 */
.L_x_36:
[----:B------:R-:W-:Y:S01]  /*2490*/  @!P4 IMAD R121, R121, R23, R2 ;  /* 0x000000177979c224 */ /* 0x000fe200078e0202 */
[----:B------:R-:W-:Y:S04]  /*24a0*/  BSSY B1, `(.L_x_38) ;  /* 0x0000006000017945 */ /* 0x000fe80003800000 */
[----:B------:R2:W-:Y:S01]  /*24b0*/  @!P4 STG.E.U8 desc[UR38][R8.64+0x1], R121 ;  /* 0x000001790800c986 */ /* 0x0005e2000c101126 */
[----:B------:R-:W-:Y:S05]  /*24c0*/  @P0 BRA `(.L_x_39) ;  /* 0x00000000000c0947 */ /* 0x000fea0003800000 */
[----:B------:R-:W1:Y:S02]  /*24d0*/  LDG.E.U8 R225, desc[UR38][R4.64] ;  /* 0x0000002604e17981 */ /* 0x000e64000c1e1100 */
[----:B-1----:R-:W-:-:S05]  /*24e0*/  PRMT R3, R225, 0x8880, RZ ;  /* 0x00008880e1037816 */ /* 0x002fca00000000ff */
[----:B------:R-:W-:-:S07]  /*24f0*/  IMAD R2, R3, R22, RZ ;  /* 0x0000001603027224 */ /* 0x000fce00078e02ff */
.L_x_39:
[----:B------:R-:W-:Y:S05]  /*2500*/  BSYNC B1 ;  /* 0x0000000000017941 */ /* 0x000fea0003800000 */
.L_x_38:
[----:B-1----:R-:W-:Y:S01]  /*2510*/  @!P0 IMAD R3, R122, R23, R2 ;  /* 0x000000177a038224 */ /* 0x002fe200078e0202 */
[----:B------:R-:W-:Y:S04]  /*2520*/  BSSY B1, `(.L_x_40) ;  /* 0x0000006000017945 */ /* 0x000fe80003800000 */
[----:B------:R1:W-:Y:S01]  /*2530*/  @!P0 STG.E.U8 desc[UR38][R10.64], R3 ;  /* 0x000000030a008986 */ /* 0x0003e2000c101126 */
[----:B------:R-:W-:Y:S05]  /*2540*/  @P2 BRA `(.L_x_41) ;  /* 0x00000000000c2947 */ /* 0x000fea0003800000 */
[----:B------:R-:W1:Y:S02]  /*2550*/  LDG.E.U8 R225, desc[UR38][R4.64+0x1] ;  /* 0x0000012604e17981 */ /* 0x000e64000c1e1100 */
[----:B-1----:R-:W-:-:S05]  /*2560*/  PRMT R3, R225, 0x8880, RZ ;  /* 0x00008880e1037816 */ /* 0x002fca00000000ff */
[----:B------:R-:W-:-:S07]  /*2570*/  IMAD R2, R3, R22, RZ ;  /* 0x0000001603027224 */ /* 0x000fce00078e02ff */
.L_x_41:
[----:B------:R-:W-:Y:S05]  /*2580*/  BSYNC B1 ;  /* 0x0000000000017941 */ /* 0x000fea0003800000 */
.L_x_40:
[----:B------:R-:W-:Y:S01]  /*2590*/  @!P2 IMAD R123, R123, R23, R2 ;  /* 0x000000177b7ba224 */ /* 0x000fe200078e0202 */
[----:B------:R-:W-:Y:S04]  /*25a0*/  BSSY B1, `(.L_x_42) ;  /* 0x0000006000017945 */ /* 0x000fe80003800000 */
[----:B------:R3:W-:Y:S01]  /*25b0*/  @!P2 STG.E.U8 desc[UR38][R10.64+0x1], R123 ;  /* 0x0000017b0a00a986 */ /* 0x0007e2000c101126 */
[----:B------:R-:W-:Y:S05]  /*25c0*/  @P5 BRA `(.L_x_43) ;  /* 0x00000000000c5947 */ /* 0x000fea0003800000 */
[----:B------:R-:W1:Y:S02]  /*25d0*/  LDG.E.U8 R225, desc[UR38][R6.64+0x8] ;  /* 0x0000082606e17981 */ /* 0x000e64000c1e1100 */
[----:B-1----:R-:W-:-:S05]  /*25e0*/  PRMT R3, R225, 0x8880, RZ ;  /* 0x00008880e1037816 */ /* 0x002fca00000000ff */
[----:B------:R-:W-:-:S07]  /*25f0*/  IMAD R2, R3, R22, RZ ;  /* 0x0000001603027224 */ /* 0x000fce00078e02ff */
.L_x_43:
[----:B------:R-:W-:Y:S05]  /*2600*/  BSYNC B1 ;  /* 0x0000000000017941 */ /* 0x000fea0003800000 */
.L_x_42:
[----:B------:R-:W-:Y:S01]  /*2610*/  ISETP.GE.AND P0, PT, R0, 0xa, PT ;  /* 0x0000000a0000780c */ /* 0x000fe20003f06270 */
[----:B-1----:R-:W-:Y:S01]  /*2620*/  @!P5 IMAD R3, R124, R23, R2 ;  /* 0x000000177c03d224 */ /* 0x002fe200078e0202 */
[----:B------:R-:W-:Y:S01]  /*2630*/  ISETP.GE.AND P3, PT, R0, 0x11, PT ;  /* 0x000000110000780c */ /* 0x000fe20003f66270 */
[----:B------:R-:W-:Y:S01]  /*2640*/  BSSY B1, `(.L_x_44) ;  /* 0x000000d000017945 */ /* 0x000fe20003800000 */
[----:B------:R-:W-:Y:S02]  /*2650*/  ISETP.LT.OR P6, PT, R20, 0x1, !P0 ;  /* 0x000000011400780c */ /* 0x000fe400047c1670 */
[----:B------:R-:W-:Y:S01]  /*2660*/  ISETP.GE.AND P2, PT, R0, 0x12, PT ;  /* 0x000000120000780c */ /* 0x000fe20003f46270 */
[----:B------:R1:W-:Y:S01]  /*2670*/  @!P5 STG.E.U8 desc[UR38][R8.64+0x8], R3 ;  /* 0x000008030800d986 */ /* 0x0003e2000c101126 */
[C---:B------:R-:W-:Y:S02]  /*2680*/  ISETP.LT.OR P5, PT, R20.reuse, 0x1, !P3 ;  /* 0x000000011400780c */ /* 0x040fe40005fa1670 */
[----:B------:R-:W-:-:S02]  /*2690*/  ISETP.LT.OR P1, PT, R20, 0x9, !P1 ;  /* 0x000000091400780c */ /* 0x000fc40004f21670 */
[C---:B------:R-:W-:Y:S02]  /*26a0*/  ISETP.LT.OR P0, PT, R20.reuse, 0x9, !P0 ;  /* 0x000000091400780c */ /* 0x040fe40004701670 */
[C---:B------:R-:W-:Y:S02]  /*26b0*/  ISETP.LT.OR P4, PT, R20.reuse, 0x1, !P2 ;  /* 0x000000011400780c */ /* 0x040fe40005781670 */
[----:B------:R-:W-:Y:S01]  /*26c0*/  ISETP.LT.OR P3, PT, R20, 0x9, !P3 ;  /* 0x000000091400780c */ /* 0x000fe20005f61670 */
[----:B------:R-:W-:-:S12]  /*26d0*/  @P6 BRA `(.L_x_45) ;  /* 0x00000000000c6947 */ /* 0x000fd80003800000 */
[----:B------:R-:W1:Y:S02]  /*26e0*/  LDG.E.U8 R225, desc[UR38][R6.64+0x9] ;  /* 0x0000092606e17981 */ /* 0x000e64000c1e1100 */
[----:B-1----:R-:W-:-:S05]  /*26f0*/  PRMT R3, R225, 0x8880, RZ ;  /* 0x00008880e1037816 */ /* 0x002fca00000000ff */
[----:B------:R-:W-:-:S07]  /*2700*/  IMAD R2, R3, R22, RZ ;  /* 0x0000001603027224 */ /* 0x000fce00078e02ff */
.L_x_45:
[----:B------:R-:W-:Y:S05]  /*2710*/  BSYNC B1 ;  /* 0x0000000000017941 */ /* 0x000fea0003800000 */
.L_x_44:
[----:B------:R-:W-:Y:S01]  /*2720*/  @!P6 IMAD R125, R125, R23, R2 ;  /* 0x000000177d7de224 */ /* 0x000fe200078e0202 */
[----:B------:R-:W-:Y:S04]  /*2730*/  BSSY B1, `(.L_x_46) ;  /* 0x0000006000017945 */ /* 0x000fe80003800000 */
[----:B------:R4:W-:Y:S01]  /*2740*/  @!P6 STG.E.U8 desc[UR38][R8.64+0x9], R125 ;  /* 0x0000097d0800e986 */ /* 0x0009e2000c101126 */
[----:B------:R-:W-:Y:S05]  /*2750*/  @P1 BRA `(.L_x_47) ;  /* 0x00000000000c1947 */ /* 0x000fea0003800000 */
[----:B------:R-:W1:Y:S02]  /*2760*/  LDG.E.U8 R225, desc[UR38][R4.64+0x8] ;  /* 0x0000082604e17981 */ /* 0x000e64000c1e1100 */
[----:B-1----:R-:W-:-:S05]  /*2770*/  PRMT R3, R225, 0x8880, RZ ;  /* 0x00008880e1037816 */ /* 0x002fca00000000ff */
[----:B------:R-:W-:-:S07]  /*2780*/  IMAD R2, R3, R22, RZ ;  /* 0x0000001603027224 */ /* 0x000fce00078e02ff */
.L_x_47:
[----:B------:R-:W-:Y:S05]  /*2790*/  BSYNC B1 ;  /* 0x0000000000017941 */ /* 0x000fea0003800000 */
.L_x_46:
[----:B-1----:R-:W-:Y:S01]  /*27a0*/  @!P1 IMAD R3, R126, R23, R2 ;  /* 0x000000177e039224 */ /* 0x002fe200078e0202 */
[----:B------:R-:W-:Y:S04]  /*27b0*/  BSSY B1, `(.L_x_48) ;  /* 0x0000006000017945 */ /* 0x000fe80003800000 */
[----:B------:R1:W-:Y:S01]  /*27c0*/  @!P1 STG.E.U8 desc[UR38][R10.64+0x8], R3 ;  /* 0x000008030a009986 */ /* 0x0003e2000c101126 */
[----:B------:R-:W-:Y:S05]  /*27d0*/  @P0 BRA `(.L_x_49) ;  /* 0x00000000000c0947 */ /* 0x000fea0003800000 */
[----:B------:R-:W1:Y:S02]  /*27e0*/  LDG.E.U8 R225, desc[UR38][R4.64+0x9] ;  /* 0x0000092604e17981 */ /* 0x000e64000c1e1100 */
[----:B-1----:R-:W-:-:S05]  /*27f0*/  PRMT R3, R225, 0x8880, RZ ;  /* 0x00008880e1037816 */ /* 0x002fca00000000ff */
[----:B------:R-:W-:-:S07]  /*2800*/  IMAD R2, R3, R22, RZ ;  /* 0x0000001603027224 */ /* 0x000fce00078e02ff */
.L_x_49:
[----:B------:R-:W-:Y:S05]  /*2810*/  BSYNC B1 ;  /* 0x0000000000017941 */ /* 0x000fea0003800000 */
.L_x_48:
[----:B------:R-:W-:Y:S01]  /*2820*/  @!P0 IMAD R127, R127, R23, R2 ;  /* 0x000000177f7f8224 */ /* 0x000fe200078e0202 */
[----:B------:R-:W-:Y:S04]  /*2830*/  BSSY B1, `(.L_x_50) ;  /* 0x0000006000017945 */ /* 0x000fe80003800000 */
[----:B------:R0:W-:Y:S01]  /*2840*/  @!P0 STG.E.U8 desc[UR38][R10.64+0x9], R127 ;  /* 0x0000097f0a008986 */ /* 0x0001e2000c101126 */
[----:B------:R-:W-:Y:S05]  /*2850*/  @P5 BRA `(.L_x_51) ;  /* 0x00000000000c5947 */ /* 0x000fea0003800000 */
[----:B------:R-:W1:Y:S02]  /*2860*/  LDG.E.U8 R225, desc[UR38][R6.64+0x10] ;  /* 0x0000102606e17981 */ /* 0x000e64000c1e1100 */
[----:B-1----:R-:W-:-:S05]  /*2870*/  PRMT R3, R225, 0x8880, RZ ;  /* 0x00008880e1037816 */ /* 0x002fca00000000ff */
[----:B------:R-:W-:-:S07]  /*2880*/  IMAD R2, R3, R22, RZ ;  /* 0x0000001603027224 */ /* 0x000fce00078e02ff */
.L_x_51:
[----:B------:R-:W-:Y:S05]  /*2890*/  BSYNC B1 ;  /* 0x0000000000017941 */ /* 0x000fea0003800000 */
.L_x_50:
[----:B-1----:R-:W-:Y:S01]  /*28a0*/  @!P5 IMAD R3, R128, R23, R2 ;  /* 0x000000178003d224 */ /* 0x002fe200078e0202 */
[----:B------:R-:W-:Y:S04]  /*28b0*/  BSSY B1, `(.L_x_52) ;  /* 0x0000006000017945 */ /* 0x000fe80003800000 */
[----:B------:R1:W-:Y:S01]  /*28c0*/  @!P5 STG.E.U8 desc[UR38][R8.64+0x10], R3 ;  /* 0x000010030800d986 */ /* 0x0003e2000c101126 */
[----:B------:R-:W-:Y:S05]  /*28d0*/  @P4 BRA `(.L_x_53) ;  /* 0x00000000000c4947 */ /* 0x000fea0003800000 */
[----:B------:R-:W1:Y:S02]  /*28e0*/  LDG.E.U8 R225, desc[UR38][R6.64+0x11] ;  /* 0x0000112606e17981 */ /* 0x000e64000c1e1100 */
[----:B-1----:R-:W-:-:S05]  /*28f0*/  PRMT R3, R225, 0x8880, RZ ;  /* 0x00008880e1037816 */ /* 0x002fca00000000ff */
[----:B------:R-:W-:-:S07]  /*2900*/  IMAD R2, R3, R22, RZ ;  /* 0x0000001603027224 */ /* 0x000fce00078e02ff */
.L_x_53:
[----:B------:R-:W-:Y:S05]  /*2910*/  BSYNC B1 ;  /* 0x0000000000017941 */ /* 0x000fea0003800000 */
.L_x_52:
[----:B------:R-:W-:Y:S01]  /*2920*/  @!P4 IMAD R129, R129, R23, R2 ;  /* 0x000000178181c224 */ /* 0x000fe200078e0202 */
[----:B------:R-:W-:Y:S04]  /*2930*/  BSSY B1, `(.L_x_54) ;  /* 0x0000006000017945 */ /* 0x000fe80003800000 */
[----:B------:R0:W-:Y:S01]  /*2940*/  @!P4 STG.E.U8 desc[UR38][R8.64+0x11], R129 ;  /* 0x000011810800c986 */ /* 0x0001e2000c101126 */
[----:B------:R-:W-:Y:S05]  /*2950*/  @P3 BRA `(.L_x_55) ;  /* 0x00000000000c3947 */ /* 0x000fea0003800000 */
[----:B------:R-:W1:Y:S02]  /*2960*/  LDG.E.U8 R225, desc[UR38][R4.64+0x10] ;  /* 0x0000102604e17981 */ /* 0x000e64000c1e1100 */
[----:B-1----:R-:W-:-:S05]  /*2970*/  PRMT R3, R225, 0x8880, RZ ;  /* 0x00008880e1037816 */ /* 0x002fca00000000ff */
[----:B------:R-:W-:-:S07]  /*2980*/  IMAD R2, R3, R22, RZ ;  /* 0x0000001603027224 */ /* 0x000fce00078e02ff */
.L_x_55:
[----:B------:R-:W-:Y:S05]  /*2990*/  BSYNC B1 ;  /* 0x0000000000017941 */ /* 0x000fea0003800000 */
.L_x_54:
[----:B------:R-:W-:Y:S01]  /*29a0*/  ISETP.LT.OR P2, PT, R20, 0x9, !P2 ;  /* 0x000000091400780c */ /* 0x000fe20005741670 */
[----:B-1----:R-:W-:Y:S01]  /*29b0*/  @!P3 IMAD R3, R130, R23, R2 ;  /* 0x000000178203b224 */ /* 0x002fe200078e0202 */
[C---:B------:R-:W-:Y:S01]  /*29c0*/  ISETP.GE.AND P1, PT, R0.reuse, 0x19, PT ;  /* 0x000000190000780c */ /* 0x040fe20003f26270 */
[----:B------:R-:W-:Y:S01]  /*29d0*/  BSSY B1, `(.L_x_56) ;  /* 0x000000d000017945 */ /* 0x000fe20003800000 */
[C---:B------:R-:W-:Y:S02]  /*29e0*/  ISETP.GE.AND P0, PT, R0.reuse, 0x1a, PT ;  /* 0x0000001a0000780c */ /* 0x040fe40003f06270 */
[----:B------:R1:W-:Y:S01]  /*29f0*/  @!P3 STG.E.U8 desc[UR38][R10.64+0x10], R3 ;  /* 0x000010030a00b986 */ /* 0x0003e2000c101126 */
[----:B------:R-:W-:Y:S02]  /*2a00*/  ISETP.GE.AND P3, PT, R0, 0x21, PT ;  /* 0x000000210000780c */ /* 0x000fe40003f66270 */
[C---:B------:R-:W-:Y:S02]  /*2a10*/  ISETP.LT.OR P5, PT, R20.reuse, 0x1, !P1 ;  /* 0x000000011400780c */ /* 0x040fe40004fa1670 */
[----:B------:R-:W-:-:S02]  /*2a20*/  ISETP.LT.OR P4, PT, R20, 0x1, !P0 ;  /* 0x000000011400780c */ /* 0x000fc40004781670 */
[C---:B------:R-:W-:Y:S02]  /*2a30*/  ISETP.LT.OR P6, PT, R20.reuse, 0x9, !P0 ;  /* 0x000000091400780c */ /* 0x040fe400047c1670 */
[C---:B------:R-:W-:Y:S02]  /*2a40*/  ISETP.LT.OR P1, PT, R20.reuse, 0x9, !P1 ;  /* 0x000000091400780c */ /* 0x040fe40004f21670 */
[----:B------:R-:W-:Y:S01]  /*2a50*/  ISETP.LT.OR P0, PT, R20, 0x1, !P3 ;  /* 0x000000011400780c */ /* 0x000fe20005f01670 */
[----:B-1----:R-:W-:-:S12]  /*2a60*/  @P2 BRA `(.L_x_57) ;  /* 0x00000000000c2947 */ /* 0x002fd80003800000 */
[----:B------:R-:W5:Y:S02]  /*2a70*/  LDG.E.U8 R225, desc[UR38][R4.64+0x11] ;  /* 0x0000112604e17981 */ /* 0x000f64000c1e1100 */
[----:B-----5:R-:W-:-:S05]  /*2a80*/  PRMT R3, R225, 0x8880, RZ ;  /* 0x00008880e1037816 */ /* 0x020fca00000000ff */
[----:B------:R-:W-:-:S07]  /*2a90*/  IMAD R2, R3, R22, RZ ;  /* 0x0000001603027224 */ /* 0x000fce00078e02ff */
.L_x_57:
[----:B------:R-:W-:Y:S05]  /*2aa0*/  BSYNC B1 ;  /* 0x0000000000017941 */ /* 0x000fea0003800000 */
.L_x_56:
[----:B------:R-:W-:Y:S01]  /*2ab0*/  @!P2 IMAD R131, R131, R23, R2 ;  /* 0x000000178383a224 */ /* 0x000fe200078e0202 */
[----:B------:R-:W-:Y:S04]  /*2ac0*/  BSSY B1, `(.L_x_58) ;  /* 0x0000006000017945 */ /* 0x000fe80003800000 */
[----:B------:R1:W-:Y:S01]  /*2ad0*/  @!P2 STG.E.U8 desc[UR38][R10.64+0x11], R131 ;  /* 0x000011830a00a986 */ /* 0x0003e2000c101126 */
[----:B------:R-:W-:Y:S05]  /*2ae0*/  @P5 BRA `(.L_x_59) ;  /* 0x00000000000c5947 */ /* 0x000fea0003800000 */
[----:B------:R-:W5:Y:S02]  /*2af0*/  LDG.E.U8 R225, desc[UR38][R6.64+0x18] ;  /* 0x0000182606e17981 */ /* 0x000f64000c1e1100 */
[----:B-----5:R-:W-:-:S05]  /*2b00*/  PRMT R3, R225, 0x8880, RZ ;  /* 0x00008880e1037816 */ /* 0x020fca00000000ff */
[----:B------:R-:W-:-:S07]  /*2b10*/  IMAD R2, R3, R22, RZ ;  /* 0x0000001603027224 */ /* 0x000fce00078e02ff */
.L_x_59:
[----:B------:R-:W-:Y:S05]  /*2b20*/  BSYNC B1 ;  /* 0x0000000000017941 */ /* 0x000fea0003800000 */
.L_x_58:
[----:B------:R-:W-:Y:S01]  /*2b30*/  @!P5 IMAD R3, R132, R23, R2 ;  /* 0x000000178403d224 */ /* 0x000fe200078e0202 */
[----:B------:R-:W-:Y:S04]  /*2b40*/  BSSY B1, `(.L_x_60) ;  /* 0x0000006000017945 */ /* 0x000fe80003800000 */
[----:B------:R0:W-:Y:S01]  /*2b50*/  @!P5 STG.E.U8 desc[UR38][R8.64+0x18], R3 ;  /* 0x000018030800d986 */ /* 0x0001e2000c101126 */
[----:B------:R-:W-:Y:S05]  /*2b60*/  @P4 BRA `(.L_x_61) ;  /* 0x00000000000c4947 */ /* 0x000fea0003800000 */
[----:B------:R-:W0:Y:S02]  /*2b70*/  LDG.E.U8 R225, desc[UR38][R6.64+0x19] ;  /* 0x0000192606e17981 */ /* 0x000e24000c1e1100 */
[----:B0-----:R-:W-:-:S05]  /*2b80*/  PRMT R3, R225, 0x8880, RZ ;  /* 0x00008880e1037816 */ /* 0x001fca00000000ff */
[----:B------:R-:W-:-:S07]  /*2b90*/  IMAD R2, R3, R22, RZ ;  /* 0x0000001603027224 */ /* 0x000fce00078e02ff */
.L_x_61:
[----:B------:R-:W-:Y:S05]  /*2ba0*/  BSYNC B1 ;  /* 0x0000000000017941 */ /* 0x000fea0003800000 */
.L_x_60:
[----:B------:R-:W-:Y:S01]  /*2bb0*/  @!P4 IMAD R133, R133, R23, R2 ;  /* 0x000000178585c224 */ /* 0x000fe200078e0202 */
[----:B------:R-:W-:Y:S04]  /*2bc0*/  BSSY B1, `(.L_x_62) ;  /* 0x0000006000017945 */ /* 0x000fe80003800000 */
[----:B------:R0:W-:Y:S01]  /*2bd0*/  @!P4 STG.E.U8 desc[UR38][R8.64+0x19], R133 ;  /* 0x000019850800c986 */ /* 0x0001e2000c101126 */
[----:B------:R-:W-:Y:S05]  /*2be0*/  @P1 BRA `(.L_x_63) ;  /* 0x00000000000c1947 */ /* 0x000fea0003800000 */
[----:B------:R-:W0:Y:S02]  /*2bf0*/  LDG.E.U8 R225, desc[UR38][R4.64+0x18] ;  /* 0x0000182604e17981 */ /* 0x000e24000c1e1100 */
[----:B0-----:R-:W-:-:S05]  /*2c00*/  PRMT R3, R225, 0x8880, RZ ;  /* 0x00008880e1037816 */ /* 0x001fca00000000ff */
[----:B------:R-:W-:-:S07]  /*2c10*/  IMAD R2, R3, R22, RZ ;  /* 0x0000001603027224 */ /* 0x000fce00078e02ff */
.L_x_63:
[----:B------:R-:W-:Y:S05]  /*2c20*/  BSYNC B1 ;  /* 0x0000000000017941 */ /* 0x000fea0003800000 */
.L_x_62:
[----:B0-----:R-:W-:Y:S01]  /*2c30*/  @!P1 IMAD R3, R134, R23, R2 ;  /* 0x0000001786039224 */ /* 0x001fe200078e0202 */
[----:B------:R-:W-:Y:S04]  /*2c40*/  BSSY B1, `(.L_x_64) ;  /* 0x0000006000017945 */ /* 0x000fe80003800000 */
[----:B------:R0:W-:Y:S01]  /*2c50*/  @!P1 STG.E.U8 desc[UR38][R10.64+0x18], R3 ;  /* 0x000018030a009986 */ /* 0x0001e2000c101126 */
[----:B------:R-:W-:Y:S05]  /*2c60*/  @P6 BRA `(.L_x_65) ;  /* 0x00000000000c6947 */ /* 0x000fea0003800000 */
[----:B------:R-:W0:Y:S02]  /*2c70*/  LDG.E.U8 R225, desc[UR38][R4.64+0x19] ;  /* 0x0000192604e17981 */ /* 0x000e24000c1e1100 */
[----:B0-----:R-:W-:-:S05]  /*2c80*/  PRMT R3, R225, 0x8880, RZ ;  /* 0x00008880e1037816 */ /* 0x001fca00000000ff */
[----:B------:R-:W-:-:S07]  /*2c90*/  IMAD R2, R3, R22, RZ ;  /* 0x0000001603027224 */ /* 0x000fce00078e02ff */
.L_x_65:
[----:B------:R-:W-:Y:S05]  /*2ca0*/  BSYNC B1 ;  /* 0x0000000000017941 */ /* 0x000fea0003800000 */
.L_x_64:
[----:B------:R-:W-:Y:S01]  /*2cb0*/  @!P6 IMAD R135, R135, R23, R2 ;  /* 0x000000178787e224 */ /* 0x000fe200078e0202 */
[----:B------:R-:W-:Y:S04]  /*2cc0*/  BSSY B1, `(.L_x_66) ;  /* 0x0000006000017945 */ /* 0x000fe80003800000 */
[----:B------:R0:W-:Y:S01]  /*2cd0*/  @!P6 STG.E.U8 desc[UR38][R10.64+0x19], R135 ;  /* 0x000019870a00e986 */ /* 0x0001e2000c101126 */
[----:B------:R-:W-:Y:S05]  /*2ce0*/  @P0 BRA `(.L_x_67) ;  /* 0x00000000000c0947 */ /* 0x000fea0003800000 */
[----:B------:R-:W0:Y:S02]  /*2cf0*/  LDG.E.U8 R225, desc[UR38][R6.64+0x20] ;  /* 0x0000202606e17981 */ /* 0x000e24000c1e1100 */
[----:B0-----:R-:W-:-:S05]  /*2d00*/  PRMT R3, R225, 0x8880, RZ ;  /* 0x00008880e1037816 */ /* 0x001fca00000000ff */
[----:B------:R-:W-:-:S07]  /*2d10*/  IMAD R2, R3, R22, RZ ;  /* 0x0000001603027224 */ /* 0x000fce00078e02ff */
.L_x_67:
[----:B------:R-:W-:Y:S05]  /*2d20*/  BSYNC B1 ;  /* 0x0000000000017941 */ /* 0x000fea0003800000 */
.L_x_66:
[----:B------:R-:W-:Y:S01]  /*2d30*/  ISETP.GE.AND P2, PT, R0, 0x22, PT ;  /* 0x000000220000780c */ /* 0x000fe20003f46270 */
[----:B0-----:R-:W-:Y:S01]  /*2d40*/  @!P0 IMAD R3, R136, R23, R2 ;  /* 0x0000001788038224 */ /* 0x001fe200078e0202 */
[----:B------:R-:W-:Y:S01]  /*2d50*/  ISETP.GE.AND P1, PT, R0, 0x29, PT ;  /* 0x000000290000780c */ /* 0x000fe20003f26270 */
[----:B------:R-:W-:Y:S01]  /*2d60*/  BSSY B1, `(.L_x_68) ;  /* 0x000000d000017945 */ /* 0x000fe20003800000 */
[----:B------:R-:W-:Y:S02]  /*2d70*/  ISETP.LT.OR P4, PT, R20, 0x1, !P2 ;  /* 0x000000011400780c */ /* 0x000fe40005781670 */
[----:B------:R0:W-:Y:S01]  /*2d80*/  @!P0 STG.E.U8 desc[UR38][R8.64+0x20], R3 ;  /* 0x0000200308008986 */ /* 0x0001e2000c101126 */
[----:B------:R-:W-:Y:S02]  /*2d90*/  ISETP.GE.AND P0, PT, R0, 0x2a, PT ;  /* 0x0000002a0000780c */ /* 0x000fe40003f06270 */
[C---:B------:R-:W-:Y:S02]  /*2da0*/  ISETP.LT.OR P6, PT, R20.reuse, 0x1, !P1 ;  /* 0x000000011400780c */ /* 0x040fe40004fc1670 */
[----:B------:R-:W-:-:S02]  /*2db0*/  ISETP.LT.OR P3, PT, R20, 0x9, !P3 ;  /* 0x000000091400780c */ /* 0x000fc40005f61670 */
[C---:B------:R-:W-:Y:S02]  /*2dc0*/  ISETP.LT.OR P2, PT, R20.reuse, 0x9, !P2 ;  /* 0x000000091400780c */ /* 0x040fe40005741670 */
[C---:B------:R-:W-:Y:S02]  /*2dd0*/  ISETP.LT.OR P5, PT, R20.reuse, 0x1, !P0 ;  /* 0x000000011400780c */ /* 0x040fe400047a1670 */
[----:B------:R-:W-:Y:S01]  /*2de0*/  ISETP.LT.OR P1, PT, R20, 0x9, !P1 ;  /* 0x000000091400780c */ /* 0x000fe20004f21670 */
[----:B0-----:R-:W-:-:S12]  /*2df0*/  @P4 BRA `(.L_x_69) ;  /* 0x00000000000c4947 */ /* 0x001fd80003800000 */
[----:B------:R-:W5:Y:S02]  /*2e00*/  LDG.E.U8 R225, desc[UR38][R6.64+0x21] ;  /* 0x0000212606e17981 */ /* 0x000f64000c1e1100 */
[----:B-----5:R-:W-:-:S05]  /*2e10*/  PRMT R3, R225, 0x8880, RZ ;  /* 0x00008880e1037816 */ /* 0x020fca00000000ff */
[----:B------:R-:W-:-:S07]  /*2e20*/  IMAD R2, R3, R22, RZ ;  /* 0x0000001603027224 */ /* 0x000fce00078e02ff */
.L_x_69:
[----:B------:R-:W-:Y:S05]  /*2e30*/  BSYNC B1 ;  /* 0x0000000000017941 */ /* 0x000fea0003800000 */
.L_x_68:
[----:B------:R-:W-:Y:S01]  /*2e40*/  @!P4 IMAD R137, R137, R23, R2 ;  /* 0x000000178989c224 */ /* 0x000fe200078e0202 */
[----:B------:R-:W-:Y:S04]  /*2e50*/  BSSY B1, `(.L_x_70) ;  /* 0x0000006000017945 */ /* 0x000fe80003800000 */
[----:B------:R0:W-:Y:S01]  /*2e60*/  @!P4 STG.E.U8 desc[UR38][R8.64+0x21], R137 ;  /* 0x000021890800c986 */ /* 0x0001e2000c101126 */
[----:B------:R-:W-:Y:S05]  /*2e70*/  @P3 BRA `(.L_x_71) ;  /* 0x00000000000c3947 */ /* 0x000fea0003800000 */
[----:B------:R-:W5:Y:S02]  /*2e80*/  LDG.E.U8 R225, desc[UR38][R4.64+0x20] ;  /* 0x0000202604e17981 */ /* 0x000f64000c1e1100 */
[----:B-----5:R-:W-:-:S05]  /*2e90*/  PRMT R3, R225, 0x8880, RZ ;  /* 0x00008880e1037816 */ /* 0x020fca00000000ff */
[----:B------:R-:W-:-:S07]  /*2ea0*/  IMAD R2, R3, R22, RZ ;  /* 0x0000001603027224 */ /* 0x000fce00078e02ff */
.L_x_71:
[----:B------:R-:W-:Y:S05]  /*2eb0*/  BSYNC B1 ;  /* 0x0000000000017941 */ /* 0x000fea0003800000 */
.L_x_70:
[----:B------:R-:W-:Y:S01]  /*2ec0*/  @!P3 IMAD R3, R138, R23, R2 ;  /* 0x000000178a03b224 */ /* 0x000fe200078e0202 */
[----:B------:R-:W-:Y:S04]  /*2ed0*/  BSSY B1, `(.L_x_72) ;  /* 0x0000006000017945 */ /* 0x000fe80003800000 */
[----:B------:R0:W-:Y:S01]  /*2ee0*/  @!P3 STG.E.U8 desc[UR38][R10.64+0x20], R3 ;  /* 0x000020030a00b986 */ /* 0x0001e2000c101126 */
[----:B------:R-:W-:Y:S05]  /*2ef0*/  @P2 BRA `(.L_x_73) ;  /* 0x00000000000c2947 */ /* 0x000fea0003800000 */
[----:B------:R-:W0:Y:S02]  /*2f00*/  LDG.E.U8 R225, desc[UR38][R4.64+0x21] ;  /* 0x0000212604e17981 */ /* 0x000e24000c1e1100 */
[----:B0-----:R-:W-:-:S05]  /*2f10*/  PRMT R3, R225, 0x8880, RZ ;  /* 0x00008880e1037816 */ /* 0x001fca00000000ff */
[----:B------:R-:W-:-:S07]  /*2f20*/  IMAD R2, R3, R22, RZ ;  /* 0x0000001603027224 */ /* 0x000fce00078e02ff */
.L_x_73:
[----:B------:R-:W-:Y:S05]  /*2f30*/  BSYNC B1 ;  /* 0x0000000000017941 */ /* 0x000fea0003800000 */
.L_x_72:
[----:B------:R-:W-:Y:S01]  /*2f40*/  @!P2 IMAD R139, R139, R23, R2 ;  /* 0x000000178b8ba224 */ /* 0x000fe200078e0202 */
[----:B------:R-:W-:Y:S04]  /*2f50*/  BSSY B1, `(.L_x_74) ;  /* 0x0000006000017945 */ /* 0x000fe80003800000 */
[----:B------:R0:W-:Y:S01]  /*2f60*/  @!P2 STG.E.U8 desc[UR38][R10.64+0x21], R139 ;  /* 0x0000218b0a00a986 */ /* 0x0001e2000c101126 */
[----:B------:R-:W-:Y:S05]  /*2f70*/  @P6 BRA `(.L_x_75) ;  /* 0x00000000000c6947 */ /* 0x000fea0003800000 */
[----:B------:R-:W0:Y:S02]  /*2f80*/  LDG.E.U8 R225, desc[UR38][R6.64+0x28] ;  /* 0x0000282606e17981 */ /* 0x000e24000c1e1100 */
[----:B0-----:R-:W-:-:S05]  /*2f90*/  PRMT R3, R225, 0x8880, RZ ;  /* 0x00008880e1037816 */ /* 0x001fca00000000ff */
[----:B------:R-:W-:-:S07]  /*2fa0*/  IMAD R2, R3, R22, RZ ;  /* 0x0000001603027224 */ /* 0x000fce00078e02ff */
.L_x_75:
[----:B------:R-:W-:Y:S05]  /*2fb0*/  BSYNC B1 ;  /* 0x0000000000017941 */ /* 0x000fea0003800000 */
.L_x_74:
[----:B0-----:R-:W-:Y:S01]  /*2fc0*/  @!P6 IMAD R3, R140, R23, R2 ;  /* 0x000000178c03e224 */ /* 0x001fe200078e0202 */
[----:B------:R-:W-:Y:S04]  /*2fd0*/  BSSY B1, `(.L_x_76) ;  /* 0x0000006000017945 */ /* 0x000fe80003800000 */
[----:B------:R0:W-:Y:S01]  /*2fe0*/  @!P6 STG.E.U8 desc[UR38][R8.64+0x28], R3 ;  /* 0x000028030800e986 */ /* 0x0001e2000c101126 */
[----:B------:R-:W-:Y:S05]  /*2ff0*/  @P5 BRA `(.L_x_77) ;  /* 0x00000000000c5947 */ /* 0x000fea0003800000 */
[----:B------:R-:W0:Y:S02]  /*3000*/  LDG.E.U8 R225, desc[UR38][R6.64+0x29] ;  /* 0x0000292606e17981 */ /* 0x000e24000c1e1100 */
[----:B0-----:R-:W-:-:S05]  /*3010*/  PRMT R3, R225, 0x8880, RZ ;  /* 0x00008880e1037816 */ /* 0x001fca00000000ff */
[----:B------:R-:W-:-:S07]  /*3020*/  IMAD R2, R3, R22, RZ ;  /* 0x0000001603027224 */ /* 0x000fce00078e02ff */
.L_x_77:
[----:B------:R-:W-:Y:S05]  /*3030*/  BSYNC B1 ;  /* 0x0000000000017941 */ /* 0x000fea0003800000 */
.L_x_76:
[----:B------:R-:W-:Y:S01]  /*3040*/  @!P5 IMAD R141, R141, R23, R2 ;  /* 0x000000178d8dd224 */ /* 0x000fe200078e0202 */
[----:B------:R-:W-:Y:S04]  /*3050*/  BSSY B1, `(.L_x_78) ;  /* 0x0000006000017945 */ /* 0x000fe80003800000 */
[----:B------:R0:W-:Y:S01]  /*3060*/  @!P5 STG.E.U8 desc[UR38][R8.64+0x29], R141 ;  /* 0x0000298d0800d986 */ /* 0x0001e2000c101126 */
[----:B------:R-:W-:Y:S05]  /*3070*/  @P1 BRA `(.L_x_79) ;  /* 0x00000000000c1947 */ /* 0x000fea0003800000 */
[----:B------:R-:W0:Y:S02]  /*3080*/  LDG.E.U8 R225, desc[UR38][R4.64+0x28] ;  /* 0x0000282604e17981 */ /* 0x000e24000c1e1100 */
[----:B0-----:R-:W-:-:S05]  /*3090*/  PRMT R3, R225, 0x8880, RZ ;  /* 0x00008880e1037816 */ /* 0x001fca00000000ff */
[----:B------:R-:W-:-:S07]  /*30a0*/  IMAD R2, R3, R22, RZ ;  /* 0x0000001603027224 */ /* 0x000fce00078e02ff */
.L_x_79:
[----:B------:R-:W-:Y:S05]  /*30b0*/  BSYNC B1 ;  /* 0x0000000000017941 */ /* 0x000fea0003800000 */
.L_x_78:
[----:B------:R-:W-:Y:S01]  /*30c0*/  ISETP.LT.OR P0, PT, R20, 0x9, !P0 ;  /* 0x000000091400780c */ /* 0x000fe20004701670 */
[----:B0-----:R-:W-:Y:S01]  /*30d0*/  @!P1 IMAD R3, R142, R23, R2 ;  /* 0x000000178e039224 */ /* 0x001fe200078e0202 */
[C---:B------:R-:W-:Y:S01]  /*30e0*/  ISETP.GE.AND P4, PT, R0.reuse, 0x31, PT ;  /* 0x000000310000780c */ /* 0x040fe20003f86270 */
[----:B------:R-:W-:Y:S01]  /*30f0*/  BSSY B1, `(.L_x_80) ;  /* 0x000000d000017945 */ /* 0x000fe20003800000 */
[C---:B------:R-:W-:Y:S02]  /*3100*/  ISETP.GE.AND P2, PT, R0.reuse, 0x32, PT ;  /* 0x000000320000780c */ /* 0x040fe40003f46270 */
        /* <DEDUP_REMOVED lines=8> */
[----:B------:R-:W0:Y:S02]  /*3190*/  LDG.E.U8 R225, desc[UR38][R4.64+0x29] ;  /* 0x0000292604e17981 */ /* 0x000e24000c1e1100 */
[----:B0-----:R-:W-:-:S05]  /*31a0*/  PRMT R3, R225, 0x8880, RZ ;  /* 0x00008880e1037816 */ /* 0x001fca00000000ff */
[----:B------:R-:W-:-:S07]  /*31b0*/  IMAD R2, R3, R22, RZ ;  /* 0x0000001603027224 */ /* 0x000fce00078e02ff */
.L_x_81:
[----:B------:R-:W-:Y:S05]  /*31c0*/  BSYNC B1 ;  /* 0x0000000000017941 */ /* 0x000fea0003800000 */
.L_x_80:
[----:B------:R-:W-:Y:S01]  /*31d0*/  @!P0 IMAD R143, R143, R23, R2 ;  /* 0x000000178f8f8224 */ /* 0x000fe200078e0202 */
[----:B------:R-:W-:Y:S04]  /*31e0*/  BSSY B1, `(.L_x_82) ;  /* 0x0000006000017945 */ /* 0x000fe80003800000 */
[----:B------:R0:W-:Y:S01]  /*31f0*/  @!P0 STG.E.U8 desc[UR38][R10.64+0x29], R143 ;  /* 0x0000298f0a008986 */ /* 0x0001e2000c101126 */
[----:B------:R-:W-:Y:S05]  /*3200*/  @P5 BRA `(.L_x_83) ;  /* 0x00000000000c5947 */ /* 0x000fea0003800000 */
[----:B------:R-:W0:Y:S02]  /*3210*/  LDG.E.U8 R225, desc[UR38][R6.64+0x30] ;  /* 0x0000302606e17981 */ /* 0x000e24000c1e1100 */
[----:B0-----:R-:W-:-:S05]  /*3220*/  PRMT R3, R225, 0x8880, RZ ;  /* 0x00008880e1037816 */ /* 0x001fca00000000ff */
[----:B------:R-:W-:-:S07]  /*3230*/  IMAD R2, R3, R22, RZ ;  /* 0x0000001603027224 */ /* 0x000fce00078e02ff */
.L_x_83:
[----:B------:R-:W-:Y:S05]  /*3240*/  BSYNC B1 ;  /* 0x0000000000017941 */ /* 0x000fea0003800000 */
.L_x_82:
[----:B0-----:R-:W-:Y:S01]  /*3250*/  @!P5 IMAD R3, R144, R23, R2 ;  /* 0x000000179003d224 */ /* 0x001fe200078e0202 */
[----:B------:R-:W-:Y:S04]  /*3260*/  BSSY B1, `(.L_x_84) ;  /* 0x0000006000017945 */ /* 0x000fe80003800000 */
[----:B------:R0:W-:Y:S01]  /*3270*/  @!P5 STG.E.U8 desc[UR38][R8.64+0x30], R3 ;  /* 0x000030030800d986 */ /* 0x0001e2000c101126 */
[----:B------:R-:W-:Y:S05]  /*3280*/  @P1 BRA `(.L_x_85) ;  /* 0x00000000000c1947 */ /* 0x000fea0003800000 */
[----:B------:R-:W0:Y:S02]  /*3290*/  LDG.E.U8 R225, desc[UR38][R6.64+0x31] ;  /* 0x0000312606e17981 */ /* 0x000e24000c1e1100 */
[----:B0-----:R-:W-:-:S05]  /*32a0*/  PRMT R3, R225, 0x8880, RZ ;  /* 0x00008880e1037816 */ /* 0x001fca00000000ff */
[----:B------:R-:W-:-:S07]  /*32b0*/  IMAD R2, R3, R22, RZ ;  /* 0x0000001603027224 */ /* 0x000fce00078e02ff */
.L_x_85:
[----:B------:R-:W-:Y:S05]  /*32c0*/  BSYNC B1 ;  /* 0x0000000000017941 */ /* 0x000fea0003800000 */
.L_x_84:
[----:B------:R-:W-:Y:S01]  /*32d0*/  @!P1 IMAD R145, R145, R23, R2 ;  /* 0x0000001791919224 */ /* 0x000fe200078e0202 */
[----:B------:R-:W-:Y:S04]  /*32e0*/  BSSY B1, `(.L_x_86) ;  /* 0x0000006000017945 */ /* 0x000fe80003800000 */
[----:B------:R0:W-:Y:S01]  /*32f0*/  @!P1 STG.E.U8 desc[UR38][R8.64+0x31], R145 ;  /* 0x0000319108009986 */ /* 0x0001e2000c101126 */
[----:B------:R-:W-:Y:S05]  /*3300*/  @P4 BRA `(.L_x_87) ;  /* 0x00000000000c4947 */ /* 0x000fea0003800000 */
[----:B------:R-:W0:Y:S02]  /*3310*/  LDG.E.U8 R225, desc[UR38][R4.64+0x30] ;  /* 0x0000302604e17981 */ /* 0x000e24000c1e1100 */
[----:B0-----:R-:W-:-:S05]  /*3320*/  PRMT R3, R225, 0x8880, RZ ;  /* 0x00008880e1037816 */ /* 0x001fca00000000ff */
[----:B------:R-:W-:-:S07]  /*3330*/  IMAD R2, R3, R22, RZ ;  /* 0x0000001603027224 */ /* 0x000fce00078e02ff */
.L_x_87:
[----:B------:R-:W-:Y:S05]  /*3340*/  BSYNC B1 ;  /* 0x0000000000017941 */ /* 0x000fea0003800000 */
.L_x_86:
[----:B0-----:R-:W-:Y:S01]  /*3350*/  @!P4 IMAD R3, R146, R23, R2 ;  /* 0x000000179203c224 */ /* 0x001fe200078e0202 */
[----:B------:R-:W-:Y:S04]  /*3360*/  BSSY B1, `(.L_x_88) ;  /* 0x0000006000017945 */ /* 0x000fe80003800000 */
[----:B------:R0:W-:Y:S01]  /*3370*/  @!P4 STG.E.U8 desc[UR38][R10.64+0x30], R3 ;  /* 0x000030030a00c986 */ /* 0x0001e2000c101126 */
[----:B------:R-:W-:Y:S05]  /*3380*/  @P6 BRA `(.L_x_89) ;  /* 0x00000000000c6947 */ /* 0x000fea0003800000 */
[----:B------:R-:W0:Y:S02]  /*3390*/  LDG.E.U8 R225, desc[UR38][R4.64+0x31] ;  /* 0x0000312604e17981 */ /* 0x000e24000c1e1100 */
[----:B0-----:R-:W-:-:S05]  /*33a0*/  PRMT R3, R225, 0x8880, RZ ;  /* 0x00008880e1037816 */ /* 0x001fca00000000ff */
[----:B------:R-:W-:-:S07]  /*33b0*/  IMAD R2, R3, R22, RZ ;  /* 0x0000001603027224 */ /* 0x000fce00078e02ff */
.L_x_89:
[----:B------:R-:W-:Y:S05]  /*33c0*/  BSYNC B1 ;  /* 0x0000000000017941 */ /* 0x000fea0003800000 */
.L_x_88:
[----:B------:R-:W-:Y:S01]  /*33d0*/  @!P6 IMAD R147, R147, R23, R2 ;  /* 0x000000179393e224 */ /* 0x000fe200078e0202 */
[----:B------:R-:W-:Y:S04]  /*33e0*/  BSSY B1, `(.L_x_90) ;  /* 0x0000006000017945 */ /* 0x000fe80003800000 */
[----:B------:R0:W-:Y:S01]  /*33f0*/  @!P6 STG.E.U8 desc[UR38][R10.64+0x31], R147 ;  /* 0x000031930a00e986 */ /* 0x0001e2000c101126 */
[----:B------:R-:W-:Y:S05]  /*3400*/  @P2 BRA `(.L_x_91) ;  /* 0x00000000000c2947 */ /* 0x000fea0003800000 */
[----:B------:R-:W0:Y:S02]  /*3410*/  LDG.E.U8 R225, desc[UR38][R6.64+0x38] ;  /* 0x0000382606e17981 */ /* 0x000e24000c1e1100 */
[----:B0-----:R-:W-:-:S05]  /*3420*/  PRMT R3, R225, 0x8880, RZ ;  /* 0x00008880e1037816 */ /* 0x001fca00000000ff */
[----:B------:R-:W-:-:S07]  /*3430*/  IMAD R2, R3, R22, RZ ;  /* 0x0000001603027224 */ /* 0x000fce00078e02ff */
.L_x_91:
[----:B------:R-:W-:Y:S05]  /*3440*/  BSYNC B1 ;  /* 0x0000000000017941 */ /* 0x000fea0003800000 */
.L_x_90:
[----:B------:R-:W-:Y:S01]  /*3450*/  ISETP.GE.AND P5, PT, R0, 0x3a, PT ;  /* 0x0000003a0000780c */ /* 0x000fe20003fa6270 */
[----:B0-----:R-:W-:Y:S01]  /*3460*/  @!P2 IMAD R3, R148, R23, R2 ;  /* 0x000000179403a224 */ /* 0x001fe200078e0202 */
        /* <DEDUP_REMOVED lines=14> */
.L_x_93:
[----:B------:R-:W-:Y:S05]  /*3550*/  BSYNC B1 ;  /* 0x0000000000017941 */ /* 0x000fea0003800000 */
.L_x_92:
[----:B------:R-:W-:Y:S01]  /*3560*/  @!P4 IMAD R149, R149, R23, R2 ;  /* 0x000000179595c224 */ /* 0x000fe200078e0202 */
[----:B------:R-:W-:Y:S04]  /*3570*/  BSSY B1, `(.L_x_94) ;  /* 0x0000006000017945 */ /* 0x000fe80003800000 */
[----:B------:R0:W-:Y:S01]  /*3580*/  @!P4 STG.E.U8 desc[UR38][R8.64+0x39], R149 ;  /* 0x000039950800c986 */ /* 0x0001e2000c101126 */
[----:B------:R-:W-:Y:S05]  /*3590*/  @P3 BRA `(.L_x_95) ;  /* 0x00000000000c3947 */ /* 0x000fea0003800000 */
[----:B------:R-:W0:Y:S02]  /*35a0*/  LDG.E.U8 R225, desc[UR38][R4.64+0x38] ;  /* 0x0000382604e17981 */ /* 0x000e24000c1e1100 */
[----:B0-----:R-:W-:-:S05]  /*35b0*/  PRMT R3, R225, 0x8880, RZ ;  /* 0x00008880e1037816 */ /* 0x001fca00000000ff */
[----:B------:R-:W-:-:S07]  /*35c0*/  IMAD R2, R3, R22, RZ ;  /* 0x0000001603027224 */ /* 0x000fce00078e02ff */
.L_x_95:
[----:B------:R-:W-:Y:S05]  /*35d0*/  BSYNC B1 ;  /* 0x0000000000017941 */ /* 0x000fea0003800000 */
.L_x_94:
[----:B0-----:R-:W-:Y:S01]  /*35e0*/  @!P3 IMAD R3, R150, R23, R2 ;  /* 0x000000179603b224 */ /* 0x001fe200078e0202 */
[----:B------:R-:W-:Y:S04]  /*35f0*/  BSSY B1, `(.L_x_96) ;  /* 0x0000006000017945 */ /* 0x000fe80003800000 */
[----:B------:R0:W-:Y:S01]  /*3600*/  @!P3 STG.E.U8 desc[UR38][R10.64+0x38], R3 ;  /* 0x000038030a00b986 */ /* 0x0001e2000c101126 */
[----:B------:R-:W-:Y:S05]  /*3610*/  @P2 BRA `(.L_x_97) ;  /* 0x00000000000c2947 */ /* 0x000fea0003800000 */
[----:B------:R-:W0:Y:S02]  /*3620*/  LDG.E.U8 R225, desc[UR38][R4.64+0x39] ;  /* 0x0000392604e17981 */ /* 0x000e24000c1e1100 */
[----:B0-----:R-:W-:-:S05]  /*3630*/  PRMT R3, R225, 0x8880, RZ ;  /* 0x00008880e1037816 */ /* 0x001fca00000000ff */
[----:B------:R-:W-:-:S07]  /*3640*/  IMAD R2, R3, R22, RZ ;  /* 0x0000001603027224 */ /* 0x000fce00078e02ff */
.L_x_97:
[----:B------:R-:W-:Y:S05]  /*3650*/  BSYNC B1 ;  /* 0x0000000000017941 */ /* 0x000fea0003800000 */
.L_x_96:
[----:B------:R-:W-:Y:S01]  /*3660*/  @!P2 IMAD R151, R151, R23, R2 ;  /* 0x000000179797a224 */ /* 0x000fe200078e0202 */
[----:B------:R-:W-:Y:S04]  /*3670*/  BSSY B1, `(.L_x_98) ;  /* 0x0000006000017945 */ /* 0x000fe80003800000 */
[----:B------:R0:W-:Y:S01]  /*3680*/  @!P2 STG.E.U8 desc[UR38][R10.64+0x39], R151 ;  /* 0x000039970a00a986 */ /* 0x0001e2000c101126 */
[----:B------:R-:W-:Y:S05]  /*3690*/  @P6 BRA `(.L_x_99) ;  /* 0x00000000000c6947 */ /* 0x000fea0003800000 */
[----:B------:R-:W0:Y:S02]  /*36a0*/  LDG.E.U8 R225, desc[UR38][R6.64+0x40] ;  /* 0x0000402606e17981 */ /* 0x000e24000c1e1100 */
[----:B0-----:R-:W-:-:S05]  /*36b0*/  PRMT R3, R225, 0x8880, RZ ;  /* 0x00008880e1037816 */ /* 0x001fca00000000ff */
[----:B------:R-:W-:-:S07]  /*36c0*/  IMAD R2, R3, R22, RZ ;  /* 0x0000001603027224 */ /* 0x000fce00078e02ff */
.L_x_99:
[----:B------:R-:W-:Y:S05]  /*36d0*/  BSYNC B1 ;  /* 0x0000000000017941 */ /* 0x000fea0003800000 */
.L_x_98:
[----:B0-----:R-:W-:Y:S01]  /*36e0*/  @!P6 IMAD R3, R152, R23, R2 ;  /* 0x000000179803e224 */ /* 0x001fe200078e0202 */
[----:B------:R-:W-:Y:S04]  /*36f0*/  BSSY B1, `(.L_x_100) ;  /* 0x0000006000017945 */ /* 0x000fe80003800000 */
[----:B------:R0:W-:Y:S01]  /*3700*/  @!P6 STG.E.U8 desc[UR38][R8.64+0x40], R3 ;  /* 0x000040030800e986 */ /* 0x0001e2000c101126 */
[----:B------:R-:W-:Y:S05]  /*3710*/  @P5 BRA `(.L_x_101) ;  /* 0x00000000000c5947 */ /* 0x000fea0003800000 */
[----:B------:R-:W0:Y:S02]  /*3720*/  LDG.E.U8 R225, desc[UR38][R6.64+0x41] ;  /* 0x0000412606e17981 */ /* 0x000e24000c1e1100 */
[----:B0-----:R-:W-:-:S05]  /*3730*/  PRMT R3, R225, 0x8880, RZ ;  /* 0x00008880e1037816 */ /* 0x001fca00000000ff */
[----:B------:R-:W-:-:S07]  /*3740*/  IMAD R2, R3, R22, RZ ;  /* 0x0000001603027224 */ /* 0x000fce00078e02ff */
.L_x_101:
[----:B------:R-:W-:Y:S05]  /*3750*/  BSYNC B1 ;  /* 0x0000000000017941 */ /* 0x000fea0003800000 */
.L_x_100:
[----:B------:R-:W-:Y:S01]  /*3760*/  @!P5 IMAD R153, R153, R23, R2 ;  /* 0x000000179999d224 */ /* 0x000fe200078e0202 */
[----:B------:R-:W-:Y:S04]  /*3770*/  BSSY B1, `(.L_x_102) ;  /* 0x0000006000017945 */ /* 0x000fe80003800000 */
[----:B------:R0:W-:Y:S01]  /*3780*/  @!P5 STG.E.U8 desc[UR38][R8.64+0x41], R153 ;  /* 0x000041990800d986 */ /* 0x0001e2000c101126 */
[----:B------:R-:W-:Y:S05]  /*3790*/  @P1 BRA `(.L_x_103) ;  /* 0x00000000000c1947 */ /* 0x000fea0003800000 */
[----:B------:R-:W0:Y:S02]  /*37a0*/  LDG.E.U8 R225, desc[UR38][R4.64+0x40] ;  /* 0x0000402604e17981 */ /* 0x000e24000c1e1100 */
[----:B0-----:R-:W-:-:S05]  /*37b0*/  PRMT R3, R225, 0x8880, RZ ;  /* 0x00008880e1037816 */ /* 0x001fca00000000ff */
[----:B------:R-:W-:-:S07]  /*37c0*/  IMAD R2, R3, R22, RZ ;  /* 0x0000001603027224 */ /* 0x000fce00078e02ff */
.L_x_103:
[----:B------:R-:W-:Y:S05]  /*37d0*/  BSYNC B1 ;  /* 0x0000000000017941 */ /* 0x000fea0003800000 */
.L_x_102:
        /* <DEDUP_REMOVED lines=16> */
.L_x_105:
[----:B------:R-:W-:Y:S05]  /*38e0*/  BSYNC B1 ;  /* 0x0000000000017941 */ /* 0x000fea0003800000 */
.L_x_104:
[----:B------:R-:W-:Y:S01]  /*38f0*/  @!P0 IMAD R155, R155, R23, R2 ;  /* 0x000000179b9b8224 */ /* 0x000fe200078e0202 */
[----:B------:R-:W-:Y:S04]  /*3900*/  BSSY B1, `(.L_x_106) ;  /* 0x0000006000017945 */ /* 0x000fe80003800000 */
[----:B------:R0:W-:Y:S01]  /*3910*/  @!P0 STG.E.U8 desc[UR38][R10.64+0x41], R155 ;  /* 0x0000419b0a008986 */ /* 0x0001e2000c101126 */
[----:B------:R-:W-:Y:S05]  /*3920*/  @P5 BRA `(.L_x_107) ;  /* 0x00000000000c5947 */ /* 0x000fea0003800000 */
[----:B------:R-:W0:Y:S02]  /*3930*/  LDG.E.U8 R225, desc[UR38][R6.64+0x48] ;  /* 0x0000482606e17981 */ /* 0x000e24000c1e1100 */
[----:B0-----:R-:W-:-:S05]  /*3940*/  PRMT R3, R225, 0x8880, RZ ;  /* 0x00008880e1037816 */ /* 0x001fca00000000ff */
[----:B------:R-:W-:-:S07]  /*3950*/  IMAD R2, R3, R22, RZ ;  /* 0x0000001603027224 */ /* 0x000fce00078e02ff */
.L_x_107:
[----:B------:R-:W-:Y:S05]  /*3960*/  BSYNC B1 ;  /* 0x0000000000017941 */ /* 0x000fea0003800000 */
.L_x_106:
[----:B0-----:R-:W-:Y:S01]  /*3970*/  @!P5 IMAD R3, R156, R23, R2 ;  /* 0x000000179c03d224 */ /* 0x001fe200078e0202 */
[----:B------:R-:W-:Y:S04]  /*3980*/  BSSY B1, `(.L_x_108) ;  /* 0x0000006000017945 */ /* 0x000fe80003800000 */
[----:B------:R0:W-:Y:S01]  /*3990*/  @!P5 STG.E.U8 desc[UR38][R8.64+0x48], R3 ;  /* 0x000048030800d986 */ /* 0x0001e2000c101126 */
[----:B------:R-:W-:Y:S05]  /*39a0*/  @P1 BRA `(.L_x_109) ;  /* 0x00000000000c1947 */ /* 0x000fea0003800000 */
[----:B------:R-:W0:Y:S02]  /*39b0*/  LDG.E.U8 R225, desc[UR38][R6.64+0x49] ;  /* 0x0000492606e17981 */ /* 0x000e24000c1e1100 */
[----:B0-----:R-:W-:-:S05]  /*39c0*/  PRMT R3, R225, 0x8880, RZ ;  /* 0x00008880e1037816 */ /* 0x001fca00000000ff */
[----:B------:R-:W-:-:S07]  /*39d0*/  IMAD R2, R3, R22, RZ ;  /* 0x0000001603027224 */ /* 0x000fce00078e02ff */
.L_x_109:
[----:B------:R-:W-:Y:S05]  /*39e0*/  BSYNC B1 ;  /* 0x0000000000017941 */ /* 0x000fea0003800000 */
.L_x_108:
[----:B------:R-:W-:Y:S01]  /*39f0*/  @!P1 IMAD R157, R157, R23, R2 ;  /* 0x000000179d9d9224 */ /* 0x000fe200078e0202 */
[----:B------:R-:W-:Y:S04]  /*3a00*/  BSSY B1, `(.L_x_110) ;  /* 0x0000006000017945 */ /* 0x000fe80003800000 */
[----:B------:R0:W-:Y:S01]  /*3a10*/  @!P1 STG.E.U8 desc[UR38][R8.64+0x49], R157 ;  /* 0x0000499d08009986 */ /* 0x0001e2000c101126 */
[----:B------:R-:W-:Y:S05]  /*3a20*/  @P4 BRA `(.L_x_111) ;  /* 0x00000000000c4947 */ /* 0x000fea0003800000 */
[----:B------:R-:W0:Y:S02]  /*3a30*/  LDG.E.U8 R225, desc[UR38][R4.64+0x48] ;  /* 0x0000482604e17981 */ /* 0x000e24000c1e1100 */
[----:B0-----:R-:W-:-:S05]  /*3a40*/  PRMT R3, R225, 0x8880, RZ ;  /* 0x00008880e1037816 */ /* 0x001fca00000000ff */
[----:B------:R-:W-:-:S07]  /*3a50*/  IMAD R2, R3, R22, RZ ;  /* 0x0000001603027224 */ /* 0x000fce00078e02ff */
.L_x_111:
[----:B------:R-:W-:Y:S05]  /*3a60*/  BSYNC B1 ;  /* 0x0000000000017941 */ /* 0x000fea0003800000 */
.L_x_110:
[----:B0-----:R-:W-:Y:S01]  /*3a70*/  @!P4 IMAD R3, R158, R23, R2 ;  /* 0x000000179e03c224 */ /* 0x001fe200078e0202 */
[----:B------:R-:W-:Y:S04]  /*3a80*/  BSSY B1, `(.L_x_112) ;  /* 0x0000006000017945 */ /* 0x000fe80003800000 */
[----:B------:R0:W-:Y:S01]  /*3a90*/  @!P4 STG.E.U8 desc[UR38][R10.64+0x48], R3 ;  /* 0x000048030a00c986 */ /* 0x0001e2000c101126 */
[----:B------:R-:W-:Y:S05]  /*3aa0*/  @P6 BRA `(.L_x_113) ;  /* 0x00000000000c6947 */ /* 0x000fea0003800000 */
[----:B------:R-:W0:Y:S02]  /*3ab0*/  LDG.E.U8 R225, desc[UR38][R4.64+0x49] ;  /* 0x0000492604e17981 */ /* 0x000e24000c1e1100 */
[----:B0-----:R-:W-:-:S05]  /*3ac0*/  PRMT R3, R225, 0x8880, RZ ;  /* 0x00008880e1037816 */ /* 0x001fca00000000ff */
[----:B------:R-:W-:-:S07]  /*3ad0*/  IMAD R2, R3, R22, RZ ;  /* 0x0000001603027224 */ /* 0x000fce00078e02ff */
.L_x_113:
[----:B------:R-:W-:Y:S05]  /*3ae0*/  BSYNC B1 ;  /* 0x0000000000017941 */ /* 0x000fea0003800000 */
.L_x_112:
[----:B------:R-:W-:Y:S01]  /*3af0*/  @!P6 IMAD R159, R159, R23, R2 ;  /* 0x000000179f9fe224 */ /* 0x000fe200078e0202 */
[----:B------:R-:W-:Y:S04]  /*3b00*/  BSSY B1, `(.L_x_114) ;  /* 0x0000006000017945 */ /* 0x000fe80003800000 */
[----:B------:R0:W-:Y:S01]  /*3b10*/  @!P6 STG.E.U8 desc[UR38][R10.64+0x49], R159 ;  /* 0x0000499f0a00e986 */ /* 0x0001e2000c101126 */
[----:B------:R-:W-:Y:S05]  /*3b20*/  @P2 BRA `(.L_x_115) ;  /* 0x00000000000c2947 */ /* 0x000fea0003800000 */
[----:B------:R-:W0:Y:S02]  /*3b30*/  LDG.E.U8 R225, desc[UR38][R6.64+0x50] ;  /* 0x0000502606e17981 */ /* 0x000e24000c1e1100 */
[----:B0-----:R-:W-:-:S05]  /*3b40*/  PRMT R3, R225, 0x8880, RZ ;  /* 0x00008880e1037816 */ /* 0x001fca00000000ff */
[----:B------:R-:W-:-:S07]  /*3b50*/  IMAD R2, R3, R22, RZ ;  /* 0x0000001603027224 */ /* 0x000fce00078e02ff */
.L_x_115:
[----:B------:R-:W-:Y:S05]  /*3b60*/  BSYNC B1 ;  /* 0x0000000000017941 */ /* 0x000fea0003800000 */
.L_x_114:
        /* <DEDUP_REMOVED lines=16> */
.L_x_117:
[----:B------:R-:W-:Y:S05]  /*3c70*/  BSYNC B1 ;  /* 0x0000000000017941 */ /* 0x000fea0003800000 */
.L_x_116:
[----:B------:R-:W-:Y:S01]  /*3c80*/  @!P4 IMAD R161, R161, R23, R2 ;  /* 0x00000017a1a1c224 */ /* 0x000fe200078e0202 */
[----:B------:R-:W-:Y:S04]  /*3c90*/  BSSY B1, `(.L_x_118) ;  /* 0x0000006000017945 */ /* 0x000fe80003800000 */
[----:B------:R0:W-:Y:S01]  /*3ca0*/  @!P4 STG.E.U8 desc[UR38][R8.64+0x51], R161 ;  /* 0x000051a10800c986 */ /* 0x0001e2000c101126 */
[----:B------:R-:W-:Y:S05]  /*3cb0*/  @P3 BRA `(.L_x_119) ;  /* 0x00000000000c3947 */ /* 0x000fea0003800000 */
[----:B------:R-:W0:Y:S02]  /*3cc0*/  LDG.E.U8 R225, desc[UR38][R4.64+0x50] ;  /* 0x0000502604e17981 */ /* 0x000e24000c1e1100 */
[----:B0-----:R-:W-:-:S05]  /*3cd0*/  PRMT R3, R225, 0x8880, RZ ;  /* 0x00008880e1037816 */ /* 0x001fca00000000ff */
[----:B------:R-:W-:-:S07]  /*3ce0*/  IMAD R2, R3, R22, RZ ;  /* 0x0000001603027224 */ /* 0x000fce00078e02ff */
.L_x_119:
[----:B------:R-:W-:Y:S05]  /*3cf0*/  BSYNC B1 ;  /* 0x0000000000017941 */ /* 0x000fea0003800000 */
.L_x_118:
[----:B0-----:R-:W-:Y:S01]  /*3d00*/  @!P3 IMAD R3, R162, R23, R2 ;  /* 0x00000017a203b224 */ /* 0x001fe200078e0202 */
[----:B------:R-:W-:Y:S04]  /*3d10*/  BSSY B1, `(.L_x_120) ;  /* 0x0000006000017945 */ /* 0x000fe80003800000 */
[----:B------:R0:W-:Y:S01]  /*3d20*/  @!P3 STG.E.U8 desc[UR38][R10.64+0x50], R3 ;  /* 0x000050030a00b986 */ /* 0x0001e2000c101126 */
[----:B------:R-:W-:Y:S05]  /*3d30*/  @P2 BRA `(.L_x_121) ;  /* 0x00000000000c2947 */ /* 0x000fea0003800000 */
[----:B------:R-:W0:Y:S02]  /*3d40*/  LDG.E.U8 R225, desc[UR38][R4.64+0x51] ;  /* 0x0000512604e17981 */ /* 0x000e24000c1e1100 */
[----:B0-----:R-:W-:-:S05]  /*3d50*/  PRMT R3, R225, 0x8880, RZ ;  /* 0x00008880e1037816 */ /* 0x001fca00000000ff */
[----:B------:R-:W-:-:S07]  /*3d60*/  IMAD R2, R3, R22, RZ ;  /* 0x0000001603027224 */ /* 0x000fce00078e02ff */
.L_x_121:
[----:B------:R-:W-:Y:S05]  /*3d70*/  BSYNC B1 ;  /* 0x0000000000017941 */ /* 0x000fea0003800000 */
.L_x_120:
[----:B------:R-:W-:Y:S01]  /*3d80*/  @!P2 IMAD R163, R163, R23, R2 ;  /* 0x00000017a3a3a224 */ /* 0x000fe200078e0202 */
[----:B------:R-:W-:Y:S04]  /*3d90*/  BSSY B1, `(.L_x_122) ;  /* 0x0000006000017945 */ /* 0x000fe80003800000 */
[----:B------:R0:W-:Y:S01]  /*3da0*/  @!P2 STG.E.U8 desc[UR38][R10.64+0x51], R163 ;  /* 0x000051a30a00a986 */ /* 0x0001e2000c101126 */
[----:B------:R-:W-:Y:S05]  /*3db0*/  @P6 BRA `(.L_x_123) ;  /* 0x00000000000c6947 */ /* 0x000fea0003800000 */
[----:B------:R-:W0:Y:S02]  /*3dc0*/  LDG.E.U8 R225, desc[UR38][R6.64+0x58] ;  /* 0x0000582606e17981 */ /* 0x000e24000c1e1100 */
[----:B0-----:R-:W-:-:S05]  /*3dd0*/  PRMT R3, R225, 0x8880, RZ ;  /* 0x00008880e1037816 */ /* 0x001fca00000000ff */
[----:B------:R-:W-:-:S07]  /*3de0*/  IMAD R2, R3, R22, RZ ;  /* 0x0000001603027224 */ /* 0x000fce00078e02ff */
.L_x_123:
[----:B------:R-:W-:Y:S05]  /*3df0*/  BSYNC B1 ;  /* 0x0000000000017941 */ /* 0x000fea0003800000 */
.L_x_122:
[----:B0-----:R-:W-:Y:S01]  /*3e00*/  @!P6 IMAD R3, R164, R23, R2 ;  /* 0x00000017a403e224 */ /* 0x001fe200078e0202 */
[----:B------:R-:W-:Y:S04]  /*3e10*/  BSSY B1, `(.L_x_124) ;  /* 0x0000006000017945 */ /* 0x000fe80003800000 */
[----:B------:R0:W-:Y:S01]  /*3e20*/  @!P6 STG.E.U8 desc[UR38][R8.64+0x58], R3 ;  /* 0x000058030800e986 */ /* 0x0001e2000c101126 */
[----:B------:R-:W-:Y:S05]  /*3e30*/  @P5 BRA `(.L_x_125) ;  /* 0x00000000000c5947 */ /* 0x000fea0003800000 */
[----:B------:R-:W0:Y:S02]  /*3e40*/  LDG.E.U8 R225, desc[UR38][R6.64+0x59] ;  /* 0x0000592606e17981 */ /* 0x000e24000c1e1100 */
[----:B0-----:R-:W-:-:S05]  /*3e50*/  PRMT R3, R225, 0x8880, RZ ;  /* 0x00008880e1037816 */ /* 0x001fca00000000ff */
[----:B------:R-:W-:-:S07]  /*3e60*/  IMAD R2, R3, R22, RZ ;  /* 0x0000001603027224 */ /* 0x000fce00078e02ff */
.L_x_125:
[----:B------:R-:W-:Y:S05]  /*3e70*/  BSYNC B1 ;  /* 0x0000000000017941 */ /* 0x000fea0003800000 */
.L_x_124:
[----:B------:R-:W-:Y:S01]  /*3e80*/  @!P5 IMAD R165, R165, R23, R2 ;  /* 0x00000017a5a5d224 */ /* 0x000fe200078e0202 */
[----:B------:R-:W-:Y:S04]  /*3e90*/  BSSY B1, `(.L_x_126) ;  /* 0x0000006000017945 */ /* 0x000fe80003800000 */
[----:B------:R0:W-:Y:S01]  /*3ea0*/  @!P5 STG.E.U8 desc[UR38][R8.64+0x59], R165 ;  /* 0x000059a50800d986 */ /* 0x0001e2000c101126 */
[----:B------:R-:W-:Y:S05]  /*3eb0*/  @P1 BRA `(.L_x_127) ;  /* 0x00000000000c1947 */ /* 0x000fea0003800000 */
[----:B------:R-:W0:Y:S02]  /*3ec0*/  LDG.E.U8 R225, desc[UR38][R4.64+0x58] ;  /* 0x0000582604e17981 */ /* 0x000e24000c1e1100 */
[----:B0-----:R-:W-:-:S05]  /*3ed0*/  PRMT R3, R225, 0x8880, RZ ;  /* 0x00008880e1037816 */ /* 0x001fca00000000ff */
[----:B------:R-:W-:-:S07]  /*3ee0*/  IMAD R2, R3, R22, RZ ;  /* 0x0000001603027224 */ /* 0x000fce00078e02ff */
.L_x_127:
[----:B------:R-:W-:Y:S05]  /*3ef0*/  BSYNC B1 ;  /* 0x0000000000017941 */ /* 0x000fea0003800000 */
.L_x_126:
        /* <DEDUP_REMOVED lines=16> */
.L_x_129:
[----:B------:R-:W-:Y:S05]  /*4000*/  BSYNC B1 ;  /* 0x0000000000017941 */ /* 0x000fea0003800000 */
.L_x_128:
[----:B------:R-:W-:Y:S01]  /*4010*/  @!P0 IMAD R167, R167, R23, R2 ;  /* 0x00000017a7a78224 */ /* 0x000fe200078e0202 */
[----:B------:R-:W-:Y:S04]  /*4020*/  BSSY B1, `(.L_x_130) ;  /* 0x0000006000017945 */ /* 0x000fe80003800000 */
[----:B------:R0:W-:Y:S01]  /*4030*/  @!P0 STG.E.U8 desc[UR38][R10.64+0x59], R167 ;  /* 0x000059a70a008986 */ /* 0x0001e2000c101126 */
[----:B------:R-:W-:Y:S05]  /*4040*/  @P5 BRA `(.L_x_131) ;  /* 0x00000000000c5947 */ /* 0x000fea0003800000 */
[----:B------:R-:W0:Y:S02]  /*4050*/  LDG.E.U8 R225, desc[UR38][R6.64+0x60] ;  /* 0x0000602606e17981 */ /* 0x000e24000c1e1100 */
[----:B0-----:R-:W-:-:S05]  /*4060*/  PRMT R3, R225, 0x8880, RZ ;  /* 0x00008880e1037816 */ /* 0x001fca00000000ff */
[----:B------:R-:W-:-:S07]  /*4070*/  IMAD R2, R3, R22, RZ ;  /* 0x0000001603027224 */ /* 0x000fce00078e02ff */
.L_x_131:
[----:B------:R-:W-:Y:S05]  /*4080*/  BSYNC B1 ;  /* 0x0000000000017941 */ /* 0x000fea0003800000 */
.L_x_130:
[----:B0-----:R-:W-:Y:S01]  /*4090*/  @!P5 IMAD R3, R168, R23, R2 ;  /* 0x00000017a803d224 */ /* 0x001fe200078e0202 */
[----:B------:R-:W-:Y:S04]  /*40a0*/  BSSY B1, `(.L_x_132) ;  /* 0x0000006000017945 */ /* 0x000fe80003800000 */
[----:B------:R0:W-:Y:S01]  /*40b0*/  @!P5 STG.E.U8 desc[UR38][R8.64+0x60], R3 ;  /* 0x000060030800d986 */ /* 0x0001e2000c101126 */
[----:B------:R-:W-:Y:S05]  /*40c0*/  @P1 BRA `(.L_x_133) ;  /* 0x00000000000c1947 */ /* 0x000fea0003800000 */
[----:B------:R-:W0:Y:S02]  /*40d0*/  LDG.E.U8 R225, desc[UR38][R6.64+0x61] ;  /* 0x0000612606e17981 */ /* 0x000e24000c1e1100 */
[----:B0-----:R-:W-:-:S05]  /*40e0*/  PRMT R3, R225, 0x8880, RZ ;  /* 0x00008880e1037816 */ /* 0x001fca00000000ff */
[----:B------:R-:W-:-:S07]  /*40f0*/  IMAD R2, R3, R22, RZ ;  /* 0x0000001603027224 */ /* 0x000fce00078e02ff */
.L_x_133:
[----:B------:R-:W-:Y:S05]  /*4100*/  BSYNC B1 ;  /* 0x0000000000017941 */ /* 0x000fea0003800000 */
.L_x_132:
[----:B------:R-:W-:Y:S01]  /*4110*/  @!P1 IMAD R169, R169, R23, R2 ;  /* 0x00000017a9a99224 */ /* 0x000fe200078e0202 */
[----:B------:R-:W-:Y:S04]  /*4120*/  BSSY B1, `(.L_x_134) ;  /* 0x0000006000017945 */ /* 0x000fe80003800000 */
[----:B------:R0:W-:Y:S01]  /*4130*/  @!P1 STG.E.U8 desc[UR38][R8.64+0x61], R169 ;  /* 0x000061a908009986 */ /* 0x0001e2000c101126 */
[----:B------:R-:W-:Y:S05]  /*4140*/  @P4 BRA `(.L_x_135) ;  /* 0x00000000000c4947 */ /* 0x000fea0003800000 */
[----:B------:R-:W0:Y:S02]  /*4150*/  LDG.E.U8 R225, desc[UR38][R4.64+0x60] ;  /* 0x0000602604e17981 */ /* 0x000e24000c1e1100 */
[----:B0-----:R-:W-:-:S05]  /*4160*/  PRMT R3, R225, 0x8880, RZ ;  /* 0x00008880e1037816 */ /* 0x001fca00000000ff */
[----:B------:R-:W-:-:S07]  /*4170*/  IMAD R2, R3, R22, RZ ;  /* 0x0000001603027224 */ /* 0x000fce00078e02ff */
.L_x_135:
[----:B------:R-:W-:Y:S05]  /*4180*/  BSYNC B1 ;  /* 0x0000000000017941 */ /* 0x000fea0003800000 */
.L_x_134:
[----:B0-----:R-:W-:Y:S01]  /*4190*/  @!P4 IMAD R3, R170, R23, R2 ;  /* 0x00000017aa03c224 */ /* 0x001fe200078e0202 */
[----:B------:R-:W-:Y:S04]  /*41a0*/  BSSY B1, `(.L_x_136) ;  /* 0x0000006000017945 */ /* 0x000fe80003800000 */
[----:B------:R0:W-:Y:S01]  /*41b0*/  @!P4 STG.E.U8 desc[UR38][R10.64+0x60], R3 ;  /* 0x000060030a00c986 */ /* 0x0001e2000c101126 */
[----:B------:R-:W-:Y:S05]  /*41c0*/  @P6 BRA `(.L_x_137) ;  /* 0x00000000000c6947 */ /* 0x000fea0003800000 */
[----:B------:R-:W0:Y:S02]  /*41d0*/  LDG.E.U8 R225, desc[UR38][R4.64+0x61] ;  /* 0x0000612604e17981 */ /* 0x000e24000c1e1100 */
[----:B0-----:R-:W-:-:S05]  /*41e0*/  PRMT R3, R225, 0x8880, RZ ;  /* 0x00008880e1037816 */ /* 0x001fca00000000ff */
[----:B------:R-:W-:-:S07]  /*41f0*/  IMAD R2, R3, R22, RZ ;  /* 0x0000001603027224 */ /* 0x000fce00078e02ff */
.L_x_137:
[----:B------:R-:W-:Y:S05]  /*4200*/  BSYNC B1 ;  /* 0x0000000000017941 */ /* 0x000fea0003800000 */
.L_x_136:
[----:B------:R-:W-:Y:S01]  /*4210*/  @!P6 IMAD R171, R171, R23, R2 ;  /* 0x00000017ababe224 */ /* 0x000fe200078e0202 */
[----:B------:R-:W-:Y:S04]  /*4220*/  BSSY B1, `(.L_x_138) ;  /* 0x0000006000017945 */ /* 0x000fe80003800000 */
[----:B------:R0:W-:Y:S01]  /*4230*/  @!P6 STG.E.U8 desc[UR38][R10.64+0x61], R171 ;  /* 0x000061ab0a00e986 */ /* 0x0001e2000c101126 */
[----:B------:R-:W-:Y:S05]  /*4240*/  @P2 BRA `(.L_x_139) ;  /* 0x00000000000c2947 */ /* 0x000fea0003800000 */
[----:B------:R-:W0:Y:S02]  /*4250*/  LDG.E.U8 R225, desc[UR38][R6.64+0x68] ;  /* 0x0000682606e17981 */ /* 0x000e24000c1e1100 */
[----:B0-----:R-:W-:-:S05]  /*4260*/  PRMT R3, R225, 0x8880, RZ ;  /* 0x00008880e1037816 */ /* 0x001fca00000000ff */
[----:B------:R-:W-:-:S07]  /*4270*/  IMAD R2, R3, R22, RZ ;  /* 0x0000001603027224 */ /* 0x000fce00078e02ff */
.L_x_139:
[----:B------:R-:W-:Y:S05]  /*4280*/  BSYNC B1 ;  /* 0x0000000000017941 */ /* 0x000fea0003800000 */
.L_x_138:
        /* <DEDUP_REMOVED lines=16> */
.L_x_141:
[----:B------:R-:W-:Y:S05]  /*4390*/  BSYNC B1 ;  /* 0x0000000000017941 */ /* 0x000fea0003800000 */
.L_x_140:
[----:B------:R-:W-:Y:S01]  /*43a0*/  @!P4 IMAD R173, R173, R23, R2 ;  /* 0x00000017adadc224 */ /* 0x000fe200078e0202 */
[----:B------:R-:W-:Y:S04]  /*43b0*/  BSSY B1, `(.L_x_142) ;  /* 0x0000006000017945 */ /* 0x000fe80003800000 */
[----:B------:R0:W-:Y:S01]  /*43c0*/  @!P4 STG.E.U8 desc[UR38][R8.64+0x69], R173 ;  /* 0x000069ad0800c986 */ /* 0x0001e2000c101126 */
[----:B------:R-:W-:Y:S05]  /*43d0*/  @P3 BRA `(.L_x_143) ;  /* 0x00000000000c3947 */ /* 0x000fea0003800000 */
[----:B------:R-:W0:Y:S02]  /*43e0*/  LDG.E.U8 R225, desc[UR38][R4.64+0x68] ;  /* 0x0000682604e17981 */ /* 0x000e24000c1e1100 */
[----:B0-----:R-:W-:-:S05]  /*43f0*/  PRMT R3, R225, 0x8880, RZ ;  /* 0x00008880e1037816 */ /* 0x001fca00000000ff */
[----:B------:R-:W-:-:S07]  /*4400*/  IMAD R2, R3, R22, RZ ;  /* 0x0000001603027224 */ /* 0x000fce00078e02ff */
.L_x_143:
[----:B------:R-:W-:Y:S05]  /*4410*/  BSYNC B1 ;  /* 0x0000000000017941 */ /* 0x000fea0003800000 */
.L_x_142:
[----:B0-----:R-:W-:Y:S01]  /*4420*/  @!P3 IMAD R3, R174, R23, R2 ;  /* 0x00000017ae03b224 */ /* 0x001fe200078e0202 */
[----:B------:R-:W-:Y:S04]  /*4430*/  BSSY B1, `(.L_x_144) ;  /* 0x0000006000017945 */ /* 0x000fe80003800000 */
[----:B------:R0:W-:Y:S01]  /*4440*/  @!P3 STG.E.U8 desc[UR38][R10.64+0x68], R3 ;  /* 0x000068030a00b986 */ /* 0x0001e2000c101126 */
[----:B------:R-:W-:Y:S05]  /*4450*/  @P2 BRA `(.L_x_145) ;  /* 0x00000000000c2947 */ /* 0x000fea0003800000 */
[----:B------:R-:W0:Y:S02]  /*4460*/  LDG.E.U8 R225, desc[UR38][R4.64+0x69] ;  /* 0x0000692604e17981 */ /* 0x000e24000c1e1100 */
[----:B0-----:R-:W-:-:S05]  /*4470*/  PRMT R3, R225, 0x8880, RZ ;  /* 0x00008880e1037816 */ /* 0x001fca00000000ff */
[----:B------:R-:W-:-:S07]  /*4480*/  IMAD R2, R3, R22, RZ ;  /* 0x0000001603027224 */ /* 0x000fce00078e02ff */
.L_x_145:
[----:B------:R-:W-:Y:S05]  /*4490*/  BSYNC B1 ;  /* 0x0000000000017941 */ /* 0x000fea0003800000 */
.L_x_144:
[----:B------:R-:W-:Y:S01]  /*44a0*/  @!P2 IMAD R175, R175, R23, R2 ;  /* 0x00000017afafa224 */ /* 0x000fe200078e0202 */
[----:B------:R-:W-:Y:S04]  /*44b0*/  BSSY B1, `(.L_x_146) ;  /* 0x0000006000017945 */ /* 0x000fe80003800000 */
[----:B------:R0:W-:Y:S01]  /*44c0*/  @!P2 STG.E.U8 desc[UR38][R10.64+0x69], R175 ;  /* 0x000069af0a00a986 */ /* 0x0001e2000c101126 */
[----:B------:R-:W-:Y:S05]  /*44d0*/  @P6 BRA `(.L_x_147) ;  /* 0x00000000000c6947 */ /* 0x000fea0003800000 */
[----:B------:R-:W0:Y:S02]  /*44e0*/  LDG.E.U8 R225, desc[UR38][R6.64+0x70] ;  /* 0x0000702606e17981 */ /* 0x000e24000c1e1100 */
[----:B0-----:R-:W-:-:S05]  /*44f0*/  PRMT R3, R225, 0x8880, RZ ;  /* 0x00008880e1037816 */ /* 0x001fca00000000ff */
[----:B------:R-:W-:-:S07]  /*4500*/  IMAD R2, R3, R22, RZ ;  /* 0x0000001603027224 */ /* 0x000fce00078e02ff */
.L_x_147:
[----:B------:R-:W-:Y:S05]  /*4510*/  BSYNC B1 ;  /* 0x0000000000017941 */ /* 0x000fea0003800000 */
.L_x_146:
[----:B0-----:R-:W-:Y:S01]  /*4520*/  @!P6 IMAD R3, R176, R23, R2 ;  /* 0x00000017b003e224 */ /* 0x001fe200078e0202 */
[----:B------:R-:W-:Y:S04]  /*4530*/  BSSY B1, `(.L_x_148) ;  /* 0x0000006000017945 */ /* 0x000fe80003800000 */
[----:B------:R0:W-:Y:S01]  /*4540*/  @!P6 STG.E.U8 desc[UR38][R8.64+0x70], R3 ;  /* 0x000070030800e986 */ /* 0x0001e2000c101126 */
[----:B------:R-:W-:Y:S05]  /*4550*/  @P5 BRA `(.L_x_149) ;  /* 0x00000000000c5947 */ /* 0x000fea0003800000 */
[----:B------:R-:W0:Y:S02]  /*4560*/  LDG.E.U8 R225, desc[UR38][R6.64+0x71] ;  /* 0x0000712606e17981 */ /* 0x000e24000c1e1100 */
[----:B0-----:R-:W-:-:S05]  /*4570*/  PRMT R3, R225, 0x8880, RZ ;  /* 0x00008880e1037816 */ /* 0x001fca00000000ff */
[----:B------:R-:W-:-:S07]  /*4580*/  IMAD R2, R3, R22, RZ ;  /* 0x0000001603027224 */ /* 0x000fce00078e02ff */
.L_x_149:
[----:B------:R-:W-:Y:S05]  /*4590*/  BSYNC B1 ;  /* 0x0000000000017941 */ /* 0x000fea0003800000 */
.L_x_148:
[----:B------:R-:W-:Y:S01]  /*45a0*/  @!P5 IMAD R177, R177, R23, R2 ;  /* 0x00000017b1b1d224 */ /* 0x000fe200078e0202 */
[----:B------:R-:W-:Y:S04]  /*45b0*/  BSSY B1, `(.L_x_150) ;  /* 0x0000006000017945 */ /* 0x000fe80003800000 */
[----:B------:R0:W-:Y:S01]  /*45c0*/  @!P5 STG.E.U8 desc[UR38][R8.64+0x71], R177 ;  /* 0x000071b10800d986 */ /* 0x0001e2000c101126 */
[----:B------:R-:W-:Y:S05]  /*45d0*/  @P1 BRA `(.L_x_151) ;  /* 0x00000000000c1947 */ /* 0x000fea0003800000 */
[----:B------:R-:W0:Y:S02]  /*45e0*/  LDG.E.U8 R225, desc[UR38][R4.64+0x70] ;  /* 0x0000702604e17981 */ /* 0x000e24000c1e1100 */
[----:B0-----:R-:W-:-:S05]  /*45f0*/  PRMT R3, R225, 0x8880, RZ ;  /* 0x00008880e1037816 */ /* 0x001fca00000000ff */
[----:B------:R-:W-:-:S07]  /*4600*/  IMAD R2, R3, R22, RZ ;  /* 0x0000001603027224 */ /* 0x000fce00078e02ff */
.L_x_151:
[----:B------:R-:W-:Y:S05]  /*4610*/  BSYNC B1 ;  /* 0x0000000000017941 */ /* 0x000fea0003800000 */
.L_x_150:
        /* <DEDUP_REMOVED lines=16> */
.L_x_153:
[----:B------:R-:W-:Y:S05]  /*4720*/  BSYNC B1 ;  /* 0x0000000000017941 */ /* 0x000fea0003800000 */
.L_x_152:
[----:B------:R-:W-:Y:S01]  /*4730*/  @!P0 IMAD R179, R179, R23, R2 ;  /* 0x00000017b3b38224 */ /* 0x000fe200078e0202 */
[----:B------:R-:W-:Y:S04]  /*4740*/  BSSY B1, `(.L_x_154) ;  /* 0x0000006000017945 */ /* 0x000fe80003800000 */
[----:B------:R0:W-:Y:S01]  /*4750*/  @!P0 STG.E.U8 desc[UR38][R10.64+0x71], R179 ;  /* 0x000071b30a008986 */ /* 0x0001e2000c101126 */
[----:B------:R-:W-:Y:S05]  /*4760*/  @P5 BRA `(.L_x_155) ;  /* 0x00000000000c5947 */ /* 0x000fea0003800000 */
[----:B------:R-:W0:Y:S02]  /*4770*/  LDG.E.U8 R225, desc[UR38][R6.64+0x78] ;  /* 0x0000782606e17981 */ /* 0x000e24000c1e1100 */
[----:B0-----:R-:W-:-:S05]  /*4780*/  PRMT R3, R225, 0x8880, RZ ;  /* 0x00008880e1037816 */ /* 0x001fca00000000ff */
[----:B------:R-:W-:-:S07]  /*4790*/  IMAD R2, R3, R22, RZ ;  /* 0x0000001603027224 */ /* 0x000fce00078e02ff */
.L_x_155:
[----:B------:R-:W-:Y:S05]  /*47a0*/  BSYNC B1 ;  /* 0x0000000000017941 */ /* 0x000fea0003800000 */
.L_x_154:
[----:B0-----:R-:W-:Y:S01]  /*47b0*/  @!P5 IMAD R3, R180, R23, R2 ;  /* 0x00000017b403d224 */ /* 0x001fe200078e0202 */
[----:B------:R-:W-:Y:S04]  /*47c0*/  BSSY B1, `(.L_x_156) ;  /* 0x0000006000017945 */ /* 0x000fe80003800000 */
[----:B------:R0:W-:Y:S01]  /*47d0*/  @!P5 STG.E.U8 desc[UR38][R8.64+0x78], R3 ;  /* 0x000078030800d986 */ /* 0x0001e2000c101126 */
[----:B------:R-:W-:Y:S05]  /*47e0*/  @P1 BRA `(.L_x_157) ;  /* 0x00000000000c1947 */ /* 0x000fea0003800000 */
[----:B------:R-:W0:Y:S02]  /*47f0*/  LDG.E.U8 R225, desc[UR38][R6.64+0x79] ;  /* 0x0000792606e17981 */ /* 0x000e24000c1e1100 */
[----:B0-----:R-:W-:-:S05]  /*4800*/  PRMT R3, R225, 0x8880, RZ ;  /* 0x00008880e1037816 */ /* 0x001fca00000000ff */
[----:B------:R-:W-:-:S07]  /*4810*/  IMAD R2, R3, R22, RZ ;  /* 0x0000001603027224 */ /* 0x000fce00078e02ff */
.L_x_157:
[----:B------:R-:W-:Y:S05]  /*4820*/  BSYNC B1 ;  /* 0x0000000000017941 */ /* 0x000fea0003800000 */
.L_x_156:
[----:B------:R-:W-:Y:S01]  /*4830*/  @!P1 IMAD R181, R181, R23, R2 ;  /* 0x00000017b5b59224 */ /* 0x000fe200078e0202 */
[----:B------:R-:W-:Y:S04]  /*4840*/  BSSY B1, `(.L_x_158) ;  /* 0x0000006000017945 */ /* 0x000fe80003800000 */
[----:B------:R0:W-:Y:S01]  /*4850*/  @!P1 STG.E.U8 desc[UR38][R8.64+0x79], R181 ;  /* 0x000079b508009986 */ /* 0x0001e2000c101126 */
[----:B------:R-:W-:Y:S05]  /*4860*/  @P4 BRA `(.L_x_159) ;  /* 0x00000000000c4947 */ /* 0x000fea0003800000 */
[----:B------:R-:W0:Y:S02]  /*4870*/  LDG.E.U8 R225, desc[UR38][R4.64+0x78] ;  /* 0x0000782604e17981 */ /* 0x000e24000c1e1100 */
[----:B0-----:R-:W-:-:S05]  /*4880*/  PRMT R3, R225, 0x8880, RZ ;  /* 0x00008880e1037816 */ /* 0x001fca00000000ff */
[----:B------:R-:W-:-:S07]  /*4890*/  IMAD R2, R3, R22, RZ ;  /* 0x0000001603027224 */ /* 0x000fce00078e02ff */
.L_x_159:
[----:B------:R-:W-:Y:S05]  /*48a0*/  BSYNC B1 ;  /* 0x0000000000017941 */ /* 0x000fea0003800000 */
.L_x_158:
[----:B0-----:R-:W-:Y:S01]  /*48b0*/  @!P4 IMAD R3, R182, R23, R2 ;  /* 0x00000017b603c224 */ /* 0x001fe200078e0202 */
[----:B------:R-:W-:Y:S04]  /*48c0*/  BSSY B1, `(.L_x_160) ;  /* 0x0000006000017945 */ /* 0x000fe80003800000 */
[----:B------:R0:W-:Y:S01]  /*48d0*/  @!P4 STG.E.U8 desc[UR38][R10.64+0x78], R3 ;  /* 0x000078030a00c986 */ /* 0x0001e2000c101126 */
[----:B------:R-:W-:Y:S05]  /*48e0*/  @P6 BRA `(.L_x_161) ;  /* 0x00000000000c6947 */ /* 0x000fea0003800000 */
[----:B------:R-:W0:Y:S02]  /*48f0*/  LDG.E.U8 R225, desc[UR38][R4.64+0x79] ;  /* 0x0000792604e17981 */ /* 0x000e24000c1e1100 */
[----:B0-----:R-:W-:-:S05]  /*4900*/  PRMT R3, R225, 0x8880, RZ ;  /* 0x00008880e1037816 */ /* 0x001fca00000000ff */
[----:B------:R-:W-:-:S07]  /*4910*/  IMAD R2, R3, R22, RZ ;  /* 0x0000001603027224 */ /* 0x000fce00078e02ff */
.L_x_161:
[----:B------:R-:W-:Y:S05]  /*4920*/  BSYNC B1 ;  /* 0x0000000000017941 */ /* 0x000fea0003800000 */
.L_x_160:
[----:B------:R-:W-:Y:S01]  /*4930*/  @!P6 IMAD R183, R183, R23, R2 ;  /* 0x00000017b7b7e224 */ /* 0x000fe200078e0202 */
[----:B------:R-:W-:Y:S04]  /*4940*/  BSSY B1, `(.L_x_162) ;  /* 0x0000006000017945 */ /* 0x000fe80003800000 */
[----:B------:R0:W-:Y:S01]  /*4950*/  @!P6 STG.E.U8 desc[UR38][R10.64+0x79], R183 ;  /* 0x000079b70a00e986 */ /* 0x0001e2000c101126 */
[----:B------:R-:W-:Y:S05]  /*4960*/  @P2 BRA `(.L_x_163) ;  /* 0x00000000000c2947 */ /* 0x000fea0003800000 */
[----:B------:R-:W0:Y:S02]  /*4970*/  LDG.E.U8 R225, desc[UR38][R6.64+0x80] ;  /* 0x0000802606e17981 */ /* 0x000e24000c1e1100 */
[----:B0-----:R-:W-:-:S05]  /*4980*/  PRMT R3, R225, 0x8880, RZ ;  /* 0x00008880e1037816 */ /* 0x001fca00000000ff */
[----:B------:R-:W-:-:S07]  /*4990*/  IMAD R2, R3, R22, RZ ;  /* 0x0000001603027224 */ /* 0x000fce00078e02ff */
.L_x_163:
[----:B------:R-:W-:Y:S05]  /*49a0*/  BSYNC B1 ;  /* 0x0000000000017941 */ /* 0x000fea0003800000 */
.L_x_162:
        /* <DEDUP_REMOVED lines=16> */
.L_x_165:
[----:B------:R-:W-:Y:S05]  /*4ab0*/  BSYNC B1 ;  /* 0x0000000000017941 */ /* 0x000fea0003800000 */
.L_x_164:
[----:B------:R-:W-:Y:S01]  /*4ac0*/  @!P4 IMAD R185, R185, R23, R2 ;  /* 0x00000017b9b9c224 */ /* 0x000fe200078e0202 */
[----:B------:R-:W-:Y:S04]  /*4ad0*/  BSSY B1, `(.L_x_166) ;  /* 0x0000006000017945 */ /* 0x000fe80003800000 */
[----:B------:R0:W-:Y:S01]  /*4ae0*/  @!P4 STG.E.U8 desc[UR38][R8.64+0x81], R185 ;  /* 0x000081b90800c986 */ /* 0x0001e2000c101126 */
[----:B------:R-:W-:Y:S05]  /*4af0*/  @P3 BRA `(.L_x_167) ;  /* 0x00000000000c3947 */ /* 0x000fea0003800000 */
[----:B------:R-:W0:Y:S02]  /*4b00*/  LDG.E.U8 R225, desc[UR38][R4.64+0x80] ;  /* 0x0000802604e17981 */ /* 0x000e24000c1e1100 */
[----:B0-----:R-:W-:-:S05]  /*4b10*/  PRMT R3, R225, 0x8880, RZ ;  /* 0x00008880e1037816 */ /* 0x001fca00000000ff */
[----:B------:R-:W-:-:S07]  /*4b20*/  IMAD R2, R3, R22, RZ ;  /* 0x0000001603027224 */ /* 0x000fce00078e02ff */
.L_x_167:
[----:B------:R-:W-:Y:S05]  /*4b30*/  BSYNC B1 ;  /* 0x0000000000017941 */ /* 0x000fea0003800000 */
.L_x_166:
[----:B0-----:R-:W-:Y:S01]  /*4b40*/  @!P3 IMAD R3, R186, R23, R2 ;  /* 0x00000017ba03b224 */ /* 0x001fe200078e0202 */
[----:B------:R-:W-:Y:S04]  /*4b50*/  BSSY B1, `(.L_x_168) ;  /* 0x0000006000017945 */ /* 0x000fe80003800000 */
[----:B------:R0:W-:Y:S01]  /*4b60*/  @!P3 STG.E.U8 desc[UR38][R10.64+0x80], R3 ;  /* 0x000080030a00b986 */ /* 0x0001e2000c101126 */
[----:B------:R-:W-:Y:S05]  /*4b70*/  @P2 BRA `(.L_x_169) ;  /* 0x00000000000c2947 */ /* 0x000fea0003800000 */
[----:B------:R-:W0:Y:S02]  /*4b80*/  LDG.E.U8 R225, desc[UR38][R4.64+0x81] ;  /* 0x0000812604e17981 */ /* 0x000e24000c1e1100 */
[----:B0-----:R-:W-:-:S05]  /*4b90*/  PRMT R3, R225, 0x8880, RZ ;  /* 0x00008880e1037816 */ /* 0x001fca00000000ff */
[----:B------:R-:W-:-:S07]  /*4ba0*/  IMAD R2, R3, R22, RZ ;  /* 0x0000001603027224 */ /* 0x000fce00078e02ff */
.L_x_169:
[----:B------:R-:W-:Y:S05]  /*4bb0*/  BSYNC B1 ;  /* 0x0000000000017941 */ /* 0x000fea0003800000 */
.L_x_168:
[----:B------:R-:W-:Y:S01]  /*4bc0*/  @!P2 IMAD R187, R187, R23, R2 ;  /* 0x00000017bbbba224 */ /* 0x000fe200078e0202 */
[----:B------:R-:W-:Y:S04]  /*4bd0*/  BSSY B1, `(.L_x_170) ;  /* 0x0000006000017945 */ /* 0x000fe80003800000 */
[----:B------:R0:W-:Y:S01]  /*4be0*/  @!P2 STG.E.U8 desc[UR38][R10.64+0x81], R187 ;  /* 0x000081bb0a00a986 */ /* 0x0001e2000c101126 */
[----:B------:R-:W-:Y:S05]  /*4bf0*/  @P6 BRA `(.L_x_171) ;  /* 0x00000000000c6947 */ /* 0x000fea0003800000 */
[----:B------:R-:W0:Y:S02]  /*4c00*/  LDG.E.U8 R225, desc[UR38][R6.64+0x88] ;  /* 0x0000882606e17981 */ /* 0x000e24000c1e1100 */
[----:B0-----:R-:W-:-:S05]  /*4c10*/  PRMT R3, R225, 0x8880, RZ ;  /* 0x00008880e1037816 */ /* 0x001fca00000000ff */
[----:B------:R-:W-:-:S07]  /*4c20*/  IMAD R2, R3, R22, RZ ;  /* 0x0000001603027224 */ /* 0x000fce00078e02ff */
.L_x_171:
[----:B------:R-:W-:Y:S05]  /*4c30*/  BSYNC B1 ;  /* 0x0000000000017941 */ /* 0x000fea0003800000 */
.L_x_170:
[----:B0-----:R-:W-:Y:S01]  /*4c40*/  @!P6 IMAD R3, R188, R23, R2 ;  /* 0x00000017bc03e224 */ /* 0x001fe200078e0202 */
[----:B------:R-:W-:Y:S04]  /*4c50*/  BSSY B1, `(.L_x_172) ;  /* 0x0000006000017945 */ /* 0x000fe80003800000 */
[----:B------:R0:W-:Y:S01]  /*4c60*/  @!P6 STG.E.U8 desc[UR38][R8.64+0x88], R3 ;  /* 0x000088030800e986 */ /* 0x0001e2000c101126 */
[----:B------:R-:W-:Y:S05]  /*4c70*/  @P5 BRA `(.L_x_173) ;  /* 0x00000000000c5947 */ /* 0x000fea0003800000 */
[----:B------:R-:W0:Y:S02]  /*4c80*/  LDG.E.U8 R225, desc[UR38][R6.64+0x89] ;  /* 0x0000892606e17981 */ /* 0x000e24000c1e1100 */
[----:B0-----:R-:W-:-:S05]  /*4c90*/  PRMT R3, R225, 0x8880, RZ ;  /* 0x00008880e1037816 */ /* 0x001fca00000000ff */
[----:B------:R-:W-:-:S07]  /*4ca0*/  IMAD R2, R3, R22, RZ ;  /* 0x0000001603027224 */ /* 0x000fce00078e02ff */
.L_x_173:
[----:B------:R-:W-:Y:S05]  /*4cb0*/  BSYNC B1 ;  /* 0x0000000000017941 */ /* 0x000fea0003800000 */
.L_x_172:
[----:B------:R-:W-:Y:S01]  /*4cc0*/  @!P5 IMAD R189, R189, R23, R2 ;  /* 0x00000017bdbdd224 */ /* 0x000fe200078e0202 */
[----:B------:R-:W-:Y:S04]  /*4cd0*/  BSSY B1, `(.L_x_174) ;  /* 0x0000006000017945 */ /* 0x000fe80003800000 */
[----:B------:R0:W-:Y:S01]  /*4ce0*/  @!P5 STG.E.U8 desc[UR38][R8.64+0x89], R189 ;  /* 0x000089bd0800d986 */ /* 0x0001e2000c101126 */
[----:B------:R-:W-:Y:S05]  /*4cf0*/  @P1 BRA `(.L_x_175) ;  /* 0x00000000000c1947 */ /* 0x000fea0003800000 */
[----:B------:R-:W0:Y:S02]  /*4d00*/  LDG.E.U8 R225, desc[UR38][R4.64+0x88] ;  /* 0x0000882604e17981 */ /* 0x000e24000c1e1100 */
[----:B0-----:R-:W-:-:S05]  /*4d10*/  PRMT R3, R225, 0x8880, RZ ;  /* 0x00008880e1037816 */ /* 0x001fca00000000ff */
[----:B------:R-:W-:-:S07]  /*4d20*/  IMAD R2, R3, R22, RZ ;  /* 0x0000001603027224 */ /* 0x000fce00078e02ff */
.L_x_175:
[----:B------:R-:W-:Y:S05]  /*4d30*/  BSYNC B1 ;  /* 0x0000000000017941 */ /* 0x000fea0003800000 */
.L_x_174:
        /* <DEDUP_REMOVED lines=16> */
.L_x_177:
[----:B------:R-:W-:Y:S05]  /*4e40*/  BSYNC B1 ;  /* 0x0000000000017941 */ /* 0x000fea0003800000 */
.L_x_176:
[----:B------:R-:W-:Y:S01]  /*4e50*/  @!P0 IMAD R191, R191, R23, R2 ;  /* 0x00000017bfbf8224 */ /* 0x000fe200078e0202 */
[----:B------:R-:W-:Y:S04]  /*4e60*/  BSSY B1, `(.L_x_178) ;  /* 0x0000006000017945 */ /* 0x000fe80003800000 */
[----:B------:R0:W-:Y:S01]  /*4e70*/  @!P0 STG.E.U8 desc[UR38][R10.64+0x89], R191 ;  /* 0x000089bf0a008986 */ /* 0x0001e2000c101126 */
[----:B------:R-:W-:Y:S05]  /*4e80*/  @P5 BRA `(.L_x_179) ;  /* 0x00000000000c5947 */ /* 0x000fea0003800000 */
[----:B------:R-:W0:Y:S02]  /*4e90*/  LDG.E.U8 R225, desc[UR38][R6.64+0x90] ;  /* 0x0000902606e17981 */ /* 0x000e24000c1e1100 */
[----:B0-----:R-:W-:-:S05]  /*4ea0*/  PRMT R3, R225, 0x8880, RZ ;  /* 0x00008880e1037816 */ /* 0x001fca00000000ff */
[----:B------:R-:W-:-:S07]  /*4eb0*/  IMAD R2, R3, R22, RZ ;  /* 0x0000001603027224 */ /* 0x000fce00078e02ff */
.L_x_179:
[----:B------:R-:W-:Y:S05]  /*4ec0*/  BSYNC B1 ;  /* 0x0000000000017941 */ /* 0x000fea0003800000 */
.L_x_178:
[----:B0-----:R-:W-:Y:S01]  /*4ed0*/  @!P5 IMAD R3, R192, R23, R2 ;  /* 0x00000017c003d224 */ /* 0x001fe200078e0202 */
[----:B------:R-:W-:Y:S04]  /*4ee0*/  BSSY B1, `(.L_x_180) ;  /* 0x0000006000017945 */ /* 0x000fe80003800000 */
[----:B------:R0:W-:Y:S01]  /*4ef0*/  @!P5 STG.E.U8 desc[UR38][R8.64+0x90], R3 ;  /* 0x000090030800d986 */ /* 0x0001e2000c101126 */
[----:B------:R-:W-:Y:S05]  /*4f00*/  @P1 BRA `(.L_x_181) ;  /* 0x00000000000c1947 */ /* 0x000fea0003800000 */
[----:B------:R-:W0:Y:S02]  /*4f10*/  LDG.E.U8 R225, desc[UR38][R6.64+0x91] ;  /* 0x0000912606e17981 */ /* 0x000e24000c1e1100 */
[----:B0-----:R-:W-:-:S05]  /*4f20*/  PRMT R3, R225, 0x8880, RZ ;  /* 0x00008880e1037816 */ /* 0x001fca00000000ff */
[----:B------:R-:W-:-:S07]  /*4f30*/  IMAD R2, R3, R22, RZ ;  /* 0x0000001603027224 */ /* 0x000fce00078e02ff */
.L_x_181:
[----:B------:R-:W-:Y:S05]  /*4f40*/  BSYNC B1 ;  /* 0x0000000000017941 */ /* 0x000fea0003800000 */
.L_x_180:
[----:B------:R-:W-:Y:S01]  /*4f50*/  @!P1 IMAD R193, R193, R23, R2 ;  /* 0x00000017c1c19224 */ /* 0x000fe200078e0202 */
[----:B------:R-:W-:Y:S04]  /*4f60*/  BSSY B1, `(.L_x_182) ;  /* 0x0000006000017945 */ /* 0x000fe80003800000 */
[----:B------:R0:W-:Y:S01]  /*4f70*/  @!P1 STG.E.U8 desc[UR38][R8.64+0x91], R193 ;  /* 0x000091c108009986 */ /* 0x0001e2000c101126 */
[----:B------:R-:W-:Y:S05]  /*4f80*/  @P4 BRA `(.L_x_183) ;  /* 0x00000000000c4947 */ /* 0x000fea0003800000 */
[----:B------:R-:W0:Y:S02]  /*4f90*/  LDG.E.U8 R225, desc[UR38][R4.64+0x90] ;  /* 0x0000902604e17981 */ /* 0x000e24000c1e1100 */
[----:B0-----:R-:W-:-:S05]  /*4fa0*/  PRMT R3, R225, 0x8880, RZ ;  /* 0x00008880e1037816 */ /* 0x001fca00000000ff */
[----:B------:R-:W-:-:S07]  /*4fb0*/  IMAD R2, R3, R22, RZ ;  /* 0x0000001603027224 */ /* 0x000fce00078e02ff */
.L_x_183:
[----:B------:R-:W-:Y:S05]  /*4fc0*/  BSYNC B1 ;  /* 0x0000000000017941 */ /* 0x000fea0003800000 */
.L_x_182:
[----:B0-----:R-:W-:Y:S01]  /*4fd0*/  @!P4 IMAD R3, R194, R23, R2 ;  /* 0x00000017c203c224 */ /* 0x001fe200078e0202 */
[----:B------:R-:W-:Y:S04]  /*4fe0*/  BSSY B1, `(.L_x_184) ;  /* 0x0000006000017945 */ /* 0x000fe80003800000 */
[----:B------:R0:W-:Y:S01]  /*4ff0*/  @!P4 STG.E.U8 desc[UR38][R10.64+0x90], R3 ;  /* 0x000090030a00c986 */ /* 0x0001e2000c101126 */
[----:B------:R-:W-:Y:S05]  /*5000*/  @P6 BRA `(.L_x_185) ;  /* 0x00000000000c6947 */ /* 0x000fea0003800000 */
[----:B------:R-:W0:Y:S02]  /*5010*/  LDG.E.U8 R225, desc[UR38][R4.64+0x91] ;  /* 0x0000912604e17981 */ /* 0x000e24000c1e1100 */
[----:B0-----:R-:W-:-:S05]  /*5020*/  PRMT R3, R225, 0x8880, RZ ;  /* 0x00008880e1037816 */ /* 0x001fca00000000ff */
[----:B------:R-:W-:-:S07]  /*5030*/  IMAD R2, R3, R22, RZ ;  /* 0x0000001603027224 */ /* 0x000fce00078e02ff */
.L_x_185:
[----:B------:R-:W-:Y:S05]  /*5040*/  BSYNC B1 ;  /* 0x0000000000017941 */ /* 0x000fea0003800000 */
.L_x_184:
[----:B------:R-:W-:Y:S01]  /*5050*/  @!P6 IMAD R195, R195, R23, R2 ;  /* 0x00000017c3c3e224 */ /* 0x000fe200078e0202 */
[----:B------:R-:W-:Y:S04]  /*5060*/  BSSY B1, `(.L_x_186) ;  /* 0x0000006000017945 */ /* 0x000fe80003800000 */
[----:B------:R0:W-:Y:S01]  /*5070*/  @!P6 STG.E.U8 desc[UR38][R10.64+0x91], R195 ;  /* 0x000091c30a00e986 */ /* 0x0001e2000c101126 */
[----:B------:R-:W-:Y:S05]  /*5080*/  @P2 BRA `(.L_x_187) ;  /* 0x00000000000c2947 */ /* 0x000fea0003800000 */
[----:B------:R-:W0:Y:S02]  /*5090*/  LDG.E.U8 R225, desc[UR38][R6.64+0x98] ;  /* 0x0000982606e17981 */ /* 0x000e24000c1e1100 */
[----:B0-----:R-:W-:-:S05]  /*50a0*/  PRMT R3, R225, 0x8880, RZ ;  /* 0x00008880e1037816 */ /* 0x001fca00000000ff */
[----:B------:R-:W-:-:S07]  /*50b0*/  IMAD R2, R3, R22, RZ ;  /* 0x0000001603027224 */ /* 0x000fce00078e02ff */
.L_x_187:
[----:B------:R-:W-:Y:S05]  /*50c0*/  BSYNC B1 ;  /* 0x0000000000017941 */ /* 0x000fea0003800000 */
.L_x_186:
        /* <DEDUP_REMOVED lines=16> */
.L_x_189:
[----:B------:R-:W-:Y:S05]  /*51d0*/  BSYNC B1 ;  /* 0x0000000000017941 */ /* 0x000fea0003800000 */
.L_x_188:
[----:B------:R-:W-:Y:S01]  /*51e0*/  @!P4 IMAD R197, R197, R23, R2 ;  /* 0x00000017c5c5c224 */ /* 0x000fe200078e0202 */
[----:B------:R-:W-:Y:S04]  /*51f0*/  BSSY B1, `(.L_x_190) ;  /* 0x0000006000017945 */ /* 0x000fe80003800000 */
[----:B------:R0:W-:Y:S01]  /*5200*/  @!P4 STG.E.U8 desc[UR38][R8.64+0x99], R197 ;  /* 0x000099c50800c986 */ /* 0x0001e2000c101126 */
[----:B------:R-:W-:Y:S05]  /*5210*/  @P3 BRA `(.L_x_191) ;  /* 0x00000000000c3947 */ /* 0x000fea0003800000 */
[----:B------:R-:W0:Y:S02]  /*5220*/  LDG.E.U8 R225, desc[UR38][R4.64+0x98] ;  /* 0x0000982604e17981 */ /* 0x000e24000c1e1100 */
[----:B0-----:R-:W-:-:S05]  /*5230*/  PRMT R3, R225, 0x8880, RZ ;  /* 0x00008880e1037816 */ /* 0x001fca00000000ff */
[----:B------:R-:W-:-:S07]  /*5240*/  IMAD R2, R3, R22, RZ ;  /* 0x0000001603027224 */ /* 0x000fce00078e02ff */
.L_x_191:
[----:B------:R-:W-:Y:S05]  /*5250*/  BSYNC B1 ;  /* 0x0000000000017941 */ /* 0x000fea0003800000 */
.L_x_190:
[----:B0-----:R-:W-:Y:S01]  /*5260*/  @!P3 IMAD R3, R198, R23, R2 ;  /* 0x00000017c603b224 */ /* 0x001fe200078e0202 */
[----:B------:R-:W-:Y:S04]  /*5270*/  BSSY B1, `(.L_x_192) ;  /* 0x0000006000017945 */ /* 0x000fe80003800000 */
[----:B------:R0:W-:Y:S01]  /*5280*/  @!P3 STG.E.U8 desc[UR38][R10.64+0x98], R3 ;  /* 0x000098030a00b986 */ /* 0x0001e2000c101126 */
[----:B------:R-:W-:Y:S05]  /*5290*/  @P2 BRA `(.L_x_193) ;  /* 0x00000000000c2947 */ /* 0x000fea0003800000 */
[----:B------:R-:W0:Y:S02]  /*52a0*/  LDG.E.U8 R225, desc[UR38][R4.64+0x99] ;  /* 0x0000992604e17981 */ /* 0x000e24000c1e1100 */
[----:B0-----:R-:W-:-:S05]  /*52b0*/  PRMT R3, R225, 0x8880, RZ ;  /* 0x00008880e1037816 */ /* 0x001fca00000000ff */
[----:B------:R-:W-:-:S07]  /*52c0*/  IMAD R2, R3, R22, RZ ;  /* 0x0000001603027224 */ /* 0x000fce00078e02ff */
.L_x_193:
[----:B------:R-:W-:Y:S05]  /*52d0*/  BSYNC B1 ;  /* 0x0000000000017941 */ /* 0x000fea0003800000 */
.L_x_192:
[----:B------:R-:W-:Y:S01]  /*52e0*/  @!P2 IMAD R199, R199, R23, R2 ;  /* 0x00000017c7c7a224 */ /* 0x000fe200078e0202 */
[----:B------:R-:W-:Y:S04]  /*52f0*/  BSSY B1, `(.L_x_194) ;  /* 0x0000006000017945 */ /* 0x000fe80003800000 */
[----:B------:R0:W-:Y:S01]  /*5300*/  @!P2 STG.E.U8 desc[UR38][R10.64+0x99], R199 ;  /* 0x000099c70a00a986 */ /* 0x0001e2000c101126 */
[----:B------:R-:W-:Y:S05]  /*5310*/  @P6 BRA `(.L_x_195) ;  /* 0x00000000000c6947 */ /* 0x000fea0003800000 */
[----:B------:R-:W0:Y:S02]  /*5320*/  LDG.E.U8 R225, desc[UR38][R6.64+0xa0] ;  /* 0x0000a02606e17981 */ /* 0x000e24000c1e1100 */
[----:B0-----:R-:W-:-:S05]  /*5330*/  PRMT R3, R225, 0x8880, RZ ;  /* 0x00008880e1037816 */ /* 0x001fca00000000ff */
[----:B------:R-:W-:-:S07]  /*5340*/  IMAD R2, R3, R22, RZ ;  /* 0x0000001603027224 */ /* 0x000fce00078e02ff */
.L_x_195:
[----:B------:R-:W-:Y:S05]  /*5350*/  BSYNC B1 ;  /* 0x0000000000017941 */ /* 0x000fea0003800000 */
.L_x_194:
[----:B0-----:R-:W-:Y:S01]  /*5360*/  @!P6 IMAD R3, R200, R23, R2 ;  /* 0x00000017c803e224 */ /* 0x001fe200078e0202 */
[----:B------:R-:W-:Y:S04]  /*5370*/  BSSY B1, `(.L_x_196) ;  /* 0x0000006000017945 */ /* 0x000fe80003800000 */
[----:B------:R0:W-:Y:S01]  /*5380*/  @!P6 STG.E.U8 desc[UR38][R8.64+0xa0], R3 ;  /* 0x0000a0030800e986 */ /* 0x0001e2000c101126 */
[----:B------:R-:W-:Y:S05]  /*5390*/  @P5 BRA `(.L_x_197) ;  /* 0x00000000000c5947 */ /* 0x000fea0003800000 */
[----:B------:R-:W0:Y:S02]  /*53a0*/  LDG.E.U8 R225, desc[UR38][R6.64+0xa1] ;  /* 0x0000a12606e17981 */ /* 0x000e24000c1e1100 */
[----:B0-----:R-:W-:-:S05]  /*53b0*/  PRMT R3, R225, 0x8880, RZ ;  /* 0x00008880e1037816 */ /* 0x001fca00000000ff */
[----:B------:R-:W-:-:S07]  /*53c0*/  IMAD R2, R3, R22, RZ ;  /* 0x0000001603027224 */ /* 0x000fce00078e02ff */
.L_x_197:
[----:B------:R-:W-:Y:S05]  /*53d0*/  BSYNC B1 ;  /* 0x0000000000017941 */ /* 0x000fea0003800000 */
.L_x_196:
[----:B------:R-:W-:Y:S01]  /*53e0*/  @!P5 IMAD R201, R201, R23, R2 ;  /* 0x00000017c9c9d224 */ /* 0x000fe200078e0202 */
[----:B------:R-:W-:Y:S04]  /*53f0*/  BSSY B1, `(.L_x_198) ;  /* 0x0000006000017945 */ /* 0x000fe80003800000 */
[----:B------:R0:W-:Y:S01]  /*5400*/  @!P5 STG.E.U8 desc[UR38][R8.64+0xa1], R201 ;  /* 0x0000a1c90800d986 */ /* 0x0001e2000c101126 */
[----:B------:R-:W-:Y:S05]  /*5410*/  @P1 BRA `(.L_x_199) ;  /* 0x00000000000c1947 */ /* 0x000fea0003800000 */
[----:B------:R-:W0:Y:S02]  /*5420*/  LDG.E.U8 R225, desc[UR38][R4.64+0xa0] ;  /* 0x0000a02604e17981 */ /* 0x000e24000c1e1100 */
[----:B0-----:R-:W-:-:S05]  /*5430*/  PRMT R3, R225, 0x8880, RZ ;  /* 0x00008880e1037816 */ /* 0x001fca00000000ff */
[----:B------:R-:W-:-:S07]  /*5440*/  IMAD R2, R3, R22, RZ ;  /* 0x0000001603027224 */ /* 0x000fce00078e02ff */
.L_x_199:
[----:B------:R-:W-:Y:S05]  /*5450*/  BSYNC B1 ;  /* 0x0000000000017941 */ /* 0x000fea0003800000 */
.L_x_198:
        /* <DEDUP_REMOVED lines=16> */
.L_x_201:
[----:B------:R-:W-:Y:S05]  /*5560*/  BSYNC B1 ;  /* 0x0000000000017941 */ /* 0x000fea0003800000 */
.L_x_200:
[----:B------:R-:W-:Y:S01]  /*5570*/  @!P0 IMAD R203, R203, R23, R2 ;  /* 0x00000017cbcb8224 */ /* 0x000fe200078e0202 */
[----:B------:R-:W-:Y:S04]  /*5580*/  BSSY B1, `(.L_x_202) ;  /* 0x0000006000017945 */ /* 0x000fe80003800000 */
[----:B------:R0:W-:Y:S01]  /*5590*/  @!P0 STG.E.U8 desc[UR38][R10.64+0xa1], R203 ;  /* 0x0000a1cb0a008986 */ /* 0x0001e2000c101126 */
[----:B------:R-:W-:Y:S05]  /*55a0*/  @P5 BRA `(.L_x_203) ;  /* 0x00000000000c5947 */ /* 0x000fea0003800000 */
[----:B------:R-:W0:Y:S02]  /*55b0*/  LDG.E.U8 R225, desc[UR38][R6.64+0xa8] ;  /* 0x0000a82606e17981 */ /* 0x000e24000c1e1100 */
[----:B0-----:R-:W-:-:S05]  /*55c0*/  PRMT R3, R225, 0x8880, RZ ;  /* 0x00008880e1037816 */ /* 0x001fca00000000ff */
[----:B------:R-:W-:-:S07]  /*55d0*/  IMAD R2, R3, R22, RZ ;  /* 0x0000001603027224 */ /* 0x000fce00078e02ff */
.L_x_203:
[----:B------:R-:W-:Y:S05]  /*55e0*/  BSYNC B1 ;  /* 0x0000000000017941 */ /* 0x000fea0003800000 */
.L_x_202:
[----:B0-----:R-:W-:Y:S01]  /*55f0*/  @!P5 IMAD R3, R204, R23, R2 ;  /* 0x00000017cc03d224 */ /* 0x001fe200078e0202 */
[----:B------:R-:W-:Y:S04]  /*5600*/  BSSY B1, `(.L_x_204) ;  /* 0x0000006000017945 */ /* 0x000fe80003800000 */
[----:B------:R0:W-:Y:S01]  /*5610*/  @!P5 STG.E.U8 desc[UR38][R8.64+0xa8], R3 ;  /* 0x0000a8030800d986 */ /* 0x0001e2000c101126 */
[----:B------:R-:W-:Y:S05]  /*5620*/  @P1 BRA `(.L_x_205) ;  /* 0x00000000000c1947 */ /* 0x000fea0003800000 */
[----:B------:R-:W0:Y:S02]  /*5630*/  LDG.E.U8 R225, desc[UR38][R6.64+0xa9] ;  /* 0x0000a92606e17981 */ /* 0x000e24000c1e1100 */
[----:B0-----:R-:W-:-:S05]  /*5640*/  PRMT R3, R225, 0x8880, RZ ;  /* 0x00008880e1037816 */ /* 0x001fca00000000ff */
[----:B------:R-:W-:-:S07]  /*5650*/  IMAD R2, R3, R22, RZ ;  /* 0x0000001603027224 */ /* 0x000fce00078e02ff */
.L_x_205:
[----:B------:R-:W-:Y:S05]  /*5660*/  BSYNC B1 ;  /* 0x0000000000017941 */ /* 0x000fea0003800000 */
.L_x_204:
[----:B------:R-:W-:Y:S01]  /*5670*/  @!P1 IMAD R205, R205, R23, R2 ;  /* 0x00000017cdcd9224 */ /* 0x000fe200078e0202 */
[----:B------:R-:W-:Y:S04]  /*5680*/  BSSY B1, `(.L_x_206) ;  /* 0x0000006000017945 */ /* 0x000fe80003800000 */
[----:B------:R0:W-:Y:S01]  /*5690*/  @!P1 STG.E.U8 desc[UR38][R8.64+0xa9], R205 ;  /* 0x0000a9cd08009986 */ /* 0x0001e2000c101126 */
[----:B------:R-:W-:Y:S05]  /*56a0*/  @P4 BRA `(.L_x_207) ;  /* 0x00000000000c4947 */ /* 0x000fea0003800000 */
[----:B------:R-:W0:Y:S02]  /*56b0*/  LDG.E.U8 R225, desc[UR38][R4.64+0xa8] ;  /* 0x0000a82604e17981 */ /* 0x000e24000c1e1100 */
[----:B0-----:R-:W-:-:S05]  /*56c0*/  PRMT R3, R225, 0x8880, RZ ;  /* 0x00008880e1037816 */ /* 0x001fca00000000ff */
[----:B------:R-:W-:-:S07]  /*56d0*/  IMAD R2, R3, R22, RZ ;  /* 0x0000001603027224 */ /* 0x000fce00078e02ff */
.L_x_207:
[----:B------:R-:W-:Y:S05]  /*56e0*/  BSYNC B1 ;  /* 0x0000000000017941 */ /* 0x000fea0003800000 */
.L_x_206:
[----:B0-----:R-:W-:Y:S01]  /*56f0*/  @!P4 IMAD R3, R206, R23, R2 ;  /* 0x00000017ce03c224 */ /* 0x001fe200078e0202 */
[----:B------:R-:W-:Y:S04]  /*5700*/  BSSY B1, `(.L_x_208) ;  /* 0x0000006000017945 */ /* 0x000fe80003800000 */
[----:B------:R0:W-:Y:S01]  /*5710*/  @!P4 STG.E.U8 desc[UR38][R10.64+0xa8], R3 ;  /* 0x0000a8030a00c986 */ /* 0x0001e2000c101126 */
[----:B------:R-:W-:Y:S05]  /*5720*/  @P6 BRA `(.L_x_209) ;  /* 0x00000000000c6947 */ /* 0x000fea0003800000 */
[----:B------:R-:W0:Y:S02]  /*5730*/  LDG.E.U8 R225, desc[UR38][R4.64+0xa9] ;  /* 0x0000a92604e17981 */ /* 0x000e24000c1e1100 */
[----:B0-----:R-:W-:-:S05]  /*5740*/  PRMT R3, R225, 0x8880, RZ ;  /* 0x00008880e1037816 */ /* 0x001fca00000000ff */
[----:B------:R-:W-:-:S07]  /*5750*/  IMAD R2, R3, R22, RZ ;  /* 0x0000001603027224 */ /* 0x000fce00078e02ff */
.L_x_209:
[----:B------:R-:W-:Y:S05]  /*5760*/  BSYNC B1 ;  /* 0x0000000000017941 */ /* 0x000fea0003800000 */
.L_x_208:
[----:B------:R-:W-:Y:S01]  /*5770*/  @!P6 IMAD R207, R207, R23, R2 ;  /* 0x00000017cfcfe224 */ /* 0x000fe200078e0202 */
[----:B------:R-:W-:Y:S04]  /*5780*/  BSSY B1, `(.L_x_210) ;  /* 0x0000006000017945 */ /* 0x000fe80003800000 */
[----:B------:R0:W-:Y:S01]  /*5790*/  @!P6 STG.E.U8 desc[UR38][R10.64+0xa9], R207 ;  /* 0x0000a9cf0a00e986 */ /* 0x0001e2000c101126 */
[----:B------:R-:W-:Y:S05]  /*57a0*/  @P2 BRA `(.L_x_211) ;  /* 0x00000000000c2947 */ /* 0x000fea0003800000 */
[----:B------:R-:W0:Y:S02]  /*57b0*/  LDG.E.U8 R225, desc[UR38][R6.64+0xb0] ;  /* 0x0000b02606e17981 */ /* 0x000e24000c1e1100 */
[----:B0-----:R-:W-:-:S05]  /*57c0*/  PRMT R3, R225, 0x8880, RZ ;  /* 0x00008880e1037816 */ /* 0x001fca00000000ff */
[----:B------:R-:W-:-:S07]  /*57d0*/  IMAD R2, R3, R22, RZ ;  /* 0x0000001603027224 */ /* 0x000fce00078e02ff */
.L_x_211:
[----:B------:R-:W-:Y:S05]  /*57e0*/  BSYNC B1 ;  /* 0x0000000000017941 */ /* 0x000fea0003800000 */
.L_x_210:
        /* <DEDUP_REMOVED lines=16> */
.L_x_213:
[----:B------:R-:W-:Y:S05]  /*58f0*/  BSYNC B1 ;  /* 0x0000000000017941 */ /* 0x000fea0003800000 */
.L_x_212:
[----:B------:R-:W-:Y:S01]  /*5900*/  @!P4 IMAD R209, R209, R23, R2 ;  /* 0x00000017d1d1c224 */ /* 0x000fe200078e0202 */
[----:B------:R-:W-:Y:S04]  /*5910*/  BSSY B1, `(.L_x_214) ;  /* 0x0000006000017945 */ /* 0x000fe80003800000 */
[----:B------:R0:W-:Y:S01]  /*5920*/  @!P4 STG.E.U8 desc[UR38][R8.64+0xb1], R209 ;  /* 0x0000b1d10800c986 */ /* 0x0001e2000c101126 */
[----:B------:R-:W-:Y:S05]  /*5930*/  @P3 BRA `(.L_x_215) ;  /* 0x00000000000c3947 */ /* 0x000fea0003800000 */
[----:B------:R-:W0:Y:S02]  /*5940*/  LDG.E.U8 R225, desc[UR38][R4.64+0xb0] ;  /* 0x0000b02604e17981 */ /* 0x000e24000c1e1100 */
[----:B0-----:R-:W-:-:S05]  /*5950*/  PRMT R3, R225, 0x8880, RZ ;  /* 0x00008880e1037816 */ /* 0x001fca00000000ff */
[----:B------:R-:W-:-:S07]  /*5960*/  IMAD R2, R3, R22, RZ ;  /* 0x0000001603027224 */ /* 0x000fce00078e02ff */
.L_x_215:
[----:B------:R-:W-:Y:S05]  /*5970*/  BSYNC B1 ;  /* 0x0000000000017941 */ /* 0x000fea0003800000 */
.L_x_214:
[----:B0-----:R-:W-:Y:S01]  /*5980*/  @!P3 IMAD R3, R210, R23, R2 ;  /* 0x00000017d203b224 */ /* 0x001fe200078e0202 */
[----:B------:R-:W-:Y:S04]  /*5990*/  BSSY B1, `(.L_x_216) ;  /* 0x0000006000017945 */ /* 0x000fe80003800000 */
[----:B------:R0:W-:Y:S01]  /*59a0*/  @!P3 STG.E.U8 desc[UR38][R10.64+0xb0], R3 ;  /* 0x0000b0030a00b986 */ /* 0x0001e2000c101126 */
[----:B------:R-:W-:Y:S05]  /*59b0*/  @P2 BRA `(.L_x_217) ;  /* 0x00000000000c2947 */ /* 0x000fea0003800000 */
[----:B------:R-:W0:Y:S02]  /*59c0*/  LDG.E.U8 R225, desc[UR38][R4.64+0xb1] ;  /* 0x0000b12604e17981 */ /* 0x000e24000c1e1100 */
[----:B0-----:R-:W-:-:S05]  /*59d0*/  PRMT R3, R225, 0x8880, RZ ;  /* 0x00008880e1037816 */ /* 0x001fca00000000ff */
[----:B------:R-:W-:-:S07]  /*59e0*/  IMAD R2, R3, R22, RZ ;  /* 0x0000001603027224 */ /* 0x000fce00078e02ff */
.L_x_217:
[----:B------:R-:W-:Y:S05]  /*59f0*/  BSYNC B1 ;  /* 0x0000000000017941 */ /* 0x000fea0003800000 */
.L_x_216:
[----:B------:R-:W-:Y:S01]  /*5a00*/  @!P2 IMAD R211, R211, R23, R2 ;  /* 0x00000017d3d3a224 */ /* 0x000fe200078e0202 */
[----:B------:R-:W-:Y:S04]  /*5a10*/  BSSY B1, `(.L_x_218) ;  /* 0x0000006000017945 */ /* 0x000fe80003800000 */
[----:B------:R0:W-:Y:S01]  /*5a20*/  @!P2 STG.E.U8 desc[UR38][R10.64+0xb1], R211 ;  /* 0x0000b1d30a00a986 */ /* 0x0001e2000c101126 */
[----:B------:R-:W-:Y:S05]  /*5a30*/  @P6 BRA `(.L_x_219) ;  /* 0x00000000000c6947 */ /* 0x000fea0003800000 */
[----:B------:R-:W0:Y:S02]  /*5a40*/  LDG.E.U8 R225, desc[UR38][R6.64+0xb8] ;  /* 0x0000b82606e17981 */ /* 0x000e24000c1e1100 */
[----:B0-----:R-:W-:-:S05]  /*5a50*/  PRMT R3, R225, 0x8880, RZ ;  /* 0x00008880e1037816 */ /* 0x001fca00000000ff */
[----:B------:R-:W-:-:S07]  /*5a60*/  IMAD R2, R3, R22, RZ ;  /* 0x0000001603027224 */ /* 0x000fce00078e02ff */
.L_x_219:
[----:B------:R-:W-:Y:S05]  /*5a70*/  BSYNC B1 ;  /* 0x0000000000017941 */ /* 0x000fea0003800000 */
.L_x_218:
[----:B0-----:R-:W-:Y:S01]  /*5a80*/  @!P6 IMAD R3, R212, R23, R2 ;  /* 0x00000017d403e224 */ /* 0x001fe200078e0202 */
[----:B------:R-:W-:Y:S04]  /*5a90*/  BSSY B1, `(.L_x_220) ;  /* 0x0000006000017945 */ /* 0x000fe80003800000 */
[----:B------:R0:W-:Y:S01]  /*5aa0*/  @!P6 STG.E.U8 desc[UR38][R8.64+0xb8], R3 ;  /* 0x0000b8030800e986 */ /* 0x0001e2000c101126 */
[----:B------:R-:W-:Y:S05]  /*5ab0*/  @P5 BRA `(.L_x_221) ;  /* 0x00000000000c5947 */ /* 0x000fea0003800000 */
[----:B------:R-:W0:Y:S02]  /*5ac0*/  LDG.E.U8 R225, desc[UR38][R6.64+0xb9] ;  /* 0x0000b92606e17981 */ /* 0x000e24000c1e1100 */
[----:B0-----:R-:W-:-:S05]  /*5ad0*/  PRMT R3, R225, 0x8880, RZ ;  /* 0x00008880e1037816 */ /* 0x001fca00000000ff */
[----:B------:R-:W-:-:S07]  /*5ae0*/  IMAD R2, R3, R22, RZ ;  /* 0x0000001603027224 */ /* 0x000fce00078e02ff */
.L_x_221:
[----:B------:R-:W-:Y:S05]  /*5af0*/  BSYNC B1 ;  /* 0x0000000000017941 */ /* 0x000fea0003800000 */
.L_x_220:
[----:B------:R-:W-:Y:S01]  /*5b00*/  @!P5 IMAD R213, R213, R23, R2 ;  /* 0x00000017d5d5d224 */ /* 0x000fe200078e0202 */
[----:B------:R-:W-:Y:S04]  /*5b10*/  BSSY B1, `(.L_x_222) ;  /* 0x0000006000017945 */ /* 0x000fe80003800000 */
[----:B------:R0:W-:Y:S01]  /*5b20*/  @!P5 STG.E.U8 desc[UR38][R8.64+0xb9], R213 ;  /* 0x0000b9d50800d986 */ /* 0x0001e2000c101126 */
[----:B------:R-:W-:Y:S05]  /*5b30*/  @P1 BRA `(.L_x_223) ;  /* 0x00000000000c1947 */ /* 0x000fea0003800000 */
[----:B------:R-:W0:Y:S02]  /*5b40*/  LDG.E.U8 R225, desc[UR38][R4.64+0xb8] ;  /* 0x0000b82604e17981 */ /* 0x000e24000c1e1100 */
[----:B0-----:R-:W-:-:S05]  /*5b50*/  PRMT R3, R225, 0x8880, RZ ;  /* 0x00008880e1037816 */ /* 0x001fca00000000ff */
[----:B------:R-:W-:-:S07]  /*5b60*/  IMAD R2, R3, R22, RZ ;  /* 0x0000001603027224 */ /* 0x000fce00078e02ff */
.L_x_223:
[----:B------:R-:W-:Y:S05]  /*5b70*/  BSYNC B1 ;  /* 0x0000000000017941 */ /* 0x000fea0003800000 */
.L_x_222:
        /* <DEDUP_REMOVED lines=16> */
.L_x_225:
[----:B------:R-:W-:Y:S05]  /*5c80*/  BSYNC B1 ;  /* 0x0000000000017941 */ /* 0x000fea0003800000 */
.L_x_224:
[----:B------:R-:W-:Y:S01]  /*5c90*/  @!P0 IMAD R215, R215, R23, R2 ;  /* 0x00000017d7d78224 */ /* 0x000fe200078e0202 */
[----:B------:R-:W-:Y:S04]  /*5ca0*/  BSSY B1, `(.L_x_226) ;  /* 0x0000006000017945 */ /* 0x000fe80003800000 */
[----:B------:R0:W-:Y:S01]  /*5cb0*/  @!P0 STG.E.U8 desc[UR38][R10.64+0xb9], R215 ;  /* 0x0000b9d70a008986 */ /* 0x0001e2000c101126 */
[----:B------:R-:W-:Y:S05]  /*5cc0*/  @P5 BRA `(.L_x_227) ;  /* 0x00000000000c5947 */ /* 0x000fea0003800000 */
[----:B------:R-:W0:Y:S02]  /*5cd0*/  LDG.E.U8 R225, desc[UR38][R6.64+0xc0] ;  /* 0x0000c02606e17981 */ /* 0x000e24000c1e1100 */
[----:B0-----:R-:W-:-:S05]  /*5ce0*/  PRMT R3, R225, 0x8880, RZ ;  /* 0x00008880e1037816 */ /* 0x001fca00000000ff */
[----:B------:R-:W-:-:S07]  /*5cf0*/  IMAD R2, R3, R22, RZ ;  /* 0x0000001603027224 */ /* 0x000fce00078e02ff */
.L_x_227:
[----:B------:R-:W-:Y:S05]  /*5d00*/  BSYNC B1 ;  /* 0x0000000000017941 */ /* 0x000fea0003800000 */
.L_x_226:
[----:B0-----:R-:W-:Y:S01]  /*5d10*/  @!P5 IMAD R3, R24, R23, R2 ;  /* 0x000000171803d224 */ /* 0x001fe200078e0202 */
[----:B------:R-:W-:Y:S04]  /*5d20*/  BSSY B1, `(.L_x_228) ;  /* 0x0000006000017945 */ /* 0x000fe80003800000 */
[----:B------:R0:W-:Y:S01]  /*5d30*/  @!P5 STG.E.U8 desc[UR38][R8.64+0xc0], R3 ;  /* 0x0000c0030800d986 */ /* 0x0001e2000c101126 */
[----:B------:R-:W-:Y:S05]  /*5d40*/  @P1 BRA `(.L_x_229) ;  /* 0x00000000000c1947 */ /* 0x000fea0003800000 */
[----:B------:R-:W0:Y:S02]  /*5d50*/  LDG.E.U8 R225, desc[UR38][R6.64+0xc1] ;  /* 0x0000c12606e17981 */ /* 0x000e24000c1e1100 */
[----:B0-----:R-:W-:-:S05]  /*5d60*/  PRMT R3, R225, 0x8880, RZ ;  /* 0x00008880e1037816 */ /* 0x001fca00000000ff */
[----:B------:R-:W-:-:S07]  /*5d70*/  IMAD R2, R3, R22, RZ ;  /* 0x0000001603027224 */ /* 0x000fce00078e02ff */
.L_x_229:
[----:B------:R-:W-:Y:S05]  /*5d80*/  BSYNC B1 ;  /* 0x0000000000017941 */ /* 0x000fea0003800000 */
.L_x_228:
[----:B------:R-:W-:Y:S01]  /*5d90*/  @!P1 IMAD R25, R25, R23, R2 ;  /* 0x0000001719199224 */ /* 0x000fe200078e0202 */
[----:B------:R-:W-:Y:S04]  /*5da0*/  BSSY B1, `(.L_x_230) ;  /* 0x0000006000017945 */ /* 0x000fe80003800000 */
[----:B------:R0:W-:Y:S01]  /*5db0*/  @!P1 STG.E.U8 desc[UR38][R8.64+0xc1], R25 ;  /* 0x0000c11908009986 */ /* 0x0001e2000c101126 */
[----:B------:R-:W-:Y:S05]  /*5dc0*/  @P4 BRA `(.L_x_231) ;  /* 0x00000000000c4947 */ /* 0x000fea0003800000 */
[----:B------:R-:W0:Y:S02]  /*5dd0*/  LDG.E.U8 R225, desc[UR38][R4.64+0xc0] ;  /* 0x0000c02604e17981 */ /* 0x000e24000c1e1100 */
[----:B0-----:R-:W-:-:S05]  /*5de0*/  PRMT R3, R225, 0x8880, RZ ;  /* 0x00008880e1037816 */ /* 0x001fca00000000ff */
[----:B------:R-:W-:-:S07]  /*5df0*/  IMAD R2, R3, R22, RZ ;  /* 0x0000001603027224 */ /* 0x000fce00078e02ff */
.L_x_231:
[----:B------:R-:W-:Y:S05]  /*5e00*/  BSYNC B1 ;  /* 0x0000000000017941 */ /* 0x000fea0003800000 */
.L_x_230:
[----:B0-----:R-:W-:Y:S01]  /*5e10*/  @!P4 IMAD R3, R26, R23, R2 ;  /* 0x000000171a03c224 */ /* 0x001fe200078e0202 */
[----:B------:R-:W-:Y:S04]  /*5e20*/  BSSY B1, `(.L_x_232) ;  /* 0x0000006000017945 */ /* 0x000fe80003800000 */
[----:B------:R0:W-:Y:S01]  /*5e30*/  @!P4 STG.E.U8 desc[UR38][R10.64+0xc0], R3 ;  /* 0x0000c0030a00c986 */ /* 0x0001e2000c101126 */
[----:B------:R-:W-:Y:S05]  /*5e40*/  @P6 BRA `(.L_x_233) ;  /* 0x00000000000c6947 */ /* 0x000fea0003800000 */
[----:B------:R-:W0:Y:S02]  /*5e50*/  LDG.E.U8 R225, desc[UR38][R4.64+0xc1] ;  /* 0x0000c12604e17981 */ /* 0x000e24000c1e1100 */
[----:B0-----:R-:W-:-:S05]  /*5e60*/  PRMT R3, R225, 0x8880, RZ ;  /* 0x00008880e1037816 */ /* 0x001fca00000000ff */
[----:B------:R-:W-:-:S07]  /*5e70*/  IMAD R2, R3, R22, RZ ;  /* 0x0000001603027224 */ /* 0x000fce00078e02ff */
.L_x_233:
[----:B------:R-:W-:Y:S05]  /*5e80*/  BSYNC B1 ;  /* 0x0000000000017941 */ /* 0x000fea0003800000 */
.L_x_232:
[----:B------:R-:W-:Y:S01]  /*5e90*/  @!P6 IMAD R27, R27, R23, R2 ;  /* 0x000000171b1be224 */ /* 0x000fe200078e0202 */
[----:B------:R-:W-:Y:S04]  /*5ea0*/  BSSY B1, `(.L_x_234) ;  /* 0x0000006000017945 */ /* 0x000fe80003800000 */
[----:B------:R0:W-:Y:S01]  /*5eb0*/  @!P6 STG.E.U8 desc[UR38][R10.64+0xc1], R27 ;  /* 0x0000c11b0a00e986 */ /* 0x0001e2000c101126 */
[----:B------:R-:W-:Y:S05]  /*5ec0*/  @P2 BRA `(.L_x_235) ;  /* 0x00000000000c2947 */ /* 0x000fea0003800000 */
[----:B------:R-:W0:Y:S02]  /*5ed0*/  LDG.E.U8 R225, desc[UR38][R6.64+0xc8] ;  /* 0x0000c82606e17981 */ /* 0x000e24000c1e1100 */
[----:B0-----:R-:W-:-:S05]  /*5ee0*/  PRMT R3, R225, 0x8880, RZ ;  /* 0x00008880e1037816 */ /* 0x001fca00000000ff */
[----:B------:R-:W-:-:S07]  /*5ef0*/  IMAD R2, R3, R22, RZ ;  /* 0x0000001603027224 */ /* 0x000fce00078e02ff */
.L_x_235:
[----:B------:R-:W-:Y:S05]  /*5f00*/  BSYNC B1 ;  /* 0x0000000000017941 */ /* 0x000fea0003800000 */
.L_x_234:
        /* <DEDUP_REMOVED lines=16> */
.L_x_237:
[----:B------:R-:W-:Y:S05]  /*6010*/  BSYNC B1 ;  /* 0x0000000000017941 */ /* 0x000fea0003800000 */
.L_x_236:
[----:B------:R-:W-:Y:S01]  /*6020*/  @!P4 IMAD R29, R29, R23, R2 ;  /* 0x000000171d1dc224 */ /* 0x000fe200078e0202 */
[----:B------:R-:W-:Y:S04]  /*6030*/  BSSY B1, `(.L_x_238) ;  /* 0x0000006000017945 */ /* 0x000fe80003800000 */
[----:B------:R0:W-:Y:S01]  /*6040*/  @!P4 STG.E.U8 desc[UR38][R8.64+0xc9], R29 ;  /* 0x0000c91d0800c986 */ /* 0x0001e2000c101126 */
[----:B------:R-:W-:Y:S05]  /*6050*/  @P3 BRA `(.L_x_239) ;  /* 0x00000000000c3947 */ /* 0x000fea0003800000 */
[----:B------:R-:W0:Y:S02]  /*6060*/  LDG.E.U8 R225, desc[UR38][R4.64+0xc8] ;  /* 0x0000c82604e17981 */ /* 0x000e24000c1e1100 */
[----:B0-----:R-:W-:-:S05]  /*6070*/  PRMT R3, R225, 0x8880, RZ ;  /* 0x00008880e1037816 */ /* 0x001fca00000000ff */
[----:B------:R-:W-:-:S07]  /*6080*/  IMAD R2, R3, R22, RZ ;  /* 0x0000001603027224 */ /* 0x000fce00078e02ff */
.L_x_239:
[----:B------:R-:W-:Y:S05]  /*6090*/  BSYNC B1 ;  /* 0x0000000000017941 */ /* 0x000fea0003800000 */
.L_x_238:
[----:B0-----:R-:W-:Y:S01]  /*60a0*/  @!P3 IMAD R3, R30, R23, R2 ;  /* 0x000000171e03b224 */ /* 0x001fe200078e0202 */
[----:B------:R-:W-:Y:S04]  /*60b0*/  BSSY B1, `(.L_x_240) ;  /* 0x0000006000017945 */ /* 0x000fe80003800000 */
[----:B------:R0:W-:Y:S01]  /*60c0*/  @!P3 STG.E.U8 desc[UR38][R10.64+0xc8], R3 ;  /* 0x0000c8030a00b986 */ /* 0x0001e2000c101126 */
[----:B------:R-:W-:Y:S05]  /*60d0*/  @P2 BRA `(.L_x_241) ;  /* 0x00000000000c2947 */ /* 0x000fea0003800000 */
[----:B------:R-:W0:Y:S02]  /*60e0*/  LDG.E.U8 R225, desc[UR38][R4.64+0xc9] ;  /* 0x0000c92604e17981 */ /* 0x000e24000c1e1100 */
[----:B0-----:R-:W-:-:S05]  /*60f0*/  PRMT R3, R225, 0x8880, RZ ;  /* 0x00008880e1037816 */ /* 0x001fca00000000ff */
[----:B------:R-:W-:-:S07]  /*6100*/  IMAD R2, R3, R22, RZ ;  /* 0x0000001603027224 */ /* 0x000fce00078e02ff */
.L_x_241:
[----:B------:R-:W-:Y:S05]  /*6110*/  BSYNC B1 ;  /* 0x0000000000017941 */ /* 0x000fea0003800000 */
.L_x_240:
[----:B------:R-:W-:Y:S01]  /*6120*/  @!P2 IMAD R31, R31, R23, R2 ;  /* 0x000000171f1fa224 */ /* 0x000fe200078e0202 */
[----:B------:R-:W-:Y:S04]  /*6130*/  BSSY B1, `(.L_x_242) ;  /* 0x0000006000017945 */ /* 0x000fe80003800000 */
[----:B------:R0:W-:Y:S01]  /*6140*/  @!P2 STG.E.U8 desc[UR38][R10.64+0xc9], R31 ;  /* 0x0000c91f0a00a986 */ /* 0x0001e2000c101126 */
[----:B------:R-:W-:Y:S05]  /*6150*/  @P6 BRA `(.L_x_243) ;  /* 0x00000000000c6947 */ /* 0x000fea0003800000 */
[----:B------:R-:W0:Y:S02]  /*6160*/  LDG.E.U8 R225, desc[UR38][R6.64+0xd0] ;  /* 0x0000d02606e17981 */ /* 0x000e24000c1e1100 */
[----:B0-----:R-:W-:-:S05]  /*6170*/  PRMT R3, R225, 0x8880, RZ ;  /* 0x00008880e1037816 */ /* 0x001fca00000000ff */
[----:B------:R-:W-:-:S07]  /*6180*/  IMAD R2, R3, R22, RZ ;  /* 0x0000001603027224 */ /* 0x000fce00078e02ff */
.L_x_243:
[----:B------:R-:W-:Y:S05]  /*6190*/  BSYNC B1 ;  /* 0x0000000000017941 */ /* 0x000fea0003800000 */
.L_x_242:
[----:B0-----:R-:W-:Y:S01]  /*61a0*/  @!P6 IMAD R3, R32, R23, R2 ;  /* 0x000000172003e224 */ /* 0x001fe200078e0202 */
[----:B------:R-:W-:Y:S04]  /*61b0*/  BSSY B1, `(.L_x_244) ;  /* 0x0000006000017945 */ /* 0x000fe80003800000 */
[----:B------:R0:W-:Y:S01]  /*61c0*/  @!P6 STG.E.U8 desc[UR38][R8.64+0xd0], R3 ;  /* 0x0000d0030800e986 */ /* 0x0001e2000c101126 */
[----:B------:R-:W-:Y:S05]  /*61d0*/  @P5 BRA `(.L_x_245) ;  /* 0x00000000000c5947 */ /* 0x000fea0003800000 */
[----:B------:R-:W0:Y:S02]  /*61e0*/  LDG.E.U8 R225, desc[UR38][R6.64+0xd1] ;  /* 0x0000d12606e17981 */ /* 0x000e24000c1e1100 */
[----:B0-----:R-:W-:-:S05]  /*61f0*/  PRMT R3, R225, 0x8880, RZ ;  /* 0x00008880e1037816 */ /* 0x001fca00000000ff */
[----:B------:R-:W-:-:S07]  /*6200*/  IMAD R2, R3, R22, RZ ;  /* 0x0000001603027224 */ /* 0x000fce00078e02ff */
.L_x_245:
[----:B------:R-:W-:Y:S05]  /*6210*/  BSYNC B1 ;  /* 0x0000000000017941 */ /* 0x000fea0003800000 */
.L_x_244:
[----:B------:R-:W-:Y:S01]  /*6220*/  @!P5 IMAD R33, R33, R23, R2 ;  /* 0x000000172121d224 */ /* 0x000fe200078e0202 */
[----:B------:R-:W-:Y:S04]  /*6230*/  BSSY B1, `(.L_x_246) ;  /* 0x0000006000017945 */ /* 0x000fe80003800000 */
[----:B------:R0:W-:Y:S01]  /*6240*/  @!P5 STG.E.U8 desc[UR38][R8.64+0xd1], R33 ;  /* 0x0000d1210800d986 */ /* 0x0001e2000c101126 */
[----:B------:R-:W-:Y:S05]  /*6250*/  @P1 BRA `(.L_x_247) ;  /* 0x00000000000c1947 */ /* 0x000fea0003800000 */
[----:B------:R-:W0:Y:S02]  /*6260*/  LDG.E.U8 R225, desc[UR38][R4.64+0xd0] ;  /* 0x0000d02604e17981 */ /* 0x000e24000c1e1100 */
[----:B0-----:R-:W-:-:S05]  /*6270*/  PRMT R3, R225, 0x8880, RZ ;  /* 0x00008880e1037816 */ /* 0x001fca00000000ff */
[----:B------:R-:W-:-:S07]  /*6280*/  IMAD R2, R3, R22, RZ ;  /* 0x0000001603027224 */ /* 0x000fce00078e02ff */
.L_x_247:
[----:B------:R-:W-:Y:S05]  /*6290*/  BSYNC B1 ;  /* 0x0000000000017941 */ /* 0x000fea0003800000 */
.L_x_246:
        /* <DEDUP_REMOVED lines=16> */
.L_x_249:
[----:B------:R-:W-:Y:S05]  /*63a0*/  BSYNC B1 ;  /* 0x0000000000017941 */ /* 0x000fea0003800000 */
.L_x_248:
[----:B------:R-:W-:Y:S01]  /*63b0*/  @!P0 IMAD R35, R35, R23, R2 ;  /* 0x0000001723238224 */ /* 0x000fe200078e0202 */
[----:B------:R-:W-:Y:S04]  /*63c0*/  BSSY B1, `(.L_x_250) ;  /* 0x0000006000017945 */ /* 0x000fe80003800000 */
[----:B------:R0:W-:Y:S01]  /*63d0*/  @!P0 STG.E.U8 desc[UR38][R10.64+0xd1], R35 ;  /* 0x0000d1230a008986 */ /* 0x0001e2000c101126 */
[----:B------:R-:W-:Y:S05]  /*63e0*/  @P5 BRA `(.L_x_251) ;  /* 0x00000000000c5947 */ /* 0x000fea0003800000 */
[----:B------:R-:W0:Y:S02]  /*63f0*/  LDG.E.U8 R225, desc[UR38][R6.64+0xd8] ;  /* 0x0000d82606e17981 */ /* 0x000e24000c1e1100 */
[----:B0-----:R-:W-:-:S05]  /*6400*/  PRMT R3, R225, 0x8880, RZ ;  /* 0x00008880e1037816 */ /* 0x001fca00000000ff */
[----:B------:R-:W-:-:S07]  /*6410*/  IMAD R2, R3, R22, RZ ;  /* 0x0000001603027224 */ /* 0x000fce00078e02ff */
.L_x_251:
[----:B------:R-:W-:Y:S05]  /*6420*/  BSYNC B1 ;  /* 0x0000000000017941 */ /* 0x000fea0003800000 */
.L_x_250:
[----:B0-----:R-:W-:Y:S01]  /*6430*/  @!P5 IMAD R3, R36, R23, R2 ;  /* 0x000000172403d224 */ /* 0x001fe200078e0202 */
[----:B------:R-:W-:Y:S04]  /*6440*/  BSSY B1, `(.L_x_252) ;  /* 0x0000006000017945 */ /* 0x000fe80003800000 */
[----:B------:R0:W-:Y:S01]  /*6450*/  @!P5 STG.E.U8 desc[UR38][R8.64+0xd8], R3 ;  /* 0x0000d8030800d986 */ /* 0x0001e2000c101126 */
[----:B------:R-:W-:Y:S05]  /*6460*/  @P1 BRA `(.L_x_253) ;  /* 0x00000000000c1947 */ /* 0x000fea0003800000 */
[----:B------:R-:W0:Y:S02]  /*6470*/  LDG.E.U8 R225, desc[UR38][R6.64+0xd9] ;  /* 0x0000d92606e17981 */ /* 0x000e24000c1e1100 */
[----:B0-----:R-:W-:-:S05]  /*6480*/  PRMT R3, R225, 0x8880, RZ ;  /* 0x00008880e1037816 */ /* 0x001fca00000000ff */
[----:B------:R-:W-:-:S07]  /*6490*/  IMAD R2, R3, R22, RZ ;  /* 0x0000001603027224 */ /* 0x000fce00078e02ff */
.L_x_253:
[----:B------:R-:W-:Y:S05]  /*64a0*/  BSYNC B1 ;  /* 0x0000000000017941 */ /* 0x000fea0003800000 */
.L_x_252:
[----:B------:R-:W-:Y:S01]  /*64b0*/  @!P1 IMAD R37, R37, R23, R2 ;  /* 0x0000001725259224 */ /* 0x000fe200078e0202 */
[----:B------:R-:W-:Y:S04]  /*64c0*/  BSSY B1, `(.L_x_254) ;  /* 0x0000006000017945 */ /* 0x000fe80003800000 */
[----:B------:R0:W-:Y:S01]  /*64d0*/  @!P1 STG.E.U8 desc[UR38][R8.64+0xd9], R37 ;  /* 0x0000d92508009986 */ /* 0x0001e2000c101126 */
[----:B------:R-:W-:Y:S05]  /*64e0*/  @P4 BRA `(.L_x_255) ;  /* 0x00000000000c4947 */ /* 0x000fea0003800000 */
[----:B------:R-:W0:Y:S02]  /*64f0*/  LDG.E.U8 R225, desc[UR38][R4.64+0xd8] ;  /* 0x0000d82604e17981 */ /* 0x000e24000c1e1100 */
[----:B0-----:R-:W-:-:S05]  /*6500*/  PRMT R3, R225, 0x8880, RZ ;  /* 0x00008880e1037816 */ /* 0x001fca00000000ff */
[----:B------:R-:W-:-:S07]  /*6510*/  IMAD R2, R3, R22, RZ ;  /* 0x0000001603027224 */ /* 0x000fce00078e02ff */
.L_x_255:
[----:B------:R-:W-:Y:S05]  /*6520*/  BSYNC B1 ;  /* 0x0000000000017941 */ /* 0x000fea0003800000 */
.L_x_254:
[----:B0-----:R-:W-:Y:S01]  /*6530*/  @!P4 IMAD R3, R38, R23, R2 ;  /* 0x000000172603c224 */ /* 0x001fe200078e0202 */
[----:B------:R-:W-:Y:S04]  /*6540*/  BSSY B1, `(.L_x_256) ;  /* 0x0000006000017945 */ /* 0x000fe80003800000 */
[----:B------:R0:W-:Y:S01]  /*6550*/  @!P4 STG.E.U8 desc[UR38][R10.64+0xd8], R3 ;  /* 0x0000d8030a00c986 */ /* 0x0001e2000c101126 */
[----:B------:R-:W-:Y:S05]  /*6560*/  @P6 BRA `(.L_x_257) ;  /* 0x00000000000c6947 */ /* 0x000fea0003800000 */
[----:B------:R-:W0:Y:S02]  /*6570*/  LDG.E.U8 R225, desc[UR38][R4.64+0xd9] ;  /* 0x0000d92604e17981 */ /* 0x000e24000c1e1100 */
[----:B0-----:R-:W-:-:S05]  /*6580*/  PRMT R3, R225, 0x8880, RZ ;  /* 0x00008880e1037816 */ /* 0x001fca00000000ff */
[----:B------:R-:W-:-:S07]  /*6590*/  IMAD R2, R3, R22, RZ ;  /* 0x0000001603027224 */ /* 0x000fce00078e02ff */
.L_x_257:
[----:B------:R-:W-:Y:S05]  /*65a0*/  BSYNC B1 ;  /* 0x0000000000017941 */ /* 0x000fea0003800000 */
.L_x_256:
[----:B------:R-:W-:Y:S01]  /*65b0*/  @!P6 IMAD R39, R39, R23, R2 ;  /* 0x000000172727e224 */ /* 0x000fe200078e0202 */
[----:B------:R-:W-:Y:S04]  /*65c0*/  BSSY B1, `(.L_x_258) ;  /* 0x0000006000017945 */ /* 0x000fe80003800000 */
[----:B------:R0:W-:Y:S01]  /*65d0*/  @!P6 STG.E.U8 desc[UR38][R10.64+0xd9], R39 ;  /* 0x0000d9270a00e986 */ /* 0x0001e2000c101126 */
[----:B------:R-:W-:Y:S05]  /*65e0*/  @P2 BRA `(.L_x_259) ;  /* 0x00000000000c2947 */ /* 0x000fea0003800000 */
[----:B------:R-:W0:Y:S02]  /*65f0*/  LDG.E.U8 R225, desc[UR38][R6.64+0xe0] ;  /* 0x0000e02606e17981 */ /* 0x000e24000c1e1100 */
[----:B0-----:R-:W-:-:S05]  /*6600*/  PRMT R3, R225, 0x8880, RZ ;  /* 0x00008880e1037816 */ /* 0x001fca00000000ff */
[----:B------:R-:W-:-:S07]  /*6610*/  IMAD R2, R3, R22, RZ ;  /* 0x0000001603027224 */ /* 0x000fce00078e02ff */
.L_x_259:
[----:B------:R-:W-:Y:S05]  /*6620*/  BSYNC B1 ;  /* 0x0000000000017941 */ /* 0x000fea0003800000 */
.L_x_258:
        /* <DEDUP_REMOVED lines=16> */
.L_x_261:
[----:B------:R-:W-:Y:S05]  /*6730*/  BSYNC B1 ;  /* 0x0000000000017941 */ /* 0x000fea0003800000 */
.L_x_260:
[----:B------:R-:W-:Y:S01]  /*6740*/  @!P4 IMAD R41, R41, R23, R2 ;  /* 0x000000172929c224 */ /* 0x000fe200078e0202 */
[----:B------:R-:W-:Y:S04]  /*6750*/  BSSY B1, `(.L_x_262) ;  /* 0x0000006000017945 */ /* 0x000fe80003800000 */
[----:B------:R0:W-:Y:S01]  /*6760*/  @!P4 STG.E.U8 desc[UR38][R8.64+0xe1], R41 ;  /* 0x0000e1290800c986 */ /* 0x0001e2000c101126 */
[----:B------:R-:W-:Y:S05]  /*6770*/  @P3 BRA `(.L_x_263) ;  /* 0x00000000000c3947 */ /* 0x000fea0003800000 */
[----:B------:R-:W0:Y:S02]  /*6780*/  LDG.E.U8 R225, desc[UR38][R4.64+0xe0] ;  /* 0x0000e02604e17981 */ /* 0x000e24000c1e1100 */
[----:B0-----:R-:W-:-:S05]  /*6790*/  PRMT R3, R225, 0x8880, RZ ;  /* 0x00008880e1037816 */ /* 0x001fca00000000ff */
[----:B------:R-:W-:-:S07]  /*67a0*/  IMAD R2, R3, R22, RZ ;  /* 0x0000001603027224 */ /* 0x000fce00078e02ff */
.L_x_263:
[----:B------:R-:W-:Y:S05]  /*67b0*/  BSYNC B1 ;  /* 0x0000000000017941 */ /* 0x000fea0003800000 */
.L_x_262:
[----:B0-----:R-:W-:Y:S01]  /*67c0*/  @!P3 IMAD R3, R42, R23, R2 ;  /* 0x000000172a03b224 */ /* 0x001fe200078e0202 */
[----:B------:R-:W-:Y:S04]  /*67d0*/  BSSY B1, `(.L_x_264) ;  /* 0x0000006000017945 */ /* 0x000fe80003800000 */
[----:B------:R0:W-:Y:S01]  /*67e0*/  @!P3 STG.E.U8 desc[UR38][R10.64+0xe0], R3 ;  /* 0x0000e0030a00b986 */ /* 0x0001e2000c101126 */
[----:B------:R-:W-:Y:S05]  /*67f0*/  @P2 BRA `(.L_x_265) ;  /* 0x00000000000c2947 */ /* 0x000fea0003800000 */
[----:B------:R-:W0:Y:S02]  /*6800*/  LDG.E.U8 R225, desc[UR38][R4.64+0xe1] ;  /* 0x0000e12604e17981 */ /* 0x000e24000c1e1100 */
[----:B0-----:R-:W-:-:S05]  /*6810*/  PRMT R3, R225, 0x8880, RZ ;  /* 0x00008880e1037816 */ /* 0x001fca00000000ff */
[----:B------:R-:W-:-:S07]  /*6820*/  IMAD R2, R3, R22, RZ ;  /* 0x0000001603027224 */ /* 0x000fce00078e02ff */
.L_x_265:
[----:B------:R-:W-:Y:S05]  /*6830*/  BSYNC B1 ;  /* 0x0000000000017941 */ /* 0x000fea0003800000 */
.L_x_264:
[----:B------:R-:W-:Y:S01]  /*6840*/  @!P2 IMAD R43, R43, R23, R2 ;  /* 0x000000172b2ba224 */ /* 0x000fe200078e0202 */
[----:B------:R-:W-:Y:S04]  /*6850*/  BSSY B1, `(.L_x_266) ;  /* 0x0000006000017945 */ /* 0x000fe80003800000 */
[----:B------:R0:W-:Y:S01]  /*6860*/  @!P2 STG.E.U8 desc[UR38][R10.64+0xe1], R43 ;  /* 0x0000e12b0a00a986 */ /* 0x0001e2000c101126 */
[----:B------:R-:W-:Y:S05]  /*6870*/  @P6 BRA `(.L_x_267) ;  /* 0x00000000000c6947 */ /* 0x000fea0003800000 */
[----:B------:R-:W0:Y:S02]  /*6880*/  LDG.E.U8 R225, desc[UR38][R6.64+0xe8] ;  /* 0x0000e82606e17981 */ /* 0x000e24000c1e1100 */
[----:B0-----:R-:W-:-:S05]  /*6890*/  PRMT R3, R225, 0x8880, RZ ;  /* 0x00008880e1037816 */ /* 0x001fca00000000ff */
[----:B------:R-:W-:-:S07]  /*68a0*/  IMAD R2, R3, R22, RZ ;  /* 0x0000001603027224 */ /* 0x000fce00078e02ff */
.L_x_267:
[----:B------:R-:W-:Y:S05]  /*68b0*/  BSYNC B1 ;  /* 0x0000000000017941 */ /* 0x000fea0003800000 */
.L_x_266:
[----:B0-----:R-:W-:Y:S01]  /*68c0*/  @!P6 IMAD R3, R44, R23, R2 ;  /* 0x000000172c03e224 */ /* 0x001fe200078e0202 */
[----:B------:R-:W-:Y:S04]  /*68d0*/  BSSY B1, `(.L_x_268) ;  /* 0x0000006000017945 */ /* 0x000fe80003800000 */
[----:B------:R0:W-:Y:S01]  /*68e0*/  @!P6 STG.E.U8 desc[UR38][R8.64+0xe8], R3 ;  /* 0x0000e8030800e986 */ /* 0x0001e2000c101126 */
[----:B------:R-:W-:Y:S05]  /*68f0*/  @P5 BRA `(.L_x_269) ;  /* 0x00000000000c5947 */ /* 0x000fea0003800000 */
[----:B------:R-:W0:Y:S02]  /*6900*/  LDG.E.U8 R225, desc[UR38][R6.64+0xe9] ;  /* 0x0000e92606e17981 */ /* 0x000e24000c1e1100 */
[----:B0-----:R-:W-:-:S05]  /*6910*/  PRMT R3, R225, 0x8880, RZ ;  /* 0x00008880e1037816 */ /* 0x001fca00000000ff */
[----:B------:R-:W-:-:S07]  /*6920*/  IMAD R2, R3, R22, RZ ;  /* 0x0000001603027224 */ /* 0x000fce00078e02ff */
.L_x_269:
[----:B------:R-:W-:Y:S05]  /*6930*/  BSYNC B1 ;  /* 0x0000000000017941 */ /* 0x000fea0003800000 */
.L_x_268:
[----:B------:R-:W-:Y:S01]  /*6940*/  @!P5 IMAD R45, R45, R23, R2 ;  /* 0x000000172d2dd224 */ /* 0x000fe200078e0202 */
[----:B------:R-:W-:Y:S04]  /*6950*/  BSSY B1, `(.L_x_270) ;  /* 0x0000006000017945 */ /* 0x000fe80003800000 */
[----:B------:R0:W-:Y:S01]  /*6960*/  @!P5 STG.E.U8 desc[UR38][R8.64+0xe9], R45 ;  /* 0x0000e92d0800d986 */ /* 0x0001e2000c101126 */
[----:B------:R-:W-:Y:S05]  /*6970*/  @P1 BRA `(.L_x_271) ;  /* 0x00000000000c1947 */ /* 0x000fea0003800000 */
[----:B------:R-:W0:Y:S02]  /*6980*/  LDG.E.U8 R225, desc[UR38][R4.64+0xe8] ;  /* 0x0000e82604e17981 */ /* 0x000e24000c1e1100 */
[----:B0-----:R-:W-:-:S05]  /*6990*/  PRMT R3, R225, 0x8880, RZ ;  /* 0x00008880e1037816 */ /* 0x001fca00000000ff */
[----:B------:R-:W-:-:S07]  /*69a0*/  IMAD R2, R3, R22, RZ ;  /* 0x0000001603027224 */ /* 0x000fce00078e02ff */
.L_x_271:
[----:B------:R-:W-:Y:S05]  /*69b0*/  BSYNC B1 ;  /* 0x0000000000017941 */ /* 0x000fea0003800000 */
.L_x_270:
        /* <DEDUP_REMOVED lines=16> */
.L_x_273:
[----:B------:R-:W-:Y:S05]  /*6ac0*/  BSYNC B1 ;  /* 0x0000000000017941 */ /* 0x000fea0003800000 */
.L_x_272:
[----:B------:R-:W-:Y:S01]  /*6ad0*/  @!P0 IMAD R47, R47, R23, R2 ;  /* 0x000000172f2f8224 */ /* 0x000fe200078e0202 */
[----:B------:R-:W-:Y:S04]  /*6ae0*/  BSSY B1, `(.L_x_274) ;  /* 0x0000006000017945 */ /* 0x000fe80003800000 */
[----:B------:R0:W-:Y:S01]  /*6af0*/  @!P0 STG.E.U8 desc[UR38][R10.64+0xe9], R47 ;  /* 0x0000e92f0a008986 */ /* 0x0001e2000c101126 */
[----:B------:R-:W-:Y:S05]  /*6b00*/  @P5 BRA `(.L_x_275) ;  /* 0x00000000000c5947 */ /* 0x000fea0003800000 */
[----:B------:R-:W0:Y:S02]  /*6b10*/  LDG.E.U8 R225, desc[UR38][R6.64+0xf0] ;  /* 0x0000f02606e17981 */ /* 0x000e24000c1e1100 */
[----:B0-----:R-:W-:-:S05]  /*6b20*/  PRMT R3, R225, 0x8880, RZ ;  /* 0x00008880e1037816 */ /* 0x001fca00000000ff */
[----:B------:R-:W-:-:S07]  /*6b30*/  IMAD R2, R3, R22, RZ ;  /* 0x0000001603027224 */ /* 0x000fce00078e02ff */
.L_x_275:
[----:B------:R-:W-:Y:S05]  /*6b40*/  BSYNC B1 ;  /* 0x0000000000017941 */ /* 0x000fea0003800000 */
.L_x_274:
[----:B0-----:R-:W-:Y:S01]  /*6b50*/  @!P5 IMAD R3, R48, R23, R2 ;  /* 0x000000173003d224 */ /* 0x001fe200078e0202 */
[----:B------:R-:W-:Y:S04]  /*6b60*/  BSSY B1, `(.L_x_276) ;  /* 0x0000006000017945 */ /* 0x000fe80003800000 */
[----:B------:R0:W-:Y:S01]  /*6b70*/  @!P5 STG.E.U8 desc[UR38][R8.64+0xf0], R3 ;  /* 0x0000f0030800d986 */ /* 0x0001e2000c101126 */
[----:B------:R-:W-:Y:S05]  /*6b80*/  @P1 BRA `(.L_x_277) ;  /* 0x00000000000c1947 */ /* 0x000fea0003800000 */
[----:B------:R-:W0:Y:S02]  /*6b90*/  LDG.E.U8 R225, desc[UR38][R6.64+0xf1] ;  /* 0x0000f12606e17981 */ /* 0x000e24000c1e1100 */
[----:B0-----:R-:W-:-:S05]  /*6ba0*/  PRMT R3, R225, 0x8880, RZ ;  /* 0x00008880e1037816 */ /* 0x001fca00000000ff */
[----:B------:R-:W-:-:S07]  /*6bb0*/  IMAD R2, R3, R22, RZ ;  /* 0x0000001603027224 */ /* 0x000fce00078e02ff */
.L_x_277:
[----:B------:R-:W-:Y:S05]  /*6bc0*/  BSYNC B1 ;  /* 0x0000000000017941 */ /* 0x000fea0003800000 */
.L_x_276:
[----:B------:R-:W-:Y:S01]  /*6bd0*/  @!P1 IMAD R49, R49, R23, R2 ;  /* 0x0000001731319224 */ /* 0x000fe200078e0202 */
[----:B------:R-:W-:Y:S04]  /*6be0*/  BSSY B1, `(.L_x_278) ;  /* 0x0000006000017945 */ /* 0x000fe80003800000 */
[----:B------:R0:W-:Y:S01]  /*6bf0*/  @!P1 STG.E.U8 desc[UR38][R8.64+0xf1], R49 ;  /* 0x0000f13108009986 */ /* 0x0001e2000c101126 */
[----:B------:R-:W-:Y:S05]  /*6c00*/  @P4 BRA `(.L_x_279) ;  /* 0x00000000000c4947 */ /* 0x000fea0003800000 */
[----:B------:R-:W0:Y:S02]  /*6c10*/  LDG.E.U8 R225, desc[UR38][R4.64+0xf0] ;  /* 0x0000f02604e17981 */ /* 0x000e24000c1e1100 */
[----:B0-----:R-:W-:-:S05]  /*6c20*/  PRMT R3, R225, 0x8880, RZ ;  /* 0x00008880e1037816 */ /* 0x001fca00000000ff */
[----:B------:R-:W-:-:S07]  /*6c30*/  IMAD R2, R3, R22, RZ ;  /* 0x0000001603027224 */ /* 0x000fce00078e02ff */
.L_x_279:
[----:B------:R-:W-:Y:S05]  /*6c40*/  BSYNC B1 ;  /* 0x0000000000017941 */ /* 0x000fea0003800000 */
.L_x_278:
[----:B0-----:R-:W-:Y:S01]  /*6c50*/  @!P4 IMAD R3, R50, R23, R2 ;  /* 0x000000173203c224 */ /* 0x001fe200078e0202 */
[----:B------:R-:W-:Y:S04]  /*6c60*/  BSSY B1, `(.L_x_280) ;  /* 0x0000006000017945 */ /* 0x000fe80003800000 */
[----:B------:R0:W-:Y:S01]  /*6c70*/  @!P4 STG.E.U8 desc[UR38][R10.64+0xf0], R3 ;  /* 0x0000f0030a00c986 */ /* 0x0001e2000c101126 */
[----:B------:R-:W-:Y:S05]  /*6c80*/  @P6 BRA `(.L_x_281) ;  /* 0x00000000000c6947 */ /* 0x000fea0003800000 */
[----:B------:R-:W0:Y:S02]  /*6c90*/  LDG.E.U8 R225, desc[UR38][R4.64+0xf1] ;  /* 0x0000f12604e17981 */ /* 0x000e24000c1e1100 */
[----:B0-----:R-:W-:-:S05]  /*6ca0*/  PRMT R3, R225, 0x8880, RZ ;  /* 0x00008880e1037816 */ /* 0x001fca00000000ff */
[----:B------:R-:W-:-:S07]  /*6cb0*/  IMAD R2, R3, R22, RZ ;  /* 0x0000001603027224 */ /* 0x000fce00078e02ff */
.L_x_281:
[----:B------:R-:W-:Y:S05]  /*6cc0*/  BSYNC B1 ;  /* 0x0000000000017941 */ /* 0x000fea0003800000 */
.L_x_280:
[----:B------:R-:W-:Y:S01]  /*6cd0*/  @!P6 IMAD R51, R51, R23, R2 ;  /* 0x000000173333e224 */ /* 0x000fe200078e0202 */
[----:B------:R-:W-:Y:S04]  /*6ce0*/  BSSY B1, `(.L_x_282) ;  /* 0x0000006000017945 */ /* 0x000fe80003800000 */
[----:B------:R0:W-:Y:S01]  /*6cf0*/  @!P6 STG.E.U8 desc[UR38][R10.64+0xf1], R51 ;  /* 0x0000f1330a00e986 */ /* 0x0001e2000c101126 */
[----:B------:R-:W-:Y:S05]  /*6d00*/  @P2 BRA `(.L_x_283) ;  /* 0x00000000000c2947 */ /* 0x000fea0003800000 */
[----:B------:R-:W0:Y:S02]  /*6d10*/  LDG.E.U8 R225, desc[UR38][R6.64+0xf8] ;  /* 0x0000f82606e17981 */ /* 0x000e24000c1e1100 */
[----:B0-----:R-:W-:-:S05]  /*6d20*/  PRMT R3, R225, 0x8880, RZ ;  /* 0x00008880e1037816 */ /* 0x001fca00000000ff */
[----:B------:R-:W-:-:S07]  /*6d30*/  IMAD R2, R3, R22, RZ ;  /* 0x0000001603027224 */ /* 0x000fce00078e02ff */
.L_x_283:
[----:B------:R-:W-:Y:S05]  /*6d40*/  BSYNC B1 ;  /* 0x0000000000017941 */ /* 0x000fea0003800000 */
.L_x_282:
        /* <DEDUP_REMOVED lines=16> */
.L_x_285:
[----:B------:R-:W-:Y:S05]  /*6e50*/  BSYNC B1 ;  /* 0x0000000000017941 */ /* 0x000fea0003800000 */
.L_x_284:
[----:B------:R-:W-:Y:S01]  /*6e60*/  @!P4 IMAD R53, R53, R23, R2 ;  /* 0x000000173535c224 */ /* 0x000fe200078e0202 */
[----:B------:R-:W-:Y:S04]  /*6e70*/  BSSY B1, `(.L_x_286) ;  /* 0x0000006000017945 */ /* 0x000fe80003800000 */
[----:B------:R0:W-:Y:S01]  /*6e80*/  @!P4 STG.E.U8 desc[UR38][R8.64+0xf9], R53 ;  /* 0x0000f9350800c986 */ /* 0x0001e2000c101126 */
[----:B------:R-:W-:Y:S05]  /*6e90*/  @P3 BRA `(.L_x_287) ;  /* 0x00000000000c3947 */ /* 0x000fea0003800000 */
[----:B------:R-:W0:Y:S02]  /*6ea0*/  LDG.E.U8 R225, desc[UR38][R4.64+0xf8] ;  /* 0x0000f82604e17981 */ /* 0x000e24000c1e1100 */
[----:B0-----:R-:W-:-:S05]  /*6eb0*/  PRMT R3, R225, 0x8880, RZ ;  /* 0x00008880e1037816 */ /* 0x001fca00000000ff */
[----:B------:R-:W-:-:S07]  /*6ec0*/  IMAD R2, R3, R22, RZ ;  /* 0x0000001603027224 */ /* 0x000fce00078e02ff */
.L_x_287:
[----:B------:R-:W-:Y:S05]  /*6ed0*/  BSYNC B1 ;  /* 0x0000000000017941 */ /* 0x000fea0003800000 */
.L_x_286:
[----:B0-----:R-:W-:Y:S01]  /*6ee0*/  @!P3 IMAD R3, R54, R23, R2 ;  /* 0x000000173603b224 */ /* 0x001fe200078e0202 */
[----:B------:R-:W-:Y:S04]  /*6ef0*/  BSSY B1, `(.L_x_288) ;  /* 0x0000006000017945 */ /* 0x000fe80003800000 */
[----:B------:R0:W-:Y:S01]  /*6f00*/  @!P3 STG.E.U8 desc[UR38][R10.64+0xf8], R3 ;  /* 0x0000f8030a00b986 */ /* 0x0001e2000c101126 */
[----:B------:R-:W-:Y:S05]  /*6f10*/  @P2 BRA `(.L_x_289) ;  /* 0x00000000000c2947 */ /* 0x000fea0003800000 */
[----:B------:R-:W0:Y:S02]  /*6f20*/  LDG.E.U8 R225, desc[UR38][R4.64+0xf9] ;  /* 0x0000f92604e17981 */ /* 0x000e24000c1e1100 */
[----:B0-----:R-:W-:-:S05]  /*6f30*/  PRMT R3, R225, 0x8880, RZ ;  /* 0x00008880e1037816 */ /* 0x001fca00000000ff */
[----:B------:R-:W-:-:S07]  /*6f40*/  IMAD R2, R3, R22, RZ ;  /* 0x0000001603027224 */ /* 0x000fce00078e02ff */
.L_x_289:
[----:B------:R-:W-:Y:S05]  /*6f50*/  BSYNC B1 ;  /* 0x0000000000017941 */ /* 0x000fea0003800000 */
.L_x_288:
[----:B------:R-:W-:Y:S01]  /*6f60*/  @!P2 IMAD R55, R55, R23, R2 ;  /* 0x000000173737a224 */ /* 0x000fe200078e0202 */
[----:B------:R-:W-:Y:S04]  /*6f70*/  BSSY B1, `(.L_x_290) ;  /* 0x0000006000017945 */ /* 0x000fe80003800000 */
[----:B------:R0:W-:Y:S01]  /*6f80*/  @!P2 STG.E.U8 desc[UR38][R10.64+0xf9], R55 ;  /* 0x0000f9370a00a986 */ /* 0x0001e2000c101126 */
[----:B------:R-:W-:Y:S05]  /*6f90*/  @P6 BRA `(.L_x_291) ;  /* 0x00000000000c6947 */ /* 0x000fea0003800000 */
[----:B------:R-:W0:Y:S02]  /*6fa0*/  LDG.E.U8 R225, desc[UR38][R6.64+0x100] ;  /* 0x0001002606e17981 */ /* 0x000e24000c1e1100 */
[----:B0-----:R-:W-:-:S05]  /*6fb0*/  PRMT R3, R225, 0x8880, RZ ;  /* 0x00008880e1037816 */ /* 0x001fca00000000ff */
[----:B------:R-:W-:-:S07]  /*6fc0*/  IMAD R2, R3, R22, RZ ;  /* 0x0000001603027224 */ /* 0x000fce00078e02ff */
.L_x_291:
[----:B------:R-:W-:Y:S05]  /*6fd0*/  BSYNC B1 ;  /* 0x0000000000017941 */ /* 0x000fea0003800000 */
.L_x_290:
[----:B0-----:R-:W-:Y:S01]  /*6fe0*/  @!P6 IMAD R3, R56, R23, R2 ;  /* 0x000000173803e224 */ /* 0x001fe200078e0202 */
[----:B------:R-:W-:Y:S04]  /*6ff0*/  BSSY B1, `(.L_x_292) ;  /* 0x0000006000017945 */ /* 0x000fe80003800000 */
[----:B------:R0:W-:Y:S01]  /*7000*/  @!P6 STG.E.U8 desc[UR38][R8.64+0x100], R3 ;  /* 0x000100030800e986 */ /* 0x0001e2000c101126 */
[----:B------:R-:W-:Y:S05]  /*7010*/  @P5 BRA `(.L_x_293) ;  /* 0x00000000000c5947 */ /* 0x000fea0003800000 */
[----:B------:R-:W0:Y:S02]  /*7020*/  LDG.E.U8 R225, desc[UR38][R6.64+0x101] ;  /* 0x0001012606e17981 */ /* 0x000e24000c1e1100 */
[----:B0-----:R-:W-:-:S05]  /*7030*/  PRMT R3, R225, 0x8880, RZ ;  /* 0x00008880e1037816 */ /* 0x001fca00000000ff */
[----:B------:R-:W-:-:S07]  /*7040*/  IMAD R2, R3, R22, RZ ;  /* 0x0000001603027224 */ /* 0x000fce00078e02ff */
.L_x_293:
[----:B------:R-:W-:Y:S05]  /*7050*/  BSYNC B1 ;  /* 0x0000000000017941 */ /* 0x000fea0003800000 */
.L_x_292:
[----:B------:R-:W-:Y:S01]  /*7060*/  @!P5 IMAD R57, R57, R23, R2 ;  /* 0x000000173939d224 */ /* 0x000fe200078e0202 */
[----:B------:R-:W-:Y:S04]  /*7070*/  BSSY B1, `(.L_x_294) ;  /* 0x0000006000017945 */ /* 0x000fe80003800000 */
[----:B------:R0:W-:Y:S01]  /*7080*/  @!P5 STG.E.U8 desc[UR38][R8.64+0x101], R57 ;  /* 0x000101390800d986 */ /* 0x0001e2000c101126 */
[----:B------:R-:W-:Y:S05]  /*7090*/  @P1 BRA `(.L_x_295) ;  /* 0x00000000000c1947 */ /* 0x000fea0003800000 */
[----:B------:R-:W0:Y:S02]  /*70a0*/  LDG.E.U8 R225, desc[UR38][R4.64+0x100] ;  /* 0x0001002604e17981 */ /* 0x000e24000c1e1100 */
[----:B0-----:R-:W-:-:S05]  /*70b0*/  PRMT R3, R225, 0x8880, RZ ;  /* 0x00008880e1037816 */ /* 0x001fca00000000ff */
[----:B------:R-:W-:-:S07]  /*70c0*/  IMAD R2, R3, R22, RZ ;  /* 0x0000001603027224 */ /* 0x000fce00078e02ff */
.L_x_295:
[----:B------:R-:W-:Y:S05]  /*70d0*/  BSYNC B1 ;  /* 0x0000000000017941 */ /* 0x000fea0003800000 */
.L_x_294:
        /* <DEDUP_REMOVED lines=16> */
.L_x_297:
[----:B------:R-:W-:Y:S05]  /*71e0*/  BSYNC B1 ;  /* 0x0000000000017941 */ /* 0x000fea0003800000 */
.L_x_296:
[----:B------:R-:W-:Y:S01]  /*71f0*/  @!P0 IMAD R59, R59, R23, R2 ;  /* 0x000000173b3b8224 */ /* 0x000fe200078e0202 */
[----:B------:R-:W-:Y:S04]  /*7200*/  BSSY B1, `(.L_x_298) ;  /* 0x0000006000017945 */ /* 0x000fe80003800000 */
[----:B------:R0:W-:Y:S01]  /*7210*/  @!P0 STG.E.U8 desc[UR38][R10.64+0x101], R59 ;  /* 0x0001013b0a008986 */ /* 0x0001e2000c101126 */
[----:B------:R-:W-:Y:S05]  /*7220*/  @P5 BRA `(.L_x_299) ;  /* 0x00000000000c5947 */ /* 0x000fea0003800000 */
[----:B------:R-:W0:Y:S02]  /*7230*/  LDG.E.U8 R225, desc[UR38][R6.64+0x108] ;  /* 0x0001082606e17981 */ /* 0x000e24000c1e1100 */
[----:B0-----:R-:W-:-:S05]  /*7240*/  PRMT R3, R225, 0x8880, RZ ;  /* 0x00008880e1037816 */ /* 0x001fca00000000ff */
[----:B------:R-:W-:-:S07]  /*7250*/  IMAD R2, R3, R22, RZ ;  /* 0x0000001603027224 */ /* 0x000fce00078e02ff */
.L_x_299:
[----:B------:R-:W-:Y:S05]  /*7260*/  BSYNC B1 ;  /* 0x0000000000017941 */ /* 0x000fea0003800000 */
.L_x_298:
[----:B0-----:R-:W-:Y:S01]  /*7270*/  @!P5 IMAD R3, R60, R23, R2 ;  /* 0x000000173c03d224 */ /* 0x001fe200078e0202 */
[----:B------:R-:W-:Y:S04]  /*7280*/  BSSY B1, `(.L_x_300) ;  /* 0x0000006000017945 */ /* 0x000fe80003800000 */
[----:B------:R0:W-:Y:S01]  /*7290*/  @!P5 STG.E.U8 desc[UR38][R8.64+0x108], R3 ;  /* 0x000108030800d986 */ /* 0x0001e2000c101126 */
[----:B------:R-:W-:Y:S05]  /*72a0*/  @P1 BRA `(.L_x_301) ;  /* 0x00000000000c1947 */ /* 0x000fea0003800000 */
[----:B------:R-:W0:Y:S02]  /*72b0*/  LDG.E.U8 R225, desc[UR38][R6.64+0x109] ;  /* 0x0001092606e17981 */ /* 0x000e24000c1e1100 */
[----:B0-----:R-:W-:-:S05]  /*72c0*/  PRMT R3, R225, 0x8880, RZ ;  /* 0x00008880e1037816 */ /* 0x001fca00000000ff */
[----:B------:R-:W-:-:S07]  /*72d0*/  IMAD R2, R3, R22, RZ ;  /* 0x0000001603027224 */ /* 0x000fce00078e02ff */
.L_x_301:
[----:B------:R-:W-:Y:S05]  /*72e0*/  BSYNC B1 ;  /* 0x0000000000017941 */ /* 0x000fea0003800000 */
.L_x_300:
[----:B------:R-:W-:Y:S01]  /*72f0*/  @!P1 IMAD R61, R61, R23, R2 ;  /* 0x000000173d3d9224 */ /* 0x000fe200078e0202 */
[----:B------:R-:W-:Y:S04]  /*7300*/  BSSY B1, `(.L_x_302) ;  /* 0x0000006000017945 */ /* 0x000fe80003800000 */
[----:B------:R0:W-:Y:S01]  /*7310*/  @!P1 STG.E.U8 desc[UR38][R8.64+0x109], R61 ;  /* 0x0001093d08009986 */ /* 0x0001e2000c101126 */
[----:B------:R-:W-:Y:S05]  /*7320*/  @P4 BRA `(.L_x_303) ;  /* 0x00000000000c4947 */ /* 0x000fea0003800000 */
[----:B------:R-:W0:Y:S02]  /*7330*/  LDG.E.U8 R225, desc[UR38][R4.64+0x108] ;  /* 0x0001082604e17981 */ /* 0x000e24000c1e1100 */
[----:B0-----:R-:W-:-:S05]  /*7340*/  PRMT R3, R225, 0x8880, RZ ;  /* 0x00008880e1037816 */ /* 0x001fca00000000ff */
[----:B------:R-:W-:-:S07]  /*7350*/  IMAD R2, R3, R22, RZ ;  /* 0x0000001603027224 */ /* 0x000fce00078e02ff */
.L_x_303:
[----:B------:R-:W-:Y:S05]  /*7360*/  BSYNC B1 ;  /* 0x0000000000017941 */ /* 0x000fea0003800000 */
.L_x_302:
[----:B0-----:R-:W-:Y:S01]  /*7370*/  @!P4 IMAD R3, R62, R23, R2 ;  /* 0x000000173e03c224 */ /* 0x001fe200078e0202 */
[----:B------:R-:W-:Y:S04]  /*7380*/  BSSY B1, `(.L_x_304) ;  /* 0x0000006000017945 */ /* 0x000fe80003800000 */
[----:B------:R0:W-:Y:S01]  /*7390*/  @!P4 STG.E.U8 desc[UR38][R10.64+0x108], R3 ;  /* 0x000108030a00c986 */ /* 0x0001e2000c101126 */
[----:B------:R-:W-:Y:S05]  /*73a0*/  @P6 BRA `(.L_x_305) ;  /* 0x00000000000c6947 */ /* 0x000fea0003800000 */
[----:B------:R-:W0:Y:S02]  /*73b0*/  LDG.E.U8 R225, desc[UR38][R4.64+0x109] ;  /* 0x0001092604e17981 */ /* 0x000e24000c1e1100 */
[----:B0-----:R-:W-:-:S05]  /*73c0*/  PRMT R3, R225, 0x8880, RZ ;  /* 0x00008880e1037816 */ /* 0x001fca00000000ff */
[----:B------:R-:W-:-:S07]  /*73d0*/  IMAD R2, R3, R22, RZ ;  /* 0x0000001603027224 */ /* 0x000fce00078e02ff */
.L_x_305:
[----:B------:R-:W-:Y:S05]  /*73e0*/  BSYNC B1 ;  /* 0x0000000000017941 */ /* 0x000fea0003800000 */
.L_x_304:
[----:B------:R-:W-:Y:S01]  /*73f0*/  @!P6 IMAD R63, R63, R23, R2 ;  /* 0x000000173f3fe224 */ /* 0x000fe200078e0202 */
[----:B------:R-:W-:Y:S04]  /*7400*/  BSSY B1, `(.L_x_306) ;  /* 0x0000006000017945 */ /* 0x000fe80003800000 */
[----:B------:R0:W-:Y:S01]  /*7410*/  @!P6 STG.E.U8 desc[UR38][R10.64+0x109], R63 ;  /* 0x0001093f0a00e986 */ /* 0x0001e2000c101126 */
[----:B------:R-:W-:Y:S05]  /*7420*/  @P2 BRA `(.L_x_307) ;  /* 0x00000000000c2947 */ /* 0x000fea0003800000 */
[----:B------:R-:W0:Y:S02]  /*7430*/  LDG.E.U8 R225, desc[UR38][R6.64+0x110] ;  /* 0x0001102606e17981 */ /* 0x000e24000c1e1100 */
[----:B0-----:R-:W-:-:S05]  /*7440*/  PRMT R3, R225, 0x8880, RZ ;  /* 0x00008880e1037816 */ /* 0x001fca00000000ff */
[----:B------:R-:W-:-:S07]  /*7450*/  IMAD R2, R3, R22, RZ ;  /* 0x0000001603027224 */ /* 0x000fce00078e02ff */
.L_x_307:
[----:B------:R-:W-:Y:S05]  /*7460*/  BSYNC B1 ;  /* 0x0000000000017941 */ /* 0x000fea0003800000 */
.L_x_306:
        /* <DEDUP_REMOVED lines=16> */
.L_x_309:
[----:B------:R-:W-:Y:S05]  /*7570*/  BSYNC B1 ;  /* 0x0000000000017941 */ /* 0x000fea0003800000 */
.L_x_308:
[----:B------:R-:W-:Y:S01]  /*7580*/  @!P4 IMAD R65, R65, R23, R2 ;  /* 0x000000174141c224 */ /* 0x000fe200078e0202 */
[----:B------:R-:W-:Y:S04]  /*7590*/  BSSY B1, `(.L_x_310) ;  /* 0x0000006000017945 */ /* 0x000fe80003800000 */
[----:B------:R0:W-:Y:S01]  /*75a0*/  @!P4 STG.E.U8 desc[UR38][R8.64+0x111], R65 ;  /* 0x000111410800c986 */ /* 0x0001e2000c101126 */
[----:B------:R-:W-:Y:S05]  /*75b0*/  @P3 BRA `(.L_x_311) ;  /* 0x00000000000c3947 */ /* 0x000fea0003800000 */
[----:B------:R-:W0:Y:S02]  /*75c0*/  LDG.E.U8 R225, desc[UR38][R4.64+0x110] ;  /* 0x0001102604e17981 */ /* 0x000e24000c1e1100 */
[----:B0-----:R-:W-:-:S05]  /*75d0*/  PRMT R3, R225, 0x8880, RZ ;  /* 0x00008880e1037816 */ /* 0x001fca00000000ff */
[----:B------:R-:W-:-:S07]  /*75e0*/  IMAD R2, R3, R22, RZ ;  /* 0x0000001603027224 */ /* 0x000fce00078e02ff */
.L_x_311:
[----:B------:R-:W-:Y:S05]  /*75f0*/  BSYNC B1 ;  /* 0x0000000000017941 */ /* 0x000fea0003800000 */
.L_x_310:
[----:B0-----:R-:W-:Y:S01]  /*7600*/  @!P3 IMAD R3, R66, R23, R2 ;  /* 0x000000174203b224 */ /* 0x001fe200078e0202 */
[----:B------:R-:W-:Y:S04]  /*7610*/  BSSY B1, `(.L_x_312) ;  /* 0x0000006000017945 */ /* 0x000fe80003800000 */
[----:B------:R0:W-:Y:S01]  /*7620*/  @!P3 STG.E.U8 desc[UR38][R10.64+0x110], R3 ;  /* 0x000110030a00b986 */ /* 0x0001e2000c101126 */
[----:B------:R-:W-:Y:S05]  /*7630*/  @P2 BRA `(.L_x_313) ;  /* 0x00000000000c2947 */ /* 0x000fea0003800000 */
[----:B------:R-:W0:Y:S02]  /*7640*/  LDG.E.U8 R225, desc[UR38][R4.64+0x111] ;  /* 0x0001112604e17981 */ /* 0x000e24000c1e1100 */
[----:B0-----:R-:W-:-:S05]  /*7650*/  PRMT R3, R225, 0x8880, RZ ;  /* 0x00008880e1037816 */ /* 0x001fca00000000ff */
[----:B------:R-:W-:-:S07]  /*7660*/  IMAD R2, R3, R22, RZ ;  /* 0x0000001603027224 */ /* 0x000fce00078e02ff */
.L_x_313:
[----:B------:R-:W-:Y:S05]  /*7670*/  BSYNC B1 ;  /* 0x0000000000017941 */ /* 0x000fea0003800000 */
.L_x_312:
[----:B------:R-:W-:Y:S01]  /*7680*/  @!P2 IMAD R67, R67, R23, R2 ;  /* 0x000000174343a224 */ /* 0x000fe200078e0202 */
[----:B------:R-:W-:Y:S04]  /*7690*/  BSSY B1, `(.L_x_314) ;  /* 0x0000006000017945 */ /* 0x000fe80003800000 */
[----:B------:R0:W-:Y:S01]  /*76a0*/  @!P2 STG.E.U8 desc[UR38][R10.64+0x111], R67 ;  /* 0x000111430a00a986 */ /* 0x0001e2000c101126 */
[----:B------:R-:W-:Y:S05]  /*76b0*/  @P6 BRA `(.L_x_315) ;  /* 0x00000000000c6947 */ /* 0x000fea0003800000 */
[----:B------:R-:W0:Y:S02]  /*76c0*/  LDG.E.U8 R225, desc[UR38][R6.64+0x118] ;  /* 0x0001182606e17981 */ /* 0x000e24000c1e1100 */
[----:B0-----:R-:W-:-:S05]  /*76d0*/  PRMT R3, R225, 0x8880, RZ ;  /* 0x00008880e1037816 */ /* 0x001fca00000000ff */
[----:B------:R-:W-:-:S07]  /*76e0*/  IMAD R2, R3, R22, RZ ;  /* 0x0000001603027224 */ /* 0x000fce00078e02ff */
.L_x_315:
[----:B------:R-:W-:Y:S05]  /*76f0*/  BSYNC B1 ;  /* 0x0000000000017941 */ /* 0x000fea0003800000 */
.L_x_314:
[----:B0-----:R-:W-:Y:S01]  /*7700*/  @!P6 IMAD R3, R68, R23, R2 ;  /* 0x000000174403e224 */ /* 0x001fe200078e0202 */
[----:B------:R-:W-:Y:S04]  /*7710*/  BSSY B1, `(.L_x_316) ;  /* 0x0000006000017945 */ /* 0x000fe80003800000 */
[----:B------:R0:W-:Y:S01]  /*7720*/  @!P6 STG.E.U8 desc[UR38][R8.64+0x118], R3 ;  /* 0x000118030800e986 */ /* 0x0001e2000c101126 */
[----:B------:R-:W-:Y:S05]  /*7730*/  @P5 BRA `(.L_x_317) ;  /* 0x00000000000c5947 */ /* 0x000fea0003800000 */
[----:B------:R-:W0:Y:S02]  /*7740*/  LDG.E.U8 R225, desc[UR38][R6.64+0x119] ;  /* 0x0001192606e17981 */ /* 0x000e24000c1e1100 */
[----:B0-----:R-:W-:-:S05]  /*7750*/  PRMT R3, R225, 0x8880, RZ ;  /* 0x00008880e1037816 */ /* 0x001fca00000000ff */
[----:B------:R-:W-:-:S07]  /*7760*/  IMAD R2, R3, R22, RZ ;  /* 0x0000001603027224 */ /* 0x000fce00078e02ff */
.L_x_317:
[----:B------:R-:W-:Y:S05]  /*7770*/  BSYNC B1 ;  /* 0x0000000000017941 */ /* 0x000fea0003800000 */
.L_x_316:
[----:B------:R-:W-:Y:S01]  /*7780*/  @!P5 IMAD R69, R69, R23, R2 ;  /* 0x000000174545d224 */ /* 0x000fe200078e0202 */
[----:B------:R-:W-:Y:S04]  /*7790*/  BSSY B1, `(.L_x_318) ;  /* 0x0000006000017945 */ /* 0x000fe80003800000 */
[----:B------:R0:W-:Y:S01]  /*77a0*/  @!P5 STG.E.U8 desc[UR38][R8.64+0x119], R69 ;  /* 0x000119450800d986 */ /* 0x0001e2000c101126 */
[----:B------:R-:W-:Y:S05]  /*77b0*/  @P1 BRA `(.L_x_319) ;  /* 0x00000000000c1947 */ /* 0x000fea0003800000 */
[----:B------:R-:W0:Y:S02]  /*77c0*/  LDG.E.U8 R225, desc[UR38][R4.64+0x118] ;  /* 0x0001182604e17981 */ /* 0x000e24000c1e1100 */
[----:B0-----:R-:W-:-:S05]  /*77d0*/  PRMT R3, R225, 0x8880, RZ ;  /* 0x00008880e1037816 */ /* 0x001fca00000000ff */
[----:B------:R-:W-:-:S07]  /*77e0*/  IMAD R2, R3, R22, RZ ;  /* 0x0000001603027224 */ /* 0x000fce00078e02ff */
.L_x_319:
[----:B------:R-:W-:Y:S05]  /*77f0*/  BSYNC B1 ;  /* 0x0000000000017941 */ /* 0x000fea0003800000 */
.L_x_318:
        /* <DEDUP_REMOVED lines=16> */
.L_x_321:
[----:B------:R-:W-:Y:S05]  /*7900*/  BSYNC B1 ;  /* 0x0000000000017941 */ /* 0x000fea0003800000 */
.L_x_320:
[----:B------:R-:W-:Y:S01]  /*7910*/  @!P0 IMAD R71, R71, R23, R2 ;  /* 0x0000001747478224 */ /* 0x000fe200078e0202 */
[----:B------:R-:W-:Y:S04]  /*7920*/  BSSY B1, `(.L_x_322) ;  /* 0x0000006000017945 */ /* 0x000fe80003800000 */
[----:B------:R0:W-:Y:S01]  /*7930*/  @!P0 STG.E.U8 desc[UR38][R10.64+0x119], R71 ;  /* 0x000119470a008986 */ /* 0x0001e2000c101126 */
[----:B------:R-:W-:Y:S05]  /*7940*/  @P5 BRA `(.L_x_323) ;  /* 0x00000000000c5947 */ /* 0x000fea0003800000 */
[----:B------:R-:W0:Y:S02]  /*7950*/  LDG.E.U8 R225, desc[UR38][R6.64+0x120] ;  /* 0x0001202606e17981 */ /* 0x000e24000c1e1100 */
[----:B0-----:R-:W-:-:S05]  /*7960*/  PRMT R3, R225, 0x8880, RZ ;  /* 0x00008880e1037816 */ /* 0x001fca00000000ff */
[----:B------:R-:W-:-:S07]  /*7970*/  IMAD R2, R3, R22, RZ ;  /* 0x0000001603027224 */ /* 0x000fce00078e02ff */
.L_x_323:
[----:B------:R-:W-:Y:S05]  /*7980*/  BSYNC B1 ;  /* 0x0000000000017941 */ /* 0x000fea0003800000 */
.L_x_322:
[----:B0-----:R-:W-:Y:S01]  /*7990*/  @!P5 IMAD R3, R72, R23, R2 ;  /* 0x000000174803d224 */ /* 0x001fe200078e0202 */
[----:B------:R-:W-:Y:S04]  /*79a0*/  BSSY B1, `(.L_x_324) ;  /* 0x0000006000017945 */ /* 0x000fe80003800000 */
[----:B------:R0:W-:Y:S01]  /*79b0*/  @!P5 STG.E.U8 desc[UR38][R8.64+0x120], R3 ;  /* 0x000120030800d986 */ /* 0x0001e2000c101126 */
[----:B------:R-:W-:Y:S05]  /*79c0*/  @P1 BRA `(.L_x_325) ;  /* 0x00000000000c1947 */ /* 0x000fea0003800000 */
[----:B------:R-:W0:Y:S02]  /*79d0*/  LDG.E.U8 R225, desc[UR38][R6.64+0x121] ;  /* 0x0001212606e17981 */ /* 0x000e24000c1e1100 */
[----:B0-----:R-:W-:-:S05]  /*79e0*/  PRMT R3, R225, 0x8880, RZ ;  /* 0x00008880e1037816 */ /* 0x001fca00000000ff */
[----:B------:R-:W-:-:S07]  /*79f0*/  IMAD R2, R3, R22, RZ ;  /* 0x0000001603027224 */ /* 0x000fce00078e02ff */
.L_x_325:
[----:B------:R-:W-:Y:S05]  /*7a00*/  BSYNC B1 ;  /* 0x0000000000017941 */ /* 0x000fea0003800000 */
.L_x_324:
[----:B------:R-:W-:Y:S01]  /*7a10*/  @!P1 IMAD R73, R73, R23, R2 ;  /* 0x0000001749499224 */ /* 0x000fe200078e0202 */
[----:B------:R-:W-:Y:S04]  /*7a20*/  BSSY B1, `(.L_x_326) ;  /* 0x0000006000017945 */ /* 0x000fe80003800000 */
[----:B------:R0:W-:Y:S01]  /*7a30*/  @!P1 STG.E.U8 desc[UR38][R8.64+0x121], R73 ;  /* 0x0001214908009986 */ /* 0x0001e2000c101126 */
[----:B------:R-:W-:Y:S05]  /*7a40*/  @P4 BRA `(.L_x_327) ;  /* 0x00000000000c4947 */ /* 0x000fea0003800000 */
[----:B------:R-:W0:Y:S02]  /*7a50*/  LDG.E.U8 R225, desc[UR38][R4.64+0x120] ;  /* 0x0001202604e17981 */ /* 0x000e24000c1e1100 */
[----:B0-----:R-:W-:-:S05]  /*7a60*/  PRMT R3, R225, 0x8880, RZ ;  /* 0x00008880e1037816 */ /* 0x001fca00000000ff */
[----:B------:R-:W-:-:S07]  /*7a70*/  IMAD R2, R3, R22, RZ ;  /* 0x0000001603027224 */ /* 0x000fce00078e02ff */
.L_x_327:
[----:B------:R-:W-:Y:S05]  /*7a80*/  BSYNC B1 ;  /* 0x0000000000017941 */ /* 0x000fea0003800000 */
.L_x_326:
[----:B0-----:R-:W-:Y:S01]  /*7a90*/  @!P4 IMAD R3, R74, R23, R2 ;  /* 0x000000174a03c224 */ /* 0x001fe200078e0202 */
[----:B------:R-:W-:Y:S04]  /*7aa0*/  BSSY B1, `(.L_x_328) ;  /* 0x0000006000017945 */ /* 0x000fe80003800000 */
[----:B------:R0:W-:Y:S01]  /*7ab0*/  @!P4 STG.E.U8 desc[UR38][R10.64+0x120], R3 ;  /* 0x000120030a00c986 */ /* 0x0001e2000c101126 */
[----:B------:R-:W-:Y:S05]  /*7ac0*/  @P6 BRA `(.L_x_329) ;  /* 0x00000000000c6947 */ /* 0x000fea0003800000 */
[----:B------:R-:W0:Y:S02]  /*7ad0*/  LDG.E.U8 R225, desc[UR38][R4.64+0x121] ;  /* 0x0001212604e17981 */ /* 0x000e24000c1e1100 */
[----:B0-----:R-:W-:-:S05]  /*7ae0*/  PRMT R3, R225, 0x8880, RZ ;  /* 0x00008880e1037816 */ /* 0x001fca00000000ff */
[----:B------:R-:W-:-:S07]  /*7af0*/  IMAD R2, R3, R22, RZ ;  /* 0x0000001603027224 */ /* 0x000fce00078e02ff */
.L_x_329:
[----:B------:R-:W-:Y:S05]  /*7b00*/  BSYNC B1 ;  /* 0x0000000000017941 */ /* 0x000fea0003800000 */
.L_x_328:
[----:B------:R-:W-:Y:S01]  /*7b10*/  @!P6 IMAD R75, R75, R23, R2 ;  /* 0x000000174b4be224 */ /* 0x000fe200078e0202 */
[----:B------:R-:W-:Y:S04]  /*7b20*/  BSSY B1, `(.L_x_330) ;  /* 0x0000006000017945 */ /* 0x000fe80003800000 */
[----:B------:R0:W-:Y:S01]  /*7b30*/  @!P6 STG.E.U8 desc[UR38][R10.64+0x121], R75 ;  /* 0x0001214b0a00e986 */ /* 0x0001e2000c101126 */
[----:B------:R-:W-:Y:S05]  /*7b40*/  @P2 BRA `(.L_x_331) ;  /* 0x00000000000c2947 */ /* 0x000fea0003800000 */
[----:B------:R-:W0:Y:S02]  /*7b50*/  LDG.E.U8 R225, desc[UR38][R6.64+0x128] ;  /* 0x0001282606e17981 */ /* 0x000e24000c1e1100 */
[----:B0-----:R-:W-:-:S05]  /*7b60*/  PRMT R3, R225, 0x8880, RZ ;  /* 0x00008880e1037816 */ /* 0x001fca00000000ff */
[----:B------:R-:W-:-:S07]  /*7b70*/  IMAD R2, R3, R22, RZ ;  /* 0x0000001603027224 */ /* 0x000fce00078e02ff */
.L_x_331:
[----:B------:R-:W-:Y:S05]  /*7b80*/  BSYNC B1 ;  /* 0x0000000000017941 */ /* 0x000fea0003800000 */
.L_x_330:
        /* <DEDUP_REMOVED lines=16> */
.L_x_333:
[----:B------:R-:W-:Y:S05]  /*7c90*/  BSYNC B1 ;  /* 0x0000000000017941 */ /* 0x000fea0003800000 */
.L_x_332:
[----:B------:R-:W-:Y:S01]  /*7ca0*/  @!P4 IMAD R77, R77, R23, R2 ;  /* 0x000000174d4dc224 */ /* 0x000fe200078e0202 */
[----:B------:R-:W-:Y:S04]  /*7cb0*/  BSSY B1, `(.L_x_334) ;  /* 0x0000006000017945 */ /* 0x000fe80003800000 */
[----:B------:R0:W-:Y:S01]  /*7cc0*/  @!P4 STG.E.U8 desc[UR38][R8.64+0x129], R77 ;  /* 0x0001294d0800c986 */ /* 0x0001e2000c101126 */
[----:B------:R-:W-:Y:S05]  /*7cd0*/  @P3 BRA `(.L_x_335) ;  /* 0x00000000000c3947 */ /* 0x000fea0003800000 */
[----:B------:R-:W0:Y:S02]  /*7ce0*/  LDG.E.U8 R225, desc[UR38][R4.64+0x128] ;  /* 0x0001282604e17981 */ /* 0x000e24000c1e1100 */
[----:B0-----:R-:W-:-:S05]  /*7cf0*/  PRMT R3, R225, 0x8880, RZ ;  /* 0x00008880e1037816 */ /* 0x001fca00000000ff */
[----:B------:R-:W-:-:S07]  /*7d00*/  IMAD R2, R3, R22, RZ ;  /* 0x0000001603027224 */ /* 0x000fce00078e02ff */
.L_x_335:
[----:B------:R-:W-:Y:S05]  /*7d10*/  BSYNC B1 ;  /* 0x0000000000017941 */ /* 0x000fea0003800000 */
.L_x_334:
[----:B0-----:R-:W-:Y:S01]  /*7d20*/  @!P3 IMAD R3, R78, R23, R2 ;  /* 0x000000174e03b224 */ /* 0x001fe200078e0202 */
[----:B------:R-:W-:Y:S04]  /*7d30*/  BSSY B1, `(.L_x_336) ;  /* 0x0000006000017945 */ /* 0x000fe80003800000 */
[----:B------:R0:W-:Y:S01]  /*7d40*/  @!P3 STG.E.U8 desc[UR38][R10.64+0x128], R3 ;  /* 0x000128030a00b986 */ /* 0x0001e2000c101126 */
[----:B------:R-:W-:Y:S05]  /*7d50*/  @P2 BRA `(.L_x_337) ;  /* 0x00000000000c2947 */ /* 0x000fea0003800000 */
[----:B------:R-:W0:Y:S02]  /*7d60*/  LDG.E.U8 R225, desc[UR38][R4.64+0x129] ;  /* 0x0001292604e17981 */ /* 0x000e24000c1e1100 */
[----:B0-----:R-:W-:-:S05]  /*7d70*/  PRMT R3, R225, 0x8880, RZ ;  /* 0x00008880e1037816 */ /* 0x001fca00000000ff */
[----:B------:R-:W-:-:S07]  /*7d80*/  IMAD R2, R3, R22, RZ ;  /* 0x0000001603027224 */ /* 0x000fce00078e02ff */
.L_x_337:
[----:B------:R-:W-:Y:S05]  /*7d90*/  BSYNC B1 ;  /* 0x0000000000017941 */ /* 0x000fea0003800000 */
.L_x_336:
[----:B------:R-:W-:Y:S01]  /*7da0*/  @!P2 IMAD R79, R79, R23, R2 ;  /* 0x000000174f4fa224 */ /* 0x000fe200078e0202 */
[----:B------:R-:W-:Y:S04]  /*7db0*/  BSSY B1, `(.L_x_338) ;  /* 0x0000006000017945 */ /* 0x000fe80003800000 */
[----:B------:R0:W-:Y:S01]  /*7dc0*/  @!P2 STG.E.U8 desc[UR38][R10.64+0x129], R79 ;  /* 0x0001294f0a00a986 */ /* 0x0001e2000c101126 */
[----:B------:R-:W-:Y:S05]  /*7dd0*/  @P6 BRA `(.L_x_339) ;  /* 0x00000000000c6947 */ /* 0x000fea0003800000 */
[----:B------:R-:W0:Y:S02]  /*7de0*/  LDG.E.U8 R225, desc[UR38][R6.64+0x130] ;  /* 0x0001302606e17981 */ /* 0x000e24000c1e1100 */
[----:B0-----:R-:W-:-:S05]  /*7df0*/  PRMT R3, R225, 0x8880, RZ ;  /* 0x00008880e1037816 */ /* 0x001fca00000000ff */
[----:B------:R-:W-:-:S07]  /*7e00*/  IMAD R2, R3, R22, RZ ;  /* 0x0000001603027224 */ /* 0x000fce00078e02ff */
.L_x_339:
[----:B------:R-:W-:Y:S05]  /*7e10*/  BSYNC B1 ;  /* 0x0000000000017941 */ /* 0x000fea0003800000 */
.L_x_338:
[----:B0-----:R-:W-:Y:S01]  /*7e20*/  @!P6 IMAD R3, R80, R23, R2 ;  /* 0x000000175003e224 */ /* 0x001fe200078e0202 */
[----:B------:R-:W-:Y:S04]  /*7e30*/  BSSY B1, `(.L_x_340) ;  /* 0x0000006000017945 */ /* 0x000fe80003800000 */
[----:B------:R0:W-:Y:S01]  /*7e40*/  @!P6 STG.E.U8 desc[UR38][R8.64+0x130], R3 ;  /* 0x000130030800e986 */ /* 0x0001e2000c101126 */
[----:B------:R-:W-:Y:S05]  /*7e50*/  @P5 BRA `(.L_x_341) ;  /* 0x00000000000c5947 */ /* 0x000fea0003800000 */
[----:B------:R-:W0:Y:S02]  /*7e60*/  LDG.E.U8 R225, desc[UR38][R6.64+0x131] ;  /* 0x0001312606e17981 */ /* 0x000e24000c1e1100 */
[----:B0-----:R-:W-:-:S05]  /*7e70*/  PRMT R3, R225, 0x8880, RZ ;  /* 0x00008880e1037816 */ /* 0x001fca00000000ff */
[----:B------:R-:W-:-:S07]  /*7e80*/  IMAD R2, R3, R22, RZ ;  /* 0x0000001603027224 */ /* 0x000fce00078e02ff */
.L_x_341:
[----:B------:R-:W-:Y:S05]  /*7e90*/  BSYNC B1 ;  /* 0x0000000000017941 */ /* 0x000fea0003800000 */
.L_x_340:
[----:B------:R-:W-:Y:S01]  /*7ea0*/  @!P5 IMAD R81, R81, R23, R2 ;  /* 0x000000175151d224 */ /* 0x000fe200078e0202 */
[----:B------:R-:W-:Y:S04]  /*7eb0*/  BSSY B1, `(.L_x_342) ;  /* 0x0000006000017945 */ /* 0x000fe80003800000 */
[----:B------:R0:W-:Y:S01]  /*7ec0*/  @!P5 STG.E.U8 desc[UR38][R8.64+0x131], R81 ;  /* 0x000131510800d986 */ /* 0x0001e2000c101126 */
[----:B------:R-:W-:Y:S05]  /*7ed0*/  @P1 BRA `(.L_x_343) ;  /* 0x00000000000c1947 */ /* 0x000fea0003800000 */
[----:B------:R-:W0:Y:S02]  /*7ee0*/  LDG.E.U8 R225, desc[UR38][R4.64+0x130] ;  /* 0x0001302604e17981 */ /* 0x000e24000c1e1100 */
[----:B0-----:R-:W-:-:S05]  /*7ef0*/  PRMT R3, R225, 0x8880, RZ ;  /* 0x00008880e1037816 */ /* 0x001fca00000000ff */
[----:B------:R-:W-:-:S07]  /*7f00*/  IMAD R2, R3, R22, RZ ;  /* 0x0000001603027224 */ /* 0x000fce00078e02ff */
.L_x_343:
[----:B------:R-:W-:Y:S05]  /*7f10*/  BSYNC B1 ;  /* 0x0000000000017941 */ /* 0x000fea0003800000 */
.L_x_342:
        /* <DEDUP_REMOVED lines=16> */
.L_x_345:
[----:B------:R-:W-:Y:S05]  /*8020*/  BSYNC B1 ;  /* 0x0000000000017941 */ /* 0x000fea0003800000 */
.L_x_344:
[----:B------:R-:W-:Y:S01]  /*8030*/  @!P0 IMAD R83, R83, R23, R2 ;  /* 0x0000001753538224 */ /* 0x000fe200078e0202 */
[----:B------:R-:W-:Y:S04]  /*8040*/  BSSY B1, `(.L_x_346) ;  /* 0x0000006000017945 */ /* 0x000fe80003800000 */
[----:B------:R0:W-:Y:S01]  /*8050*/  @!P0 STG.E.U8 desc[UR38][R10.64+0x131], R83 ;  /* 0x000131530a008986 */ /* 0x0001e2000c101126 */
[----:B------:R-:W-:Y:S05]  /*8060*/  @P5 BRA `(.L_x_347) ;  /* 0x00000000000c5947 */ /* 0x000fea0003800000 */
[----:B------:R-:W0:Y:S02]  /*8070*/  LDG.E.U8 R225, desc[UR38][R6.64+0x138] ;  /* 0x0001382606e17981 */ /* 0x000e24000c1e1100 */
[----:B0-----:R-:W-:-:S05]  /*8080*/  PRMT R3, R225, 0x8880, RZ ;  /* 0x00008880e1037816 */ /* 0x001fca00000000ff */
[----:B------:R-:W-:-:S07]  /*8090*/  IMAD R2, R3, R22, RZ ;  /* 0x0000001603027224 */ /* 0x000fce00078e02ff */
.L_x_347:
[----:B------:R-:W-:Y:S05]  /*80a0*/  BSYNC B1 ;  /* 0x0000000000017941 */ /* 0x000fea0003800000 */
.L_x_346:
[----:B0-----:R-:W-:Y:S01]  /*80b0*/  @!P5 IMAD R3, R84, R23, R2 ;  /* 0x000000175403d224 */ /* 0x001fe200078e0202 */
[----:B------:R-:W-:Y:S04]  /*80c0*/  BSSY B1, `(.L_x_348) ;  /* 0x0000006000017945 */ /* 0x000fe80003800000 */
[----:B------:R0:W-:Y:S01]  /*80d0*/  @!P5 STG.E.U8 desc[UR38][R8.64+0x138], R3 ;  /* 0x000138030800d986 */ /* 0x0001e2000c101126 */
[----:B------:R-:W-:Y:S05]  /*80e0*/  @P1 BRA `(.L_x_349) ;  /* 0x00000000000c1947 */ /* 0x000fea0003800000 */
[----:B------:R-:W0:Y:S02]  /*80f0*/  LDG.E.U8 R225, desc[UR38][R6.64+0x139] ;  /* 0x0001392606e17981 */ /* 0x000e24000c1e1100 */
[----:B0-----:R-:W-:-:S05]  /*8100*/  PRMT R3, R225, 0x8880, RZ ;  /* 0x00008880e1037816 */ /* 0x001fca00000000ff */
[----:B------:R-:W-:-:S07]  /*8110*/  IMAD R2, R3, R22, RZ ;  /* 0x0000001603027224 */ /* 0x000fce00078e02ff */
.L_x_349:
[----:B------:R-:W-:Y:S05]  /*8120*/  BSYNC B1 ;  /* 0x0000000000017941 */ /* 0x000fea0003800000 */
.L_x_348:
[----:B------:R-:W-:Y:S01]  /*8130*/  @!P1 IMAD R85, R85, R23, R2 ;  /* 0x0000001755559224 */ /* 0x000fe200078e0202 */
[----:B------:R-:W-:Y:S04]  /*8140*/  BSSY B1, `(.L_x_350) ;  /* 0x0000006000017945 */ /* 0x000fe80003800000 */
[----:B------:R0:W-:Y:S01]  /*8150*/  @!P1 STG.E.U8 desc[UR38][R8.64+0x139], R85 ;  /* 0x0001395508009986 */ /* 0x0001e2000c101126 */
[----:B------:R-:W-:Y:S05]  /*8160*/  @P4 BRA `(.L_x_351) ;  /* 0x00000000000c4947 */ /* 0x000fea0003800000 */
[----:B------:R-:W0:Y:S02]  /*8170*/  LDG.E.U8 R225, desc[UR38][R4.64+0x138] ;  /* 0x0001382604e17981 */ /* 0x000e24000c1e1100 */
[----:B0-----:R-:W-:-:S05]  /*8180*/  PRMT R3, R225, 0x8880, RZ ;  /* 0x00008880e1037816 */ /* 0x001fca00000000ff */
[----:B------:R-:W-:-:S07]  /*8190*/  IMAD R2, R3, R22, RZ ;  /* 0x0000001603027224 */ /* 0x000fce00078e02ff */
.L_x_351:
[----:B------:R-:W-:Y:S05]  /*81a0*/  BSYNC B1 ;  /* 0x0000000000017941 */ /* 0x000fea0003800000 */
.L_x_350:
[----:B0-----:R-:W-:Y:S01]  /*81b0*/  @!P4 IMAD R3, R86, R23, R2 ;  /* 0x000000175603c224 */ /* 0x001fe200078e0202 */
[----:B------:R-:W-:Y:S04]  /*81c0*/  BSSY B1, `(.L_x_352) ;  /* 0x0000006000017945 */ /* 0x000fe80003800000 */
[----:B------:R0:W-:Y:S01]  /*81d0*/  @!P4 STG.E.U8 desc[UR38][R10.64+0x138], R3 ;  /* 0x000138030a00c986 */ /* 0x0001e2000c101126 */
[----:B------:R-:W-:Y:S05]  /*81e0*/  @P6 BRA `(.L_x_353) ;  /* 0x00000000000c6947 */ /* 0x000fea0003800000 */
[----:B------:R-:W0:Y:S02]  /*81f0*/  LDG.E.U8 R225, desc[UR38][R4.64+0x139] ;  /* 0x0001392604e17981 */ /* 0x000e24000c1e1100 */
[----:B0-----:R-:W-:-:S05]  /*8200*/  PRMT R3, R225, 0x8880, RZ ;  /* 0x00008880e1037816 */ /* 0x001fca00000000ff */
[----:B------:R-:W-:-:S07]  /*8210*/  IMAD R2, R3, R22, RZ ;  /* 0x0000001603027224 */ /* 0x000fce00078e02ff */
.L_x_353:
[----:B------:R-:W-:Y:S05]  /*8220*/  BSYNC B1 ;  /* 0x0000000000017941 */ /* 0x000fea0003800000 */
.L_x_352:
[----:B------:R-:W-:Y:S01]  /*8230*/  @!P6 IMAD R87, R87, R23, R2 ;  /* 0x000000175757e224 */ /* 0x000fe200078e0202 */
[----:B------:R-:W-:Y:S04]  /*8240*/  BSSY B1, `(.L_x_354) ;  /* 0x0000006000017945 */ /* 0x000fe80003800000 */
[----:B------:R0:W-:Y:S01]  /*8250*/  @!P6 STG.E.U8 desc[UR38][R10.64+0x139], R87 ;  /* 0x000139570a00e986 */ /* 0x0001e2000c101126 */
[----:B------:R-:W-:Y:S05]  /*8260*/  @P2 BRA `(.L_x_355) ;  /* 0x00000000000c2947 */ /* 0x000fea0003800000 */
[----:B------:R-:W0:Y:S02]  /*8270*/  LDG.E.U8 R225, desc[UR38][R6.64+0x140] ;  /* 0x0001402606e17981 */ /* 0x000e24000c1e1100 */
[----:B0-----:R-:W-:-:S05]  /*8280*/  PRMT R3, R225, 0x8880, RZ ;  /* 0x00008880e1037816 */ /* 0x001fca00000000ff */
[----:B------:R-:W-:-:S07]  /*8290*/  IMAD R2, R3, R22, RZ ;  /* 0x0000001603027224 */ /* 0x000fce00078e02ff */
.L_x_355:
[----:B------:R-:W-:Y:S05]  /*82a0*/  BSYNC B1 ;  /* 0x0000000000017941 */ /* 0x000fea0003800000 */
.L_x_354:
        /* <DEDUP_REMOVED lines=16> */
.L_x_357:
[----:B------:R-:W-:Y:S05]  /*83b0*/  BSYNC B1 ;  /* 0x0000000000017941 */ /* 0x000fea0003800000 */
.L_x_356:
[----:B------:R-:W-:Y:S01]  /*83c0*/  @!P4 IMAD R89, R89, R23, R2 ;  /* 0x000000175959c224 */ /* 0x000fe200078e0202 */
[----:B------:R-:W-:Y:S04]  /*83d0*/  BSSY B1, `(.L_x_358) ;  /* 0x0000006000017945 */ /* 0x000fe80003800000 */
[----:B------:R0:W-:Y:S01]  /*83e0*/  @!P4 STG.E.U8 desc[UR38][R8.64+0x141], R89 ;  /* 0x000141590800c986 */ /* 0x0001e2000c101126 */
[----:B------:R-:W-:Y:S05]  /*83f0*/  @P3 BRA `(.L_x_359) ;  /* 0x00000000000c3947 */ /* 0x000fea0003800000 */
[----:B------:R-:W0:Y:S02]  /*8400*/  LDG.E.U8 R225, desc[UR38][R4.64+0x140] ;  /* 0x0001402604e17981 */ /* 0x000e24000c1e1100 */
[----:B0-----:R-:W-:-:S05]  /*8410*/  PRMT R3, R225, 0x8880, RZ ;  /* 0x00008880e1037816 */ /* 0x001fca00000000ff */
[----:B------:R-:W-:-:S07]  /*8420*/  IMAD R2, R3, R22, RZ ;  /* 0x0000001603027224 */ /* 0x000fce00078e02ff */
.L_x_359:
[----:B------:R-:W-:Y:S05]  /*8430*/  BSYNC B1 ;  /* 0x0000000000017941 */ /* 0x000fea0003800000 */
.L_x_358:
[----:B0-----:R-:W-:Y:S01]  /*8440*/  @!P3 IMAD R3, R90, R23, R2 ;  /* 0x000000175a03b224 */ /* 0x001fe200078e0202 */
[----:B------:R-:W-:Y:S04]  /*8450*/  BSSY B1, `(.L_x_360) ;  /* 0x0000006000017945 */ /* 0x000fe80003800000 */
[----:B------:R0:W-:Y:S01]  /*8460*/  @!P3 STG.E.U8 desc[UR38][R10.64+0x140], R3 ;  /* 0x000140030a00b986 */ /* 0x0001e2000c101126 */
[----:B------:R-:W-:Y:S05]  /*8470*/  @P2 BRA `(.L_x_361) ;  /* 0x00000000000c2947 */ /* 0x000fea0003800000 */
[----:B------:R-:W0:Y:S02]  /*8480*/  LDG.E.U8 R225, desc[UR38][R4.64+0x141] ;  /* 0x0001412604e17981 */ /* 0x000e24000c1e1100 */
[----:B0-----:R-:W-:-:S05]  /*8490*/  PRMT R3, R225, 0x8880, RZ ;  /* 0x00008880e1037816 */ /* 0x001fca00000000ff */
[----:B------:R-:W-:-:S07]  /*84a0*/  IMAD R2, R3, R22, RZ ;  /* 0x0000001603027224 */ /* 0x000fce00078e02ff */
.L_x_361:
[----:B------:R-:W-:Y:S05]  /*84b0*/  BSYNC B1 ;  /* 0x0000000000017941 */ /* 0x000fea0003800000 */
.L_x_360:
[----:B------:R-:W-:Y:S01]  /*84c0*/  @!P2 IMAD R91, R91, R23, R2 ;  /* 0x000000175b5ba224 */ /* 0x000fe200078e0202 */
[----:B------:R-:W-:Y:S04]  /*84d0*/  BSSY B1, `(.L_x_362) ;  /* 0x0000006000017945 */ /* 0x000fe80003800000 */
[----:B------:R0:W-:Y:S01]  /*84e0*/  @!P2 STG.E.U8 desc[UR38][R10.64+0x141], R91 ;  /* 0x0001415b0a00a986 */ /* 0x0001e2000c101126 */
[----:B------:R-:W-:Y:S05]  /*84f0*/  @P6 BRA `(.L_x_363) ;  /* 0x00000000000c6947 */ /* 0x000fea0003800000 */
[----:B------:R-:W0:Y:S02]  /*8500*/  LDG.E.U8 R225, desc[UR38][R6.64+0x148] ;  /* 0x0001482606e17981 */ /* 0x000e24000c1e1100 */
[----:B0-----:R-:W-:-:S05]  /*8510*/  PRMT R3, R225, 0x8880, RZ ;  /* 0x00008880e1037816 */ /* 0x001fca00000000ff */
[----:B------:R-:W-:-:S07]  /*8520*/  IMAD R2, R3, R22, RZ ;  /* 0x0000001603027224 */ /* 0x000fce00078e02ff */
.L_x_363:
[----:B------:R-:W-:Y:S05]  /*8530*/  BSYNC B1 ;  /* 0x0000000000017941 */ /* 0x000fea0003800000 */
.L_x_362:
[----:B0-----:R-:W-:Y:S01]  /*8540*/  @!P6 IMAD R3, R92, R23, R2 ;  /* 0x000000175c03e224 */ /* 0x001fe200078e0202 */
[----:B------:R-:W-:Y:S04]  /*8550*/  BSSY B1, `(.L_x_364) ;  /* 0x0000006000017945 */ /* 0x000fe80003800000 */
[----:B------:R0:W-:Y:S01]  /*8560*/  @!P6 STG.E.U8 desc[UR38][R8.64+0x148], R3 ;  /* 0x000148030800e986 */ /* 0x0001e2000c101126 */
[----:B------:R-:W-:Y:S05]  /*8570*/  @P5 BRA `(.L_x_365) ;  /* 0x00000000000c5947 */ /* 0x000fea0003800000 */
[----:B------:R-:W0:Y:S02]  /*8580*/  LDG.E.U8 R225, desc[UR38][R6.64+0x149] ;  /* 0x0001492606e17981 */ /* 0x000e24000c1e1100 */
[----:B0-----:R-:W-:-:S05]  /*8590*/  PRMT R3, R225, 0x8880, RZ ;  /* 0x00008880e1037816 */ /* 0x001fca00000000ff */
[----:B------:R-:W-:-:S07]  /*85a0*/  IMAD R2, R3, R22, RZ ;  /* 0x0000001603027224 */ /* 0x000fce00078e02ff */
.L_x_365:
[----:B------:R-:W-:Y:S05]  /*85b0*/  BSYNC B1 ;  /* 0x0000000000017941 */ /* 0x000fea0003800000 */
.L_x_364:
[----:B------:R-:W-:Y:S01]  /*85c0*/  @!P5 IMAD R93, R93, R23, R2 ;  /* 0x000000175d5dd224 */ /* 0x000fe200078e0202 */
[----:B------:R-:W-:Y:S04]  /*85d0*/  BSSY B1, `(.L_x_366) ;  /* 0x0000006000017945 */ /* 0x000fe80003800000 */
[----:B------:R0:W-:Y:S01]  /*85e0*/  @!P5 STG.E.U8 desc[UR38][R8.64+0x149], R93 ;  /* 0x0001495d0800d986 */ /* 0x0001e2000c101126 */
[----:B------:R-:W-:Y:S05]  /*85f0*/  @P1 BRA `(.L_x_367) ;  /* 0x00000000000c1947 */ /* 0x000fea0003800000 */
[----:B------:R-:W0:Y:S02]  /*8600*/  LDG.E.U8 R225, desc[UR38][R4.64+0x148] ;  /* 0x0001482604e17981 */ /* 0x000e24000c1e1100 */
[----:B0-----:R-:W-:-:S05]  /*8610*/  PRMT R3, R225, 0x8880, RZ ;  /* 0x00008880e1037816 */ /* 0x001fca00000000ff */
[----:B------:R-:W-:-:S07]  /*8620*/  IMAD R2, R3, R22, RZ ;  /* 0x0000001603027224 */ /* 0x000fce00078e02ff */
.L_x_367:
[----:B------:R-:W-:Y:S05]  /*8630*/  BSYNC B1 ;  /* 0x0000000000017941 */ /* 0x000fea0003800000 */
.L_x_366:
[----:B------:R-:W-:Y:S01]  /*8640*/  ISETP.LT.OR P0, PT, R20, 0x9, !P0 ;  /* 0x000000091400780c */ /* 0x000fe20004701670 */
[----:B0-----:R-:W-:Y:S01]  /*8650*/  @!P1 IMAD R3, R94, R23, R2 ;  /* 0x000000175e039224 */ /* 0x001fe200078e0202 */
        /* <DEDUP_REMOVED lines=14> */
.L_x_369:
[----:B------:R-:W-:Y:S05]  /*8740*/  BSYNC B1 ;  /* 0x0000000000017941 */ /* 0x000fea0003800000 */
.L_x_368:
[----:B------:R-:W-:Y:S01]  /*8750*/  @!P0 IMAD R95, R95, R23, R2 ;  /* 0x000000175f5f8224 */ /* 0x000fe200078e0202 */
[----:B------:R-:W-:Y:S04]  /*8760*/  BSSY B1, `(.L_x_370) ;  /* 0x0000006000017945 */ /* 0x000fe80003800000 */
[----:B------:R0:W-:Y:S01]  /*8770*/  @!P0 STG.E.U8 desc[UR38][R10.64+0x149], R95 ;  /* 0x0001495f0a008986 */ /* 0x0001e2000c101126 */
[----:B------:R-:W-:Y:S05]  /*8780*/  @P5 BRA `(.L_x_371) ;  /* 0x00000000000c5947 */ /* 0x000fea0003800000 */
[----:B------:R-:W5:Y:S02]  /*8790*/  LDG.E.U8 R225, desc[UR38][R6.64+0x150] ;  /* 0x0001502606e17981 */ /* 0x000f64000c1e1100 */
[----:B-----5:R-:W-:-:S05]  /*87a0*/  PRMT R3, R225, 0x8880, RZ ;  /* 0x00008880e1037816 */ /* 0x020fca00000000ff */
[----:B------:R-:W-:-:S07]  /*87b0*/  IMAD R2, R3, R22, RZ ;  /* 0x0000001603027224 */ /* 0x000fce00078e02ff */
.L_x_371:
[----:B------:R-:W-:Y:S05]  /*87c0*/  BSYNC B1 ;  /* 0x0000000000017941 */ /* 0x000fea0003800000 */
.L_x_370:
[----:B------:R-:W-:Y:S01]  /*87d0*/  @!P5 IMAD R3, R96, R23, R2 ;  /* 0x000000176003d224 */ /* 0x000fe200078e0202 */
[----:B------:R-:W-:Y:S04]  /*87e0*/  BSSY B1, `(.L_x_372) ;  /* 0x0000006000017945 */ /* 0x000fe80003800000 */
[----:B------:R0:W-:Y:S01]  /*87f0*/  @!P5 STG.E.U8 desc[UR38][R8.64+0x150], R3 ;  /* 0x000150030800d986 */ /* 0x0001e2000c101126 */
[----:B------:R-:W-:Y:S05]  /*8800*/  @P4 BRA `(.L_x_373) ;  /* 0x00000000000c4947 */ /* 0x000fea0003800000 */
[----:B------:R-:W0:Y:S02]  /*8810*/  LDG.E.U8 R225, desc[UR38][R6.64+0x151] ;  /* 0x0001512606e17981 */ /* 0x000e24000c1e1100 */
[----:B0-----:R-:W-:-:S05]  /*8820*/  PRMT R3, R225, 0x8880, RZ ;  /* 0x00008880e1037816 */ /* 0x001fca00000000ff */
[----:B------:R-:W-:-:S07]  /*8830*/  IMAD R2, R3, R22, RZ ;  /* 0x0000001603027224 */ /* 0x000fce00078e02ff */
.L_x_373:
[----:B------:R-:W-:Y:S05]  /*8840*/  BSYNC B1 ;  /* 0x0000000000017941 */ /* 0x000fea0003800000 */
.L_x_372:
[----:B------:R-:W-:Y:S01]  /*8850*/  @!P4 IMAD R97, R97, R23, R2 ;  /* 0x000000176161c224 */ /* 0x000fe200078e0202 */
[----:B------:R-:W-:Y:S04]  /*8860*/  BSSY B1, `(.L_x_374) ;  /* 0x0000006000017945 */ /* 0x000fe80003800000 */
[----:B------:R0:W-:Y:S01]  /*8870*/  @!P4 STG.E.U8 desc[UR38][R8.64+0x151], R97 ;  /* 0x000151610800c986 */ /* 0x0001e2000c101126 */
[----:B------:R-:W-:Y:S05]  /*8880*/  @P3 BRA `(.L_x_375) ;  /* 0x00000000000c3947 */ /* 0x000fea0003800000 */
[----:B------:R-:W0:Y:S02]  /*8890*/  LDG.E.U8 R225, desc[UR38][R4.64+0x150] ;  /* 0x0001502604e17981 */ /* 0x000e24000c1e1100 */
[----:B0-----:R-:W-:-:S05]  /*88a0*/  PRMT R3, R225, 0x8880, RZ ;  /* 0x00008880e1037816 */ /* 0x001fca00000000ff */
[----:B------:R-:W-:-:S07]  /*88b0*/  IMAD R2, R3, R22, RZ ;  /* 0x0000001603027224 */ /* 0x000fce00078e02ff */
.L_x_375:
[----:B------:R-:W-:Y:S05]  /*88c0*/  BSYNC B1 ;  /* 0x0000000000017941 */ /* 0x000fea0003800000 */
.L_x_374:
[----:B0-----:R-:W-:Y:S01]  /*88d0*/  @!P3 IMAD R3, R98, R23, R2 ;  /* 0x000000176203b224 */ /* 0x001fe200078e0202 */
[----:B------:R-:W-:Y:S04]  /*88e0*/  BSSY B1, `(.L_x_376) ;  /* 0x0000006000017945 */ /* 0x000fe80003800000 */
[----:B------:R0:W-:Y:S01]  /*88f0*/  @!P3 STG.E.U8 desc[UR38][R10.64+0x150], R3 ;  /* 0x000150030a00b986 */ /* 0x0001e2000c101126 */
[----:B------:R-:W-:Y:S05]  /*8900*/  @P6 BRA `(.L_x_377) ;  /* 0x00000000000c6947 */ /* 0x000fea0003800000 */
[----:B------:R-:W0:Y:S02]  /*8910*/  LDG.E.U8 R225, desc[UR38][R4.64+0x151] ;  /* 0x0001512604e17981 */ /* 0x000e24000c1e1100 */
[----:B0-----:R-:W-:-:S05]  /*8920*/  PRMT R3, R225, 0x8880, RZ ;  /* 0x00008880e1037816 */ /* 0x001fca00000000ff */
[----:B------:R-:W-:-:S07]  /*8930*/  IMAD R2, R3, R22, RZ ;  /* 0x0000001603027224 */ /* 0x000fce00078e02ff */
.L_x_377:
[----:B------:R-:W-:Y:S05]  /*8940*/  BSYNC B1 ;  /* 0x0000000000017941 */ /* 0x000fea0003800000 */
.L_x_376:
[----:B------:R-:W-:Y:S01]  /*8950*/  @!P6 IMAD R99, R99, R23, R2 ;  /* 0x000000176363e224 */ /* 0x000fe200078e0202 */
[----:B------:R-:W-:Y:S04]  /*8960*/  BSSY B1, `(.L_x_378) ;  /* 0x0000006000017945 */ /* 0x000fe80003800000 */
[----:B------:R0:W-:Y:S01]  /*8970*/  @!P6 STG.E.U8 desc[UR38][R10.64+0x151], R99 ;  /* 0x000151630a00e986 */ /* 0x0001e2000c101126 */
[----:B------:R-:W-:Y:S05]  /*8980*/  @P2 BRA `(.L_x_379) ;  /* 0x00000000000c2947 */ /* 0x000fea0003800000 */
[----:B------:R-:W0:Y:S02]  /*8990*/  LDG.E.U8 R225, desc[UR38][R6.64+0x158] ;  /* 0x0001582606e17981 */ /* 0x000e24000c1e1100 */
[----:B0-----:R-:W-:-:S05]  /*89a0*/  PRMT R3, R225, 0x8880, RZ ;  /* 0x00008880e1037816 */ /* 0x001fca00000000ff */
[----:B------:R-:W-:-:S07]  /*89b0*/  IMAD R2, R3, R22, RZ ;  /* 0x0000001603027224 */ /* 0x000fce00078e02ff */
.L_x_379:
[----:B------:R-:W-:Y:S05]  /*89c0*/  BSYNC B1 ;  /* 0x0000000000017941 */ /* 0x000fea0003800000 */
.L_x_378:
        /* <DEDUP_REMOVED lines=16> */
.L_x_381:
[----:B------:R-:W-:Y:S05]  /*8ad0*/  BSYNC B1 ;  /* 0x0000000000017941 */ /* 0x000fea0003800000 */
.L_x_380:
[----:B------:R-:W-:Y:S01]  /*8ae0*/  @!P6 IMAD R101, R101, R23, R2 ;  /* 0x000000176565e224 */ /* 0x000fe200078e0202 */
[----:B------:R-:W-:Y:S04]  /*8af0*/  BSSY B1, `(.L_x_382) ;  /* 0x0000006000017945 */ /* 0x000fe80003800000 */
[----:B------:R0:W-:Y:S01]  /*8b00*/  @!P6 STG.E.U8 desc[UR38][R8.64+0x159], R101 ;  /* 0x000159650800e986 */ /* 0x0001e2000c101126 */
[----:B------:R-:W-:Y:S05]  /*8b10*/  @P1 BRA `(.L_x_383) ;  /* 0x00000000000c1947 */ /* 0x000fea0003800000 */
[----:B------:R-:W5:Y:S02]  /*8b20*/  LDG.E.U8 R225, desc[UR38][R4.64+0x158] ;  /* 0x0001582604e17981 */ /* 0x000f64000c1e1100 */
[----:B-----5:R-:W-:-:S05]  /*8b30*/  PRMT R3, R225, 0x8880, RZ ;  /* 0x00008880e1037816 */ /* 0x020fca00000000ff */
[----:B------:R-:W-:-:S07]  /*8b40*/  IMAD R2, R3, R22, RZ ;  /* 0x0000001603027224 */ /* 0x000fce00078e02ff */
.L_x_383:
[----:B------:R-:W-:Y:S05]  /*8b50*/  BSYNC B1 ;  /* 0x0000000000017941 */ /* 0x000fea0003800000 */
.L_x_382:
[----:B------:R-:W-:Y:S01]  /*8b60*/  @!P1 IMAD R3, R102, R23, R2 ;  /* 0x0000001766039224 */ /* 0x000fe200078e0202 */
[----:B------:R-:W-:Y:S04]  /*8b70*/  BSSY B1, `(.L_x_384) ;  /* 0x0000006000017945 */ /* 0x000fe80003800000 */
[----:B------:R0:W-:Y:S01]  /*8b80*/  @!P1 STG.E.U8 desc[UR38][R10.64+0x158], R3 ;  /* 0x000158030a009986 */ /* 0x0001e2000c101126 */
[----:B------:R-:W-:Y:S05]  /*8b90*/  @P0 BRA `(.L_x_385) ;  /* 0x00000000000c0947 */ /* 0x000fea0003800000 */
[----:B------:R-:W0:Y:S02]  /*8ba0*/  LDG.E.U8 R225, desc[UR38][R4.64+0x159] ;  /* 0x0001592604e17981 */ /* 0x000e24000c1e1100 */
[----:B0-----:R-:W-:-:S05]  /*8bb0*/  PRMT R3, R225, 0x8880, RZ ;  /* 0x00008880e1037816 */ /* 0x001fca00000000ff */
[----:B------:R-:W-:-:S07]  /*8bc0*/  IMAD R2, R3, R22, RZ ;  /* 0x0000001603027224 */ /* 0x000fce00078e02ff */
.L_x_385:
[----:B------:R-:W-:Y:S05]  /*8bd0*/  BSYNC B1 ;  /* 0x0000000000017941 */ /* 0x000fea0003800000 */
.L_x_384:
[----:B------:R-:W-:Y:S01]  /*8be0*/  @!P0 IMAD R103, R103, R23, R2 ;  /* 0x0000001767678224 */ /* 0x000fe200078e0202 */
[----:B------:R-:W-:Y:S04]  /*8bf0*/  BSSY B1, `(.L_x_386) ;  /* 0x0000006000017945 */ /* 0x000fe80003800000 */
[----:B------:R0:W-:Y:S01]  /*8c00*/  @!P0 STG.E.U8 desc[UR38][R10.64+0x159], R103 ;  /* 0x000159670a008986 */ /* 0x0001e2000c101126 */
[----:B------:R-:W-:Y:S05]  /*8c10*/  @P5 BRA `(.L_x_387) ;  /* 0x00000000000c5947 */ /* 0x000fea0003800000 */
[----:B------:R-:W0:Y:S02]  /*8c20*/  LDG.E.U8 R225, desc[UR38][R6.64+0x160] ;  /* 0x0001602606e17981 */ /* 0x000e24000c1e1100 */
[----:B0-----:R-:W-:-:S05]  /*8c30*/  PRMT R3, R225, 0x8880, RZ ;  /* 0x00008880e1037816 */ /* 0x001fca00000000ff */
[----:B------:R-:W-:-:S07]  /*8c40*/  IMAD R2, R3, R22, RZ ;  /* 0x0000001603027224 */ /* 0x000fce00078e02ff */
.L_x_387:
[----:B------:R-:W-:Y:S05]  /*8c50*/  BSYNC B1 ;  /* 0x0000000000017941 */ /* 0x000fea0003800000 */
.L_x_386:
[----:B0-----:R-:W-:Y:S01]  /*8c60*/  @!P5 IMAD R3, R104, R23, R2 ;  /* 0x000000176803d224 */ /* 0x001fe200078e0202 */
[----:B------:R-:W-:Y:S04]  /*8c70*/  BSSY B1, `(.L_x_388) ;  /* 0x0000006000017945 */ /* 0x000fe80003800000 */
[----:B------:R0:W-:Y:S01]  /*8c80*/  @!P5 STG.E.U8 desc[UR38][R8.64+0x160], R3 ;  /* 0x000160030800d986 */ /* 0x0001e2000c101126 */
[----:B------:R-:W-:Y:S05]  /*8c90*/  @P4 BRA `(.L_x_389) ;  /* 0x00000000000c4947 */ /* 0x000fea0003800000 */
[----:B------:R-:W0:Y:S02]  /*8ca0*/  LDG.E.U8 R225, desc[UR38][R6.64+0x161] ;  /* 0x0001612606e17981 */ /* 0x000e24000c1e1100 */
[----:B0-----:R-:W-:-:S05]  /*8cb0*/  PRMT R3, R225, 0x8880, RZ ;  /* 0x00008880e1037816 */ /* 0x001fca00000000ff */
[----:B------:R-:W-:-:S07]  /*8cc0*/  IMAD R2, R3, R22, RZ ;  /* 0x0000001603027224 */ /* 0x000fce00078e02ff */
.L_x_389:
[----:B------:R-:W-:Y:S05]  /*8cd0*/  BSYNC B1 ;  /* 0x0000000000017941 */ /* 0x000fea0003800000 */
.L_x_388:
[----:B------:R-:W-:Y:S01]  /*8ce0*/  @!P4 IMAD R105, R105, R23, R2 ;  /* 0x000000176969c224 */ /* 0x000fe200078e0202 */
[----:B------:R-:W-:Y:S04]  /*8cf0*/  BSSY B1, `(.L_x_390) ;  /* 0x0000006000017945 */ /* 0x000fe80003800000 */
[----:B------:R0:W-:Y:S01]  /*8d00*/  @!P4 STG.E.U8 desc[UR38][R8.64+0x161], R105 ;  /* 0x000161690800c986 */ /* 0x0001e2000c101126 */
[----:B------:R-:W-:Y:S05]  /*8d10*/  @P3 BRA `(.L_x_391) ;  /* 0x00000000000c3947 */ /* 0x000fea0003800000 */
[----:B------:R-:W0:Y:S02]  /*8d20*/  LDG.E.U8 R225, desc[UR38][R4.64+0x160] ;  /* 0x0001602604e17981 */ /* 0x000e24000c1e1100 */
[----:B0-----:R-:W-:-:S05]  /*8d30*/  PRMT R3, R225, 0x8880, RZ ;  /* 0x00008880e1037816 */ /* 0x001fca00000000ff */
[----:B------:R-:W-:-:S07]  /*8d40*/  IMAD R2, R3, R22, RZ ;  /* 0x0000001603027224 */ /* 0x000fce00078e02ff */
.L_x_391:
[----:B------:R-:W-:Y:S05]  /*8d50*/  BSYNC B1 ;  /* 0x0000000000017941 */ /* 0x000fea0003800000 */
.L_x_390:
        /* <DEDUP_REMOVED lines=16> */
.L_x_393:
[----:B------:R-:W-:Y:S05]  /*8e60*/  BSYNC B1 ;  /* 0x0000000000017941 */ /* 0x000fea0003800000 */
.L_x_392:
[----:B------:R-:W-:Y:S01]  /*8e70*/  @!P2 IMAD R107, R107, R23, R2 ;  /* 0x000000176b6ba224 */ /* 0x000fe200078e0202 */
[----:B------:R-:W-:Y:S04]  /*8e80*/  BSSY B1, `(.L_x_394) ;  /* 0x0000006000017945 */ /* 0x000fe80003800000 */
[----:B------:R0:W-:Y:S01]  /*8e90*/  @!P2 STG.E.U8 desc[UR38][R10.64+0x161], R107 ;  /* 0x0001616b0a00a986 */ /* 0x0001e2000c101126 */
[----:B------:R-:W-:Y:S05]  /*8ea0*/  @P5 BRA `(.L_x_395) ;  /* 0x00000000000c5947 */ /* 0x000fea0003800000 */
[----:B------:R-:W0:Y:S02]  /*8eb0*/  LDG.E.U8 R225, desc[UR38][R6.64+0x168] ;  /* 0x0001682606e17981 */ /* 0x000e24000c1e1100 */
[----:B0-----:R-:W-:-:S05]  /*8ec0*/  PRMT R3, R225, 0x8880, RZ ;  /* 0x00008880e1037816 */ /* 0x001fca00000000ff */
[----:B------:R-:W-:-:S07]  /*8ed0*/  IMAD R2, R3, R22, RZ ;  /* 0x0000001603027224 */ /* 0x000fce00078e02ff */
.L_x_395:
[----:B------:R-:W-:Y:S05]  /*8ee0*/  BSYNC B1 ;  /* 0x0000000000017941 */ /* 0x000fea0003800000 */
.L_x_394:
[----:B0-----:R-:W-:Y:S01]  /*8ef0*/  @!P5 IMAD R3, R108, R23, R2 ;  /* 0x000000176c03d224 */ /* 0x001fe200078e0202 */
[----:B------:R-:W-:Y:S04]  /*8f00*/  BSSY B1, `(.L_x_396) ;  /* 0x0000006000017945 */ /* 0x000fe80003800000 */
[----:B------:R0:W-:Y:S01]  /*8f10*/  @!P5 STG.E.U8 desc[UR38][R8.64+0x168], R3 ;  /* 0x000168030800d986 */ /* 0x0001e2000c101126 */
[----:B------:R-:W-:Y:S05]  /*8f20*/  @P3 BRA `(.L_x_397) ;  /* 0x00000000000c3947 */ /* 0x000fea0003800000 */
[----:B------:R-:W0:Y:S02]  /*8f30*/  LDG.E.U8 R225, desc[UR38][R6.64+0x169] ;  /* 0x0001692606e17981 */ /* 0x000e24000c1e1100 */
[----:B0-----:R-:W-:-:S05]  /*8f40*/  PRMT R3, R225, 0x8880, RZ ;  /* 0x00008880e1037816 */ /* 0x001fca00000000ff */
[----:B------:R-:W-:-:S07]  /*8f50*/  IMAD R2, R3, R22, RZ ;  /* 0x0000001603027224 */ /* 0x000fce00078e02ff */
.L_x_397:
[----:B------:R-:W-:Y:S05]  /*8f60*/  BSYNC B1 ;  /* 0x0000000000017941 */ /* 0x000fea0003800000 */
.L_x_396:
[----:B------:R-:W-:Y:S01]  /*8f70*/  @!P3 IMAD R109, R109, R23, R2 ;  /* 0x000000176d6db224 */ /* 0x000fe200078e0202 */
[----:B------:R-:W-:Y:S04]  /*8f80*/  BSSY B1, `(.L_x_398) ;  /* 0x0000006000017945 */ /* 0x000fe80003800000 */
[----:B------:R0:W-:Y:S01]  /*8f90*/  @!P3 STG.E.U8 desc[UR38][R8.64+0x169], R109 ;  /* 0x0001696d0800b986 */ /* 0x0001e2000c101126 */
[----:B------:R-:W-:Y:S05]  /*8fa0*/  @P4 BRA `(.L_x_399) ;  /* 0x00000000000c4947 */ /* 0x000fea0003800000 */
[----:B------:R-:W0:Y:S02]  /*8fb0*/  LDG.E.U8 R225, desc[UR38][R4.64+0x168] ;  /* 0x0001682604e17981 */ /* 0x000e24000c1e1100 */
[----:B0-----:R-:W-:-:S05]  /*8fc0*/  PRMT R3, R225, 0x8880, RZ ;  /* 0x00008880e1037816 */ /* 0x001fca00000000ff */
[----:B------:R-:W-:-:S07]  /*8fd0*/  IMAD R2, R3, R22, RZ ;  /* 0x0000001603027224 */ /* 0x000fce00078e02ff */
.L_x_399:
[----:B------:R-:W-:Y:S05]  /*8fe0*/  BSYNC B1 ;  /* 0x0000000000017941 */ /* 0x000fea0003800000 */
.L_x_398:
[----:B0-----:R-:W-:Y:S01]  /*8ff0*/  @!P4 IMAD R3, R110, R23, R2 ;  /* 0x000000176e03c224 */ /* 0x001fe200078e0202 */
[----:B------:R-:W-:Y:S04]  /*9000*/  BSSY B1, `(.L_x_400) ;  /* 0x0000006000017945 */ /* 0x000fe80003800000 */
[----:B------:R0:W-:Y:S01]  /*9010*/  @!P4 STG.E.U8 desc[UR38][R10.64+0x168], R3 ;  /* 0x000168030a00c986 */ /* 0x0001e2000c101126 */
[----:B------:R-:W-:Y:S05]  /*9020*/  @P1 BRA `(.L_x_401) ;  /* 0x00000000000c1947 */ /* 0x000fea0003800000 */
[----:B------:R-:W0:Y:S02]  /*9030*/  LDG.E.U8 R225, desc[UR38][R4.64+0x169] ;  /* 0x0001692604e17981 */ /* 0x000e24000c1e1100 */
[----:B0-----:R-:W-:-:S05]  /*9040*/  PRMT R3, R225, 0x8880, RZ ;  /* 0x00008880e1037816 */ /* 0x001fca00000000ff */
[----:B------:R-:W-:-:S07]  /*9050*/  IMAD R2, R3, R22, RZ ;  /* 0x0000001603027224 */ /* 0x000fce00078e02ff */
.L_x_401:
[----:B------:R-:W-:Y:S05]  /*9060*/  BSYNC B1 ;  /* 0x0000000000017941 */ /* 0x000fea0003800000 */
.L_x_400:
[----:B------:R-:W-:Y:S01]  /*9070*/  @!P1 IMAD R111, R111, R23, R2 ;  /* 0x000000176f6f9224 */ /* 0x000fe200078e0202 */
[----:B------:R-:W-:Y:S04]  /*9080*/  BSSY B1, `(.L_x_402) ;  /* 0x0000006000017945 */ /* 0x000fe80003800000 */
[----:B------:R0:W-:Y:S01]  /*9090*/  @!P1 STG.E.U8 desc[UR38][R10.64+0x169], R111 ;  /* 0x0001696f0a009986 */ /* 0x0001e2000c101126 */
[----:B------:R-:W-:Y:S05]  /*90a0*/  @P6 BRA `(.L_x_403) ;  /* 0x00000000000c6947 */ /* 0x000fea0003800000 */
[----:B------:R-:W0:Y:S02]  /*90b0*/  LDG.E.U8 R225, desc[UR38][R6.64+0x170] ;  /* 0x0001702606e17981 */ /* 0x000e24000c1e1100 */
[----:B0-----:R-:W-:-:S05]  /*90c0*/  PRMT R3, R225, 0x8880, RZ ;  /* 0x00008880e1037816 */ /* 0x001fca00000000ff */
[----:B------:R-:W-:-:S07]  /*90d0*/  IMAD R2, R3, R22, RZ ;  /* 0x0000001603027224 */ /* 0x000fce00078e02ff */
.L_x_403:
[----:B------:R-:W-:Y:S05]  /*90e0*/  BSYNC B1 ;  /* 0x0000000000017941 */ /* 0x000fea0003800000 */
.L_x_402:
        /* <DEDUP_REMOVED lines=16> */
.L_x_405:
[----:B------:R-:W-:Y:S05]  /*91f0*/  BSYNC B1 ;  /* 0x0000000000017941 */ /* 0x000fea0003800000 */
.L_x_404:
[----:B------:R-:W-:Y:S01]  /*9200*/  @!P4 IMAD R113, R113, R23, R2 ;  /* 0x000000177171c224 */ /* 0x000fe200078e0202 */
[----:B------:R-:W-:Y:S04]  /*9210*/  BSSY B1, `(.L_x_406) ;  /* 0x0000006000017945 */ /* 0x000fe80003800000 */
[----:B------:R0:W-:Y:S01]  /*9220*/  @!P4 STG.E.U8 desc[UR38][R8.64+0x171], R113 ;  /* 0x000171710800c986 */ /* 0x0001e2000c101126 */
[----:B------:R-:W-:Y:S05]  /*9230*/  @P0 BRA `(.L_x_407) ;  /* 0x00000000000c0947 */ /* 0x000fea0003800000 */
[----:B------:R-:W0:Y:S02]  /*9240*/  LDG.E.U8 R225, desc[UR38][R4.64+0x170] ;  /* 0x0001702604e17981 */ /* 0x000e24000c1e1100 */
[----:B0-----:R-:W-:-:S05]  /*9250*/  PRMT R3, R225, 0x8880, RZ ;  /* 0x00008880e1037816 */ /* 0x001fca00000000ff */
[----:B------:R-:W-:-:S07]  /*9260*/  IMAD R2, R3, R22, RZ ;  /* 0x0000001603027224 */ /* 0x000fce00078e02ff */
.L_x_407:
[----:B------:R-:W-:Y:S05]  /*9270*/  BSYNC B1 ;  /* 0x0000000000017941 */ /* 0x000fea0003800000 */
.L_x_406:
[----:B0-----:R-:W-:Y:S01]  /*9280*/  @!P0 IMAD R3, R114, R23, R2 ;  /* 0x0000001772038224 */ /* 0x001fe200078e0202 */
[----:B------:R-:W-:Y:S04]  /*9290*/  BSSY B1, `(.L_x_408) ;  /* 0x0000006000017945 */ /* 0x000fe80003800000 */
[----:B------:R0:W-:Y:S01]  /*92a0*/  @!P0 STG.E.U8 desc[UR38][R10.64+0x170], R3 ;  /* 0x000170030a008986 */ /* 0x0001e2000c101126 */
[----:B------:R-:W-:Y:S05]  /*92b0*/  @P3 BRA `(.L_x_409) ;  /* 0x00000000000c3947 */ /* 0x000fea0003800000 */
[----:B------:R-:W0:Y:S02]  /*92c0*/  LDG.E.U8 R225, desc[UR38][R4.64+0x171] ;  /* 0x0001712604e17981 */ /* 0x000e24000c1e1100 */
[----:B0-----:R-:W-:-:S05]  /*92d0*/  PRMT R3, R225, 0x8880, RZ ;  /* 0x00008880e1037816 */ /* 0x001fca00000000ff */
[----:B------:R-:W-:-:S07]  /*92e0*/  IMAD R2, R3, R22, RZ ;  /* 0x0000001603027224 */ /* 0x000fce00078e02ff */
.L_x_409:
[----:B------:R-:W-:Y:S05]  /*92f0*/  BSYNC B1 ;  /* 0x0000000000017941 */ /* 0x000fea0003800000 */
.L_x_408:
[----:B------:R-:W-:Y:S01]  /*9300*/  @!P3 IMAD R115, R115, R23, R2 ;  /* 0x000000177373b224 */ /* 0x000fe200078e0202 */
[----:B------:R-:W-:Y:S04]  /*9310*/  BSSY B1, `(.L_x_410) ;  /* 0x0000006000017945 */ /* 0x000fe80003800000 */
[----:B------:R0:W-:Y:S01]  /*9320*/  @!P3 STG.E.U8 desc[UR38][R10.64+0x171], R115 ;  /* 0x000171730a00b986 */ /* 0x0001e2000c101126 */
[----:B------:R-:W-:Y:S05]  /*9330*/  @P6 BRA `(.L_x_411) ;  /* 0x00000000000c6947 */ /* 0x000fea0003800000 */
[----:B------:R-:W0:Y:S02]  /*9340*/  LDG.E.U8 R225, desc[UR38][R6.64+0x178] ;  /* 0x0001782606e17981 */ /* 0x000e24000c1e1100 */
[----:B0-----:R-:W-:-:S05]  /*9350*/  PRMT R3, R225, 0x8880, RZ ;  /* 0x00008880e1037816 */ /* 0x001fca00000000ff */
[----:B------:R-:W-:-:S07]  /*9360*/  IMAD R2, R3, R22, RZ ;  /* 0x0000001603027224 */ /* 0x000fce00078e02ff */
.L_x_411:
[----:B------:R-:W-:Y:S05]  /*9370*/  BSYNC B1 ;  /* 0x0000000000017941 */ /* 0x000fea0003800000 */
.L_x_410:
[----:B0-----:R-:W-:Y:S01]  /*9380*/  @!P6 IMAD R3, R116, R23, R2 ;  /* 0x000000177403e224 */ /* 0x001fe200078e0202 */
[----:B------:R-:W-:Y:S04]  /*9390*/  BSSY B1, `(.L_x_412) ;  /* 0x0000006000017945 */ /* 0x000fe80003800000 */
[----:B------:R0:W-:Y:S01]  /*93a0*/  @!P6 STG.E.U8 desc[UR38][R8.64+0x178], R3 ;  /* 0x000178030800e986 */ /* 0x0001e2000c101126 */
[----:B------:R-:W-:Y:S05]  /*93b0*/  @P5 BRA `(.L_x_413) ;  /* 0x00000000000c5947 */ /* 0x000fea0003800000 */
[----:B------:R-:W0:Y:S02]  /*93c0*/  LDG.E.U8 R225, desc[UR38][R6.64+0x179] ;  /* 0x0001792606e17981 */ /* 0x000e24000c1e1100 */
[----:B0-----:R-:W-:-:S05]  /*93d0*/  PRMT R3, R225, 0x8880, RZ ;  /* 0x00008880e1037816 */ /* 0x001fca00000000ff */
[----:B------:R-:W-:-:S07]  /*93e0*/  IMAD R2, R3, R22, RZ ;  /* 0x0000001603027224 */ /* 0x000fce00078e02ff */
.L_x_413:
[----:B------:R-:W-:Y:S05]  /*93f0*/  BSYNC B1 ;  /* 0x0000000000017941 */ /* 0x000fea0003800000 */
.L_x_412:
[----:B------:R-:W-:Y:S01]  /*9400*/  @!P5 IMAD R117, R117, R23, R2 ;  /* 0x000000177575d224 */ /* 0x000fe200078e0202 */
[----:B------:R-:W-:Y:S04]  /*9410*/  BSSY B1, `(.L_x_414) ;  /* 0x0000006000017945 */ /* 0x000fe80003800000 */
[----:B------:R0:W-:Y:S01]  /*9420*/  @!P5 STG.E.U8 desc[UR38][R8.64+0x179], R117 ;  /* 0x000179750800d986 */ /* 0x0001e2000c101126 */
[----:B------:R-:W-:Y:S05]  /*9430*/  @P2 BRA `(.L_x_415) ;  /* 0x00000000000c2947 */ /* 0x000fea0003800000 */
[----:B------:R-:W0:Y:S02]  /*9440*/  LDG.E.U8 R225, desc[UR38][R4.64+0x178] ;  /* 0x0001782604e17981 */ /* 0x000e24000c1e1100 */
[----:B0-----:R-:W-:-:S05]  /*9450*/  PRMT R3, R225, 0x8880, RZ ;  /* 0x00008880e1037816 */ /* 0x001fca00000000ff */
[----:B------:R-:W-:-:S07]  /*9460*/  IMAD R2, R3, R22, RZ ;  /* 0x0000001603027224 */ /* 0x000fce00078e02ff */
.L_x_415:
[----:B------:R-:W-:Y:S05]  /*9470*/  BSYNC B1 ;  /* 0x0000000000017941 */ /* 0x000fea0003800000 */
.L_x_414:
[----:B0-----:R-:W-:Y:S01]  /*9480*/  @!P2 IMAD R3, R118, R23, R2 ;  /* 0x000000177603a224 */ /* 0x001fe200078e0202 */
[----:B------:R-:W-:Y:S01]  /*9490*/  ISETP.LT.OR P1, PT, R20, 0x9, !P1 ;  /* 0x000000091400780c */ /* 0x000fe20004f21670 */
[----:B------:R-:W-:Y:S03]  /*94a0*/  BSSY B1, `(.L_x_416) ;  /* 0x0000006000017945 */ /* 0x000fe60003800000 */
[----:B------:R0:W-:Y:S09]  /*94b0*/  @!P2 STG.E.U8 desc[UR38][R10.64+0x178], R3 ;  /* 0x000178030a00a986 */ /* 0x0001f2000c101126 */
[----:B------:R-:W-:Y:S05]  /*94c0*/  @P1 BRA `(.L_x_417) ;  /* 0x00000000000c1947 */ /* 0x000fea0003800000 */
[----:B------:R-:W0:Y:S02]  /*94d0*/  LDG.E.U8 R225, desc[UR38][R4.64+0x179] ;  /* 0x0001792604e17981 */ /* 0x000e24000c1e1100 */
[----:B0-----:R-:W-:-:S05]  /*94e0*/  PRMT R3, R225, 0x8880, RZ ;  /* 0x00008880e1037816 */ /* 0x001fca00000000ff */
[----:B------:R-:W-:-:S07]  /*94f0*/  IMAD R2, R3, R22, RZ ;  /* 0x0000001603027224 */ /* 0x000fce00078e02ff */
.L_x_417:
[----:B------:R-:W-:Y:S05]  /*9500*/  BSYNC B1 ;  /* 0x0000000000017941 */ /* 0x000fea0003800000 */
.L_x_416:
[----:B------:R-:W-:Y:S01]  /*9510*/  IMAD R119, R119, R23, R2 ;  /* 0x0000001777777224 */ /* 0x000fe200078e0202 */
[----:B------:R-:W-:Y:S06]  /*9520*/  @P1 BRA `(.L_x_418) ;  /* 0x0000002800881947 */ /* 0x000fec0003800000 */
[----:B------:R0:W-:Y:S01]  /*9530*/  STG.E.U8 desc[UR38][R10.64+0x179], R119 ;  /* 0x000179770a007986 */ /* 0x0001e2000c101126 */
[----:B------:R-:W-:Y:S05]  /*9540*/  BRA `(.L_x_418) ;  /* 0x0000002800807947 */ /* 0x000fea0003800000 */
.L_x_33:
[C---:B------:R-:W-:Y:S02]  /*9550*/  ISETP.GE.AND P0, PT, R0.reuse, 0x1, PT ;  /* 0x000000010000780c */ /* 0x040fe40003f06270 */
[----:B------:R-:W-:Y:S02]  /*9560*/  ISETP.GE.AND P3, PT, R0, 0x2, PT ;  /* 0x000000020000780c */ /* 0x000fe40003f66270 */
[C---:B------:R-:W-:Y:S02]  /*9570*/  ISETP.LT.OR P4, PT, R20.reuse, 0x1, !P0 ;  /* 0x000000011400780c */ /* 0x040fe40004781670 */
[C---:B------:R-:W-:Y:S02]  /*9580*/  ISETP.LT.OR P2, PT, R20.reuse, 0x1, !P3 ;  /* 0x000000011400780c */ /* 0x040fe40005f41670 */
[----:B------:R-:W-:Y:S02]  /*9590*/  ISETP.LT.OR P0, PT, R20, 0x9, !P0 ;  /* 0x000000091400780c */ /* 0x000fe40004701670 */
[----:B------:R-:W-:-:S02]  /*95a0*/  ISETP.GE.AND P1, PT, R0, 0x9, PT ;  /* 0x000000090000780c */ /* 0x000fc40003f26270 */
[C---:B------:R-:W-:Y:S02]  /*95b0*/  ISETP.LT.OR P3, PT, R20.reuse, 0x9, !P3 ;  /* 0x000000091400780c */ /* 0x040fe40005f61670 */
[C---:B------:R-:W-:Y:S02]  /*95c0*/  ISETP.LT.OR P5, PT, R20.reuse, 0x1, !P1 ;  /* 0x000000011400780c */ /* 0x040fe40004fa1670 */
[----:B------:R-:W-:Y:S01]  /*95d0*/  ISETP.LT.OR P1, PT, R20, 0x9, !P1 ;  /* 0x000000091400780c */ /* 0x000fe20004f21670 */
[-C--:B------:R-:W-:Y:S02]  /*95e0*/  @!P4 IMAD R3, R120, R23.reuse, RZ ;  /* 0x000000177803c224 */ /* 0x080fe400078e02ff */
[-C--:B------:R-:W-:Y:S02]  /*95f0*/  @!P2 IMAD R121, R121, R23.reuse, RZ ;  /* 0x000000177979a224 */ /* 0x080fe400078e02ff */
[----:B------:R-:W-:Y:S01]  /*9600*/  @!P0 IMAD R5, R122, R23, RZ ;  /* 0x000000177a058224 */ /* 0x000fe200078e02ff */
[----:B------:R0:W-:Y:S01]  /*9610*/  @!P4 STG.E.U8 desc[UR38][R8.64], R3 ;  /* 0x000000030800c986 */ /* 0x0001e2000c101126 */
[----:B------:R-:W-:-:S02]  /*9620*/  ISETP.GE.AND P4, PT, R0, 0xa, PT ;  /* 0x0000000a0000780c */ /* 0x000fc40003f86270 */
[-C--:B------:R-:W-:Y:S01]  /*9630*/  @!P3 IMAD R123, R123, R23.reuse, RZ ;  /* 0x000000177b7bb224 */ /* 0x080fe200078e02ff */
[----:B------:R-:W-:Y:S01]  /*9640*/  @!P2 STG.E.U8 desc[UR38][R8.64+0x1], R121 ;  /* 0x000001790800a986 */ /* 0x000fe2000c101126 */
[----:B------:R-:W-:Y:S01]  /*9650*/  ISETP.LT.OR P6, PT, R20, 0x1, !P4 ;  /* 0x000000011400780c */ /* 0x000fe200067c1670 */
[-C--:B------:R-:W-:Y:S01]  /*9660*/  @!P5 IMAD R7, R124, R23.reuse, RZ ;  /* 0x000000177c07d224 */ /* 0x080fe200078e02ff */
[----:B------:R-:W-:Y:S01]  /*9670*/  ISETP.GE.AND P2, PT, R0, 0x11, PT ;  /* 0x000000110000780c */ /* 0x000fe20003f46270 */
[----:B------:R1:W-:Y:S01]  /*9680*/  @!P0 STG.E.U8 desc[UR38][R10.64], R5 ;  /* 0x000000050a008986 */ /* 0x0003e2000c101126 */
[C---:B------:R-:W-:Y:S02]  /*9690*/  ISETP.LT.OR P4, PT, R20.reuse, 0x9, !P4 ;  /* 0x000000091400780c */ /* 0x040fe40006781670 */
[----:B------:R-:W-:Y:S01]  /*96a0*/  ISETP.LT.OR P0, PT, R20, 0x1, !P2 ;  /* 0x000000011400780c */ /* 0x000fe20005701670 */
[----:B------:R-:W-:Y:S01]  /*96b0*/  @!P3 STG.E.U8 desc[UR38][R10.64+0x1], R123 ;  /* 0x0000017b0a00b986 */ /* 0x000fe2000c101126 */
[----:B------:R-:W-:Y:S01]  /*96c0*/  ISETP.GE.AND P3, PT, R0, 0x12, PT ;  /* 0x000000120000780c */ /* 0x000fe20003f66270 */
[-C--:B0-----:R-:W-:Y:S01]  /*96d0*/  @!P1 IMAD R3, R126, R23.reuse, RZ ;  /* 0x000000177e039224 */ /* 0x081fe200078e02ff */
[C---:B------:R-:W-:Y:S01]  /*96e0*/  ISETP.LT.OR P2, PT, R20.reuse, 0x9, !P2 ;  /* 0x000000091400780c */ /* 0x040fe20005741670 */
[----:B------:R0:W-:Y:S01]  /*96f0*/  @!P5 STG.E.U8 desc[UR38][R8.64+0x8], R7 ;  /* 0x000008070800d986 */ /* 0x0001e2000c101126 */
[C---:B------:R-:W-:Y:S01]  /*9700*/  ISETP.LT.OR P5, PT, R20.reuse, 0x1, !P3 ;  /* 0x000000011400780c */ /* 0x040fe20005fa1670 */
[----:B------:R-:W-:Y:S01]  /*9710*/  @!P6 IMAD R125, R125, R23, RZ ;  /* 0x000000177d7de224 */ /* 0x000fe200078e02ff */
[----:B------:R-:W-:-:S03]  /*9720*/  ISETP.LT.OR P3, PT, R20, 0x9, !P3 ;  /* 0x000000091400780c */ /* 0x000fc60005f61670 */
[-C--:B------:R-:W-:Y:S01]  /*9730*/  @!P4 IMAD R127, R127, R23.reuse, RZ ;  /* 0x000000177f7fc224 */ /* 0x080fe200078e02ff */
[----:B------:R-:W-:Y:S01]  /*9740*/  @!P6 STG.E.U8 desc[UR38][R8.64+0x9], R125 ;  /* 0x0000097d0800e986 */ /* 0x000fe2000c101126 */
[----:B------:R-:W-:Y:S01]  /*9750*/  ISETP.GE.AND P6, PT, R0, 0x1a, PT ;  /* 0x0000001a0000780c */ /* 0x000fe20003fc6270 */
[-C--:B-1----:R-:W-:Y:S02]  /*9760*/  @!P0 IMAD R5, R128, R23.reuse, RZ ;  /* 0x0000001780058224 */ /* 0x082fe400078e02ff */
[----:B------:R1:W-:Y:S01]  /*9770*/  @!P1 STG.E.U8 desc[UR38][R10.64+0x8], R3 ;  /* 0x000008030a009986 */ /* 0x0003e2000c101126 */
[----:B------:R-:W-:Y:S01]  /*9780*/  ISETP.GE.AND P1, PT, R0, 0x19, PT ;  /* 0x000000190000780c */ /* 0x000fe20003f26270 */
[-C--:B0-----:R-:W-:Y:S02]  /*9790*/  @!P2 IMAD R7, R130, R23.reuse, RZ ;  /* 0x000000178207a224 */ /* 0x081fe400078e02ff */
[----:B------:R-:W-:Y:S01]  /*97a0*/  @!P4 STG.E.U8 desc[UR38][R10.64+0x9], R127 ;  /* 0x0000097f0a00c986 */ /* 0x000fe2000c101126 */
[C---:B------:R-:W-:Y:S01]  /*97b0*/  ISETP.LT.OR P4, PT, R20.reuse, 0x1, !P6 ;  /* 0x000000011400780c */ /* 0x040fe20007781670 */
[-C--:B------:R-:W-:Y:S01]  /*97c0*/  @!P5 IMAD R129, R129, R23.reuse, RZ ;  /* 0x000000178181d224 */ /* 0x080fe200078e02ff */
[C---:B------:R-:W-:Y:S01]  /*97d0*/  ISETP.LT.OR P6, PT, R20.reuse, 0x9, !P6 ;  /* 0x000000091400780c */ /* 0x040fe200077c1670 */
[----:B------:R0:W-:Y:S01]  /*97e0*/  @!P0 STG.E.U8 desc[UR38][R8.64+0x10], R5 ;  /* 0x0000100508008986 */ /* 0x0001e2000c101126 */
[C---:B------:R-:W-:Y:S01]  /*97f0*/  ISETP.LT.OR P0, PT, R20.reuse, 0x1, !P1 ;  /* 0x000000011400780c */ /* 0x040fe20004f01670 */
[-C--:B------:R-:W-:Y:S01]  /*9800*/  @!P3 IMAD R131, R131, R23.reuse, RZ ;  /* 0x000000178383b224 */ /* 0x080fe200078e02ff */
[----:B------:R-:W-:Y:S01]  /*9810*/  ISETP.LT.OR P1, PT, R20, 0x9, !P1 ;  /* 0x000000091400780c */ /* 0x000fe20004f21670 */
[----:B------:R-:W-:Y:S04]  /*9820*/  @!P5 STG.E.U8 desc[UR38][R8.64+0x11], R129 ;  /* 0x000011810800d986 */ /* 0x000fe8000c101126 */
[----:B------:R2:W-:Y:S01]  /*9830*/  @!P2 STG.E.U8 desc[UR38][R10.64+0x10], R7 ;  /* 0x000010070a00a986 */ /* 0x0005e2000c101126 */
[----:B------:R-:W-:Y:S01]  /*9840*/  ISETP.GE.AND P2, PT, R0, 0x21, PT ;  /* 0x000000210000780c */ /* 0x000fe20003f46270 */
[----:B------:R-:W-:-:S02]  /*9850*/  @!P4 IMAD R133, R133, R23, RZ ;  /* 0x000000178585c224 */ /* 0x000fc400078e02ff */
[----:B------:R-:W-:Y:S01]  /*9860*/  @!P3 STG.E.U8 desc[UR38][R10.64+0x11], R131 ;  /* 0x000011830a00b986 */ /* 0x000fe2000c101126 */
[----:B------:R-:W-:Y:S01]  /*9870*/  ISETP.GE.AND P3, PT, R0, 0x22, PT ;  /* 0x000000220000780c */ /* 0x000fe20003f66270 */
[-C--:B-1----:R-:W-:Y:S01]  /*9880*/  @!P0 IMAD R3, R132, R23.reuse, RZ ;  /* 0x0000001784038224 */ /* 0x082fe200078e02ff */
[C---:B------:R-:W-:Y:S01]  /*9890*/  ISETP.LT.OR P5, PT, R20.reuse, 0x1, !P2 ;  /* 0x000000011400780c */ /* 0x040fe200057a1670 */
[----:B------:R-:W-:Y:S01]  /*98a0*/  @!P4 STG.E.U8 desc[UR38][R8.64+0x19], R133 ;  /* 0x000019850800c986 */ /* 0x000fe2000c101126 */
[C---:B------:R-:W-:Y:S01]  /*98b0*/  ISETP.LT.OR P4, PT, R20.reuse, 0x1, !P3 ;  /* 0x000000011400780c */ /* 0x040fe20005f81670 */
[-C--:B------:R-:W-:Y:S01]  /*98c0*/  @!P6 IMAD R135, R135, R23.reuse, RZ ;  /* 0x000000178787e224 */ /* 0x080fe200078e02ff */
[C---:B------:R-:W-:Y:S01]  /*98d0*/  ISETP.LT.OR P2, PT, R20.reuse, 0x9, !P2 ;  /* 0x000000091400780c */ /* 0x040fe20005741670 */
[----:B------:R1:W-:Y:S01]  /*98e0*/  @!P0 STG.E.U8 desc[UR38][R8.64+0x18], R3 ;  /* 0x0000180308008986 */ /* 0x0003e2000c101126 */
[----:B------:R-:W-:Y:S01]  /*98f0*/  ISETP.LT.OR P3, PT, R20, 0x9, !P3 ;  /* 0x000000091400780c */ /* 0x000fe20005f61670 */
[-C--:B0-----:R-:W-:Y:S01]  /*9900*/  @!P1 IMAD R5, R134, R23.reuse, RZ ;  /* 0x0000001786059224 */ /* 0x081fe200078e02ff */
[----:B------:R-:W-:Y:S01]  /*9910*/  ISETP.GE.AND P0, PT, R0, 0x29, PT ;  /* 0x000000290000780c */ /* 0x000fe20003f06270 */
[----:B------:R-:W-:Y:S03]  /*9920*/  @!P6 STG.E.U8 desc[UR38][R10.64+0x19], R135 ;  /* 0x000019870a00e986 */ /* 0x000fe6000c101126 */
[----:B------:R-:W-:Y:S01]  /*9930*/  ISETP.LT.OR P6, PT, R20, 0x1, !P0 ;  /* 0x000000011400780c */ /* 0x000fe200047c1670 */
[-C--:B--2---:R-:W-:Y:S01]  /*9940*/  @!P5 IMAD R7, R136, R23.reuse, RZ ;  /* 0x000000178807d224 */ /* 0x084fe200078e02ff */
[----:B------:R0:W-:Y:S01]  /*9950*/  @!P1 STG.E.U8 desc[UR38][R10.64+0x18], R5 ;  /* 0x000018050a009986 */ /* 0x0001e2000c101126 */
[-C--:B------:R-:W-:Y:S01]  /*9960*/  @!P4 IMAD R137, R137, R23.reuse, RZ ;  /* 0x000000178989c224 */ /* 0x080fe200078e02ff */
[----:B------:R-:W-:Y:S01]  /*9970*/  ISETP.GE.AND P1, PT, R0, 0x2a, PT ;  /* 0x0000002a0000780c */ /* 0x000fe20003f26270 */
[-C--:B-1----:R-:W-:Y:S01]  /*9980*/  @!P2 IMAD R3, R138, R23.reuse, RZ ;  /* 0x000000178a03a224 */ /* 0x082fe200078e02ff */
[----:B------:R1:W-:Y:S01]  /*9990*/  @!P5 STG.E.U8 desc[UR38][R8.64+0x20], R7 ;  /* 0x000020070800d986 */ /* 0x0003e2000c101126 */
[----:B------:R-:W-:Y:S01]  /*99a0*/  @!P3 IMAD R139, R139, R23, RZ ;  /* 0x000000178b8bb224 */ /* 0x000fe200078e02ff */
[----:B------:R-:W-:-:S02]  /*99b0*/  ISETP.LT.OR P5, PT, R20, 0x1, !P1 ;  /* 0x000000011400780c */ /* 0x000fc40004fa1670 */
[----:B------:R-:W-:Y:S01]  /*99c0*/  @!P4 STG.E.U8 desc[UR38][R8.64+0x21], R137 ;  /* 0x000021890800c986 */ /* 0x000fe2000c101126 */
[----:B------:R-:W-:Y:S02]  /*99d0*/  ISETP.LT.OR P0, PT, R20, 0x9, !P0 ;  /* 0x000000091400780c */ /* 0x000fe40004701670 */
[----:B------:R-:W-:Y:S01]  /*99e0*/  ISETP.GE.AND P4, PT, R0, 0x31, PT ;  /* 0x000000310000780c */ /* 0x000fe20003f86270 */
[-C--:B0-----:R-:W-:Y:S01]  /*99f0*/  @!P6 IMAD R5, R140, R23.reuse, RZ ;  /* 0x000000178c05e224 */ /* 0x081fe200078e02ff */
[C---:B------:R-:W-:Y:S01]  /*9a00*/  ISETP.LT.OR P1, PT, R20.reuse, 0x9, !P1 ;  /* 0x000000091400780c */ /* 0x040fe20004f21670 */
[----:B------:R0:W-:Y:S01]  /*9a10*/  @!P2 STG.E.U8 desc[UR38][R10.64+0x20], R3 ;  /* 0x000020030a00a986 */ /* 0x0001e2000c101126 */
[C---:B------:R-:W-:Y:S02]  /*9a20*/  ISETP.LT.OR P2, PT, R20.reuse, 0x1, !P4 ;  /* 0x000000011400780c */ /* 0x040fe40006741670 */
[----:B------:R-:W-:Y:S01]  /*9a30*/  ISETP.LT.OR P4, PT, R20, 0x9, !P4 ;  /* 0x000000091400780c */ /* 0x000fe20006781670 */
[----:B------:R-:W-:Y:S01]  /*9a40*/  @!P3 STG.E.U8 desc[UR38][R10.64+0x21], R139 ;  /* 0x0000218b0a00b986 */ /* 0x000fe2000c101126 */
[----:B------:R-:W-:Y:S01]  /*9a50*/  ISETP.GE.AND P3, PT, R0, 0x32, PT ;  /* 0x000000320000780c */ /* 0x000fe20003f66270 */
[----:B------:R-:W-:-:S02]  /*9a60*/  @!P5 IMAD R141, R141, R23, RZ ;  /* 0x000000178d8dd224 */ /* 0x000fc400078e02ff */
[----:B------:R2:W-:Y:S01]  /*9a70*/  @!P6 STG.E.U8 desc[UR38][R8.64+0x28], R5 ;  /* 0x000028050800e986 */ /* 0x0005e2000c101126 */
[----:B------:R-:W-:Y:S01]  /*9a80*/  ISETP.LT.OR P6, PT, R20, 0x1, !P3 ;  /* 0x000000011400780c */ /* 0x000fe20005fc1670 */
[-C--:B-1----:R-:W-:Y:S01]  /*9a90*/  @!P0 IMAD R7, R142, R23.reuse, RZ ;  /* 0x000000178e078224 */ /* 0x082fe200078e02ff */
[----:B------:R-:W-:Y:S01]  /*9aa0*/  ISETP.LT.OR P3, PT, R20, 0x9, !P3 ;  /* 0x000000091400780c */ /* 0x000fe20005f61670 */
[-C--:B------:R-:W-:Y:S01]  /*9ab0*/  @!P1 IMAD R143, R143, R23.reuse, RZ ;  /* 0x000000178f8f9224 */ /* 0x080fe200078e02ff */
[----:B------:R-:W-:Y:S01]  /*9ac0*/  @!P5 STG.E.U8 desc[UR38][R8.64+0x29], R141 ;  /* 0x0000298d0800d986 */ /* 0x000fe2000c101126 */
[----:B0-----:R-:W-:-:S03]  /*9ad0*/  @!P2 IMAD R3, R144, R23, RZ ;  /* 0x000000179003a224 */ /* 0x001fc600078e02ff */
[----:B------:R0:W-:Y:S01]  /*9ae0*/  @!P0 STG.E.U8 desc[UR38][R10.64+0x28], R7 ;  /* 0x000028070a008986 */ /* 0x0001e2000c101126 */
[----:B------:R-:W-:Y:S01]  /*9af0*/  ISETP.GE.AND P0, PT, R0, 0x39, PT ;  /* 0x000000390000780c */ /* 0x000fe20003f06270 */
[-C--:B--2---:R-:W-:Y:S02]  /*9b00*/  @!P4 IMAD R5, R146, R23.reuse, RZ ;  /* 0x000000179205c224 */ /* 0x084fe400078e02ff */
[----:B------:R-:W-:Y:S01]  /*9b10*/  @!P1 STG.E.U8 desc[UR38][R10.64+0x29], R143 ;  /* 0x0000298f0a009986 */ /* 0x000fe2000c101126 */
[----:B------:R-:W-:Y:S01]  /*9b20*/  ISETP.GE.AND P1, PT, R0, 0x3a, PT ;  /* 0x0000003a0000780c */ /* 0x000fe20003f26270 */
[-C--:B------:R-:W-:Y:S01]  /*9b30*/  @!P6 IMAD R145, R145, R23.reuse, RZ ;  /* 0x000000179191e224 */ /* 0x080fe200078e02ff */
[C---:B------:R-:W-:Y:S01]  /*9b40*/  ISETP.LT.OR P5, PT, R20.reuse, 0x1, !P0 ;  /* 0x000000011400780c */ /* 0x040fe200047a1670 */
[----:B------:R1:W-:Y:S01]  /*9b50*/  @!P2 STG.E.U8 desc[UR38][R8.64+0x30], R3 ;  /* 0x000030030800a986 */ /* 0x0003e2000c101126 */
[C---:B------:R-:W-:Y:S01]  /*9b60*/  ISETP.LT.OR P2, PT, R20.reuse, 0x1, !P1 ;  /* 0x000000011400780c */ /* 0x040fe20004f41670 */
[----:B------:R-:W-:Y:S01]  /*9b70*/  @!P3 IMAD R147, R147, R23, RZ ;  /* 0x000000179393b224 */ /* 0x000fe200078e02ff */
[C---:B------:R-:W-:Y:S01]  /*9b80*/  ISETP.LT.OR P0, PT, R20.reuse, 0x9, !P0 ;  /* 0x000000091400780c */ /* 0x040fe20004701670 */
[----:B------:R-:W-:Y:S01]  /*9b90*/  @!P6 STG.E.U8 desc[UR38][R8.64+0x31], R145 ;  /* 0x000031910800e986 */ /* 0x000fe2000c101126 */
[----:B------:R-:W-:-:S02]  /*9ba0*/  ISETP.LT.OR P1, PT, R20, 0x9, !P1 ;  /* 0x000000091400780c */ /* 0x000fc40004f21670 */
[C---:B------:R-:W-:Y:S01]  /*9bb0*/  ISETP.GE.AND P6, PT, R0.reuse, 0x42, PT ;  /* 0x000000420000780c */ /* 0x040fe20003fc6270 */
[----:B------:R2:W-:Y:S01]  /*9bc0*/  @!P4 STG.E.U8 desc[UR38][R10.64+0x30], R5 ;  /* 0x000030050a00c986 */ /* 0x0005e2000c101126 */
[----:B------:R-:W-:-:S03]  /*9bd0*/  ISETP.GE.AND P4, PT, R0, 0x41, PT ;  /* 0x000000410000780c */ /* 0x000fc60003f86270 */
[----:B------:R-:W-:Y:S01]  /*9be0*/  @!P3 STG.E.U8 desc[UR38][R10.64+0x31], R147 ;  /* 0x000031930a00b986 */ /* 0x000fe2000c101126 */
[----:B------:R-:W-:Y:S01]  /*9bf0*/  ISETP.LT.OR P3, PT, R20, 0x1, !P4 ;  /* 0x000000011400780c */ /* 0x000fe20006761670 */
[-C--:B0-----:R-:W-:Y:S01]  /*9c00*/  @!P5 IMAD R7, R148, R23.reuse, RZ ;  /* 0x000000179407d224 */ /* 0x081fe200078e02ff */
[----:B------:R-:W-:Y:S01]  /*9c10*/  ISETP.LT.OR P4, PT, R20, 0x9, !P4 ;  /* 0x000000091400780c */ /* 0x000fe20006781670 */
[-C--:B------:R-:W-:Y:S02]  /*9c20*/  @!P2 IMAD R149, R149, R23.reuse, RZ ;  /* 0x000000179595a224 */ /* 0x080fe400078e02ff */
[-C--:B-1----:R-:W-:Y:S01]  /*9c30*/  @!P0 IMAD R3, R150, R23.reuse, RZ ;  /* 0x0000001796038224 */ /* 0x082fe200078e02ff */
[----:B------:R-:W-:Y:S01]  /*9c40*/  @!P5 STG.E.U8 desc[UR38][R8.64+0x38], R7 ;  /* 0x000038070800d986 */ /* 0x000fe2000c101126 */
[----:B------:R-:W-:Y:S01]  /*9c50*/  @!P1 IMAD R151, R151, R23, RZ ;  /* 0x0000001797979224 */ /* 0x000fe200078e02ff */
[----:B------:R-:W-:Y:S02]  /*9c60*/  ISETP.LT.OR P5, PT, R20, 0x1, !P6 ;  /* 0x000000011400780c */ /* 0x000fe400077a1670 */
[----:B------:R-:W-:Y:S01]  /*9c70*/  @!P2 STG.E.U8 desc[UR38][R8.64+0x39], R149 ;  /* 0x000039950800a986 */ /* 0x000fe2000c101126 */
[----:B------:R-:W-:-:S02]  /*9c80*/  ISETP.GE.AND P2, PT, R0, 0x49, PT ;  /* 0x000000490000780c */ /* 0x000fc40003f46270 */
[-C--:B--2---:R-:W-:Y:S01]  /*9c90*/  @!P3 IMAD R5, R152, R23.reuse, RZ ;  /* 0x000000179805b224 */ /* 0x084fe200078e02ff */
[----:B------:R0:W-:Y:S01]  /*9ca0*/  @!P0 STG.E.U8 desc[UR38][R10.64+0x38], R3 ;  /* 0x000038030a008986 */ /* 0x0001e2000c101126 */
[C---:B------:R-:W-:Y:S02]  /*9cb0*/  ISETP.LT.OR P0, PT, R20.reuse, 0x9, !P6 ;  /* 0x000000091400780c */ /* 0x040fe40007701670 */
[----:B------:R-:W-:Y:S01]  /*9cc0*/  ISETP.LT.OR P6, PT, R20, 0x1, !P2 ;  /* 0x000000011400780c */ /* 0x000fe200057c1670 */
[----:B------:R-:W-:Y:S01]  /*9cd0*/  @!P1 STG.E.U8 desc[UR38][R10.64+0x39], R151 ;  /* 0x000039970a009986 */ /* 0x000fe2000c101126 */
[----:B------:R-:W-:Y:S02]  /*9ce0*/  ISETP.GE.AND P1, PT, R0, 0x4a, PT ;  /* 0x0000004a0000780c */ /* 0x000fe40003f26270 */
[----:B------:R-:W-:Y:S01]  /*9cf0*/  @!P5 IMAD R153, R153, R23, RZ ;  /* 0x000000179999d224 */ /* 0x000fe200078e02ff */
[----:B------:R1:W-:Y:S01]  /*9d00*/  @!P3 STG.E.U8 desc[UR38][R8.64+0x40], R5 ;  /* 0x000040050800b986 */ /* 0x0003e2000c101126 */
[----:B------:R-:W-:-:S02]  /*9d10*/  ISETP.LT.OR P3, PT, R20, 0x1, !P1 ;  /* 0x000000011400780c */ /* 0x000fc40004f61670 */
[----:B------:R-:W-:Y:S01]  /*9d20*/  ISETP.LT.OR P1, PT, R20, 0x9, !P1 ;  /* 0x000000091400780c */ /* 0x000fe20004f21670 */
[-C--:B0-----:R-:W-:Y:S01]  /*9d30*/  @!P4 IMAD R3, R154, R23.reuse, RZ ;  /* 0x000000179a03c224 */ /* 0x081fe200078e02ff */
[----:B------:R-:W-:Y:S01]  /*9d40*/  ISETP.LT.OR P2, PT, R20, 0x9, !P2 ;  /* 0x000000091400780c */ /* 0x000fe20005741670 */
[-C--:B------:R-:W-:Y:S01]  /*9d50*/  @!P0 IMAD R155, R155, R23.reuse, RZ ;  /* 0x000000179b9b8224 */ /* 0x080fe200078e02ff */
[----:B------:R-:W-:Y:S01]  /*9d60*/  @!P5 STG.E.U8 desc[UR38][R8.64+0x41], R153 ;  /* 0x000041990800d986 */ /* 0x000fe2000c101126 */
[-C--:B------:R-:W-:Y:S01]  /*9d70*/  @!P6 IMAD R7, R156, R23.reuse, RZ ;  /* 0x000000179c07e224 */ /* 0x080fe200078e02ff */
[C---:B------:R-:W-:Y:S02]  /*9d80*/  ISETP.GE.AND P5, PT, R0.reuse, 0x52, PT ;  /* 0x000000520000780c */ /* 0x040fe40003fa6270 */
[----:B------:R0:W-:Y:S01]  /*9d90*/  @!P4 STG.E.U8 desc[UR38][R10.64+0x40], R3 ;  /* 0x000040030a00c986 */ /* 0x0001e2000c101126 */
[----:B------:R-:W-:Y:S02]  /*9da0*/  ISETP.GE.AND P4, PT, R0, 0x51, PT ;  /* 0x000000510000780c */ /* 0x000fe40003f86270 */
[-C--:B------:R-:W-:Y:S01]  /*9db0*/  @!P3 IMAD R157, R157, R23.reuse, RZ ;  /* 0x000000179d9db224 */ /* 0x080fe200078e02ff */
[----:B------:R-:W-:Y:S01]  /*9dc0*/  @!P0 STG.E.U8 desc[UR38][R10.64+0x41], R155 ;  /* 0x0000419b0a008986 */ /* 0x000fe2000c101126 */
[-C--:B------:R-:W-:Y:S01]  /*9dd0*/  @!P1 IMAD R159, R159, R23.reuse, RZ ;  /* 0x000000179f9f9224 */ /* 0x080fe200078e02ff */
[----:B------:R-:W-:Y:S01]  /*9de0*/  ISETP.LT.OR P0, PT, R20, 0x1, !P4 ;  /* 0x000000011400780c */ /* 0x000fe20006701670 */
[----:B-1----:R-:W-:Y:S01]  /*9df0*/  @!P2 IMAD R5, R158, R23, RZ ;  /* 0x000000179e05a224 */ /* 0x002fe200078e02ff */
[----:B------:R-:W-:Y:S01]  /*9e00*/  @!P6 STG.E.U8 desc[UR38][R8.64+0x48], R7 ;  /* 0x000048070800e986 */ /* 0x000fe2000c101126 */
[----:B------:R-:W-:-:S02]  /*9e10*/  ISETP.LT.OR P6, PT, R20, 0x1, !P5 ;  /* 0x000000011400780c */ /* 0x000fc40006fc1670 */
[C---:B------:R-:W-:Y:S01]  /*9e20*/  ISETP.LT.OR P4, PT, R20.reuse, 0x9, !P4 ;  /* 0x000000091400780c */ /* 0x040fe20006781670 */
[----:B------:R-:W-:Y:S01]  /*9e30*/  @!P3 STG.E.U8 desc[UR38][R8.64+0x49], R157 ;  /* 0x0000499d0800b986 */ /* 0x000fe2000c101126 */
[----:B------:R-:W-:Y:S02]  /*9e40*/  ISETP.LT.OR P5, PT, R20, 0x9, !P5 ;  /* 0x000000091400780c */ /* 0x000fe40006fa1670 */
[C---:B------:R-:W-:Y:S01]  /*9e50*/  ISETP.GE.AND P3, PT, R0.reuse, 0x5a, PT ;  /* 0x0000005a0000780c */ /* 0x040fe20003f66270 */
[----:B------:R-:W-:Y:S01]  /*9e60*/  @!P1 STG.E.U8 desc[UR38][R10.64+0x49], R159 ;  /* 0x0000499f0a009986 */ /* 0x000fe2000c101126 */
[----:B------:R-:W-:Y:S02]  /*9e70*/  ISETP.GE.AND P1, PT, R0, 0x59, PT ;  /* 0x000000590000780c */ /* 0x000fe40003f26270 */
[-C--:B0-----:R-:W-:Y:S01]  /*9e80*/  @!P0 IMAD R3, R160, R23.reuse, RZ ;  /* 0x00000017a0038224 */ /* 0x081fe200078e02ff */
[----:B------:R0:W-:Y:S01]  /*9e90*/  @!P2 STG.E.U8 desc[UR38][R10.64+0x48], R5 ;  /* 0x000048050a00a986 */ /* 0x0001e2000c101126 */
[C---:B------:R-:W-:Y:S01]  /*9ea0*/  ISETP.LT.OR P2, PT, R20.reuse, 0x1, !P1 ;  /* 0x000000011400780c */ /* 0x040fe20004f41670 */
[-C--:B------:R-:W-:Y:S01]  /*9eb0*/  @!P6 IMAD R161, R161, R23.reuse, RZ ;  /* 0x00000017a1a1e224 */ /* 0x080fe200078e02ff */
[----:B------:R-:W-:Y:S01]  /*9ec0*/  ISETP.LT.OR P1, PT, R20, 0x9, !P1 ;  /* 0x000000091400780c */ /* 0x000fe20004f21670 */
[----:B------:R1:W-:Y:S01]  /*9ed0*/  @!P0 STG.E.U8 desc[UR38][R8.64+0x50], R3 ;  /* 0x0000500308008986 */ /* 0x0003e2000c101126 */
[----:B------:R-:W-:Y:S01]  /*9ee0*/  ISETP.GE.AND P0, PT, R0, 0x61, PT ;  /* 0x000000610000780c */ /* 0x000fe20003f06270 */
[----:B------:R-:W-:-:S02]  /*9ef0*/  @!P5 IMAD R163, R163, R23, RZ ;  /* 0x00000017a3a3d224 */ /* 0x000fc400078e02ff */
[----:B------:R-:W-:Y:S01]  /*9f00*/  @!P6 STG.E.U8 desc[UR38][R8.64+0x51], R161 ;  /* 0x000051a10800e986 */ /* 0x000fe2000c101126 */
[C---:B------:R-:W-:Y:S02]  /*9f10*/  ISETP.LT.OR P6, PT, R20.reuse, 0x1, !P3 ;  /* 0x000000011400780c */ /* 0x040fe40005fc1670 */
[----:B------:R-:W-:Y:S01]  /*9f20*/  ISETP.LT.OR P3, PT, R20, 0x9, !P3 ;  /* 0x000000091400780c */ /* 0x000fe20005f61670 */
[-C--:B0-----:R-:W-:Y:S01]  /*9f30*/  @!P4 IMAD R5, R162, R23.reuse, RZ ;  /* 0x00000017a205c224 */ /* 0x081fe200078e02ff */
[----:B------:R-:W-:Y:S01]  /*9f40*/  @!P5 STG.E.U8 desc[UR38][R10.64+0x51], R163 ;  /* 0x000051a30a00d986 */ /* 0x000fe2000c101126 */
[-C--:B------:R-:W-:Y:S01]  /*9f50*/  @!P2 IMAD R7, R164, R23.reuse, RZ ;  /* 0x00000017a407a224 */ /* 0x080fe200078e02ff */
[----:B------:R-:W-:Y:S01]  /*9f60*/  ISETP.GE.AND P5, PT, R0, 0x62, PT ;  /* 0x000000620000780c */ /* 0x000fe20003fa6270 */
[----:B-1----:R-:W-:Y:S01]  /*9f70*/  @!P1 IMAD R3, R166, R23, RZ ;  /* 0x00000017a6039224 */ /* 0x002fe200078e02ff */
[----:B------:R0:W-:Y:S01]  /*9f80*/  @!P4 STG.E.U8 desc[UR38][R10.64+0x50], R5 ;  /* 0x000050050a00c986 */ /* 0x0001e2000c101126 */
[----:B------:R-:W-:-:S02]  /*9f90*/  ISETP.LT.OR P4, PT, R20, 0x1, !P0 ;  /* 0x000000011400780c */ /* 0x000fc40004781670 */
[C---:B------:R-:W-:Y:S01]  /*9fa0*/  ISETP.LT.OR P0, PT, R20.reuse, 0x9, !P0 ;  /* 0x000000091400780c */ /* 0x040fe20004701670 */
[----:B------:R1:W-:Y:S01]  /*9fb0*/  @!P2 STG.E.U8 desc[UR38][R8.64+0x58], R7 ;  /* 0x000058070800a986 */ /* 0x0003e2000c101126 */
[C---:B------:R-:W-:Y:S01]  /*9fc0*/  ISETP.LT.OR P2, PT, R20.reuse, 0x1, !P5 ;  /* 0x000000011400780c */ /* 0x040fe20006f41670 */
[-C--:B------:R-:W-:Y:S01]  /*9fd0*/  @!P6 IMAD R165, R165, R23.reuse, RZ ;  /* 0x00000017a5a5e224 */ /* 0x080fe200078e02ff */
[----:B------:R-:W-:Y:S01]  /*9fe0*/  ISETP.LT.OR P5, PT, R20, 0x9, !P5 ;  /* 0x000000091400780c */ /* 0x000fe20006fa1670 */
[----:B------:R-:W-:-:S03]  /*9ff0*/  @!P3 IMAD R167, R167, R23, RZ ;  /* 0x00000017a7a7b224 */ /* 0x000fc600078e02ff */
[----:B------:R-:W-:Y:S03]  /*a000*/  @!P6 STG.E.U8 desc[UR38][R8.64+0x59], R165 ;  /* 0x000059a50800e986 */ /* 0x000fe6000c101126 */
[-C--:B0-----:R-:W-:Y:S01]  /*a010*/  @!P4 IMAD R5, R168, R23.reuse, RZ ;  /* 0x00000017a805c224 */ /* 0x081fe200078e02ff */
[----:B------:R0:W-:Y:S01]  /*a020*/  @!P1 STG.E.U8 desc[UR38][R10.64+0x58], R3 ;  /* 0x000058030a009986 */ /* 0x0001e2000c101126 */
[----:B------:R-:W-:Y:S01]  /*a030*/  ISETP.GE.AND P1, PT, R0, 0x69, PT ;  /* 0x000000690000780c */ /* 0x000fe20003f26270 */
[-C--:B-1----:R-:W-:Y:S02]  /*a040*/  @!P0 IMAD R7, R170, R23.reuse, RZ ;  /* 0x00000017aa078224 */ /* 0x082fe400078e02ff */
[----:B------:R-:W-:Y:S01]  /*a050*/  @!P3 STG.E.U8 desc[UR38][R10.64+0x59], R167 ;  /* 0x000059a70a00b986 */ /* 0x000fe2000c101126 */
[----:B------:R-:W-:Y:S01]  /*a060*/  ISETP.GE.AND P3, PT, R0, 0x6a, PT ;  /* 0x0000006a0000780c */ /* 0x000fe20003f66270 */
[----:B------:R-:W-:-:S02]  /*a070*/  @!P2 IMAD R169, R169, R23, RZ ;  /* 0x00000017a9a9a224 */ /* 0x000fc400078e02ff */
[----:B------:R1:W-:Y:S01]  /*a080*/  @!P4 STG.E.U8 desc[UR38][R8.64+0x60], R5 ;  /* 0x000060050800c986 */ /* 0x0003e2000c101126 */
[C---:B------:R-:W-:Y:S01]  /*a090*/  ISETP.LT.OR P4, PT, R20.reuse, 0x1, !P1 ;  /* 0x000000011400780c */ /* 0x040fe20004f81670 */
[-C--:B------:R-:W-:Y:S01]  /*a0a0*/  @!P5 IMAD R171, R171, R23.reuse, RZ ;  /* 0x00000017ababd224 */ /* 0x080fe200078e02ff */
[C---:B------:R-:W-:Y:S01]  /*a0b0*/  ISETP.LT.OR P6, PT, R20.reuse, 0x1, !P3 ;  /* 0x000000011400780c */ /* 0x040fe20005fc1670 */
[----:B------:R-:W-:Y:S01]  /*a0c0*/  @!P2 STG.E.U8 desc[UR38][R8.64+0x61], R169 ;  /* 0x000061a90800a986 */ /* 0x000fe2000c101126 */
[----:B------:R-:W-:Y:S02]  /*a0d0*/  ISETP.LT.OR P1, PT, R20, 0x9, !P1 ;  /* 0x000000091400780c */ /* 0x000fe40004f21670 */
[----:B------:R-:W-:Y:S01]  /*a0e0*/  ISETP.GE.AND P2, PT, R0, 0x71, PT ;  /* 0x000000710000780c */ /* 0x000fe20003f46270 */
[----:B------:R2:W-:Y:S01]  /*a0f0*/  @!P0 STG.E.U8 desc[UR38][R10.64+0x60], R7 ;  /* 0x000060070a008986 */ /* 0x0005e2000c101126 */
[C---:B------:R-:W-:Y:S02]  /*a100*/  ISETP.LT.OR P0, PT, R20.reuse, 0x9, !P3 ;  /* 0x000000091400780c */ /* 0x040fe40005f01670 */
[----:B------:R-:W-:Y:S01]  /*a110*/  ISETP.LT.OR P3, PT, R20, 0x1, !P2 ;  /* 0x000000011400780c */ /* 0x000fe20005761670 */
[----:B------:R-:W-:Y:S01]  /*a120*/  @!P5 STG.E.U8 desc[UR38][R10.64+0x61], R171 ;  /* 0x000061ab0a00d986 */ /* 0x000fe2000c101126 */
[----:B------:R-:W-:Y:S01]  /*a130*/  ISETP.GE.AND P5, PT, R0, 0x72, PT ;  /* 0x000000720000780c */ /* 0x000fe20003fa6270 */
[-C--:B0-----:R-:W-:Y:S01]  /*a140*/  @!P4 IMAD R3, R172, R23.reuse, RZ ;  /* 0x00000017ac03c224 */ /* 0x081fe200078e02ff */
[----:B------:R-:W-:Y:S01]  /*a150*/  ISETP.LT.OR P2, PT, R20, 0x9, !P2 ;  /* 0x000000091400780c */ /* 0x000fe20005741670 */
[----:B------:R-:W-:-:S02]  /*a160*/  @!P6 IMAD R173, R173, R23, RZ ;  /* 0x00000017adade224 */ /* 0x000fc400078e02ff */
[-C--:B-1----:R-:W-:Y:S01]  /*a170*/  @!P1 IMAD R5, R174, R23.reuse, RZ ;  /* 0x00000017ae059224 */ /* 0x082fe200078e02ff */
[----:B------:R0:W-:Y:S01]  /*a180*/  @!P4 STG.E.U8 desc[UR38][R8.64+0x68], R3 ;  /* 0x000068030800c986 */ /* 0x0001e2000c101126 */
[C---:B------:R-:W-:Y:S02]  /*a190*/  ISETP.LT.OR P4, PT, R20.reuse, 0x1, !P5 ;  /* 0x000000011400780c */ /* 0x040fe40006f81670 */
[-C--:B------:R-:W-:Y:S01]  /*a1a0*/  @!P0 IMAD R175, R175, R23.reuse, RZ ;  /* 0x00000017afaf8224 */ /* 0x080fe200078e02ff */
[----:B------:R-:W-:Y:S01]  /*a1b0*/  @!P6 STG.E.U8 desc[UR38][R8.64+0x69], R173 ;  /* 0x000069ad0800e986 */ /* 0x000fe2000c101126 */
[----:B------:R-:W-:Y:S01]  /*a1c0*/  ISETP.LT.OR P5, PT, R20, 0x9, !P5 ;  /* 0x000000091400780c */ /* 0x000fe20006fa1670 */
[----:B--2---:R-:W-:Y:S01]  /*a1d0*/  @!P3 IMAD R7, R176, R23, RZ ;  /* 0x00000017b007b224 */ /* 0x004fe200078e02ff */
[C---:B------:R-:W-:Y:S01]  /*a1e0*/  ISETP.GE.AND P6, PT, R0.reuse, 0x7a, PT ;  /* 0x0000007a0000780c */ /* 0x040fe20003fc6270 */
[----:B------:R1:W-:Y:S01]  /*a1f0*/  @!P1 STG.E.U8 desc[UR38][R10.64+0x68], R5 ;  /* 0x000068050a009986 */ /* 0x0003e2000c101126 */
[----:B------:R-:W-:-:S03]  /*a200*/  ISETP.GE.AND P1, PT, R0, 0x79, PT ;  /* 0x000000790000780c */ /* 0x000fc60003f26270 */
[----:B------:R-:W-:Y:S01]  /*a210*/  @!P0 STG.E.U8 desc[UR38][R10.64+0x69], R175 ;  /* 0x000069af0a008986 */ /* 0x000fe2000c101126 */
[C---:B------:R-:W-:Y:S01]  /*a220*/  ISETP.LT.OR P0, PT, R20.reuse, 0x1, !P1 ;  /* 0x000000011400780c */ /* 0x040fe20004f01670 */
[-C--:B------:R-:W-:Y:S01]  /*a230*/  @!P4 IMAD R177, R177, R23.reuse, RZ ;  /* 0x00000017b1b1c224 */ /* 0x080fe200078e02ff */
[----:B------:R-:W-:Y:S01]  /*a240*/  ISETP.LT.OR P1, PT, R20, 0x9, !P1 ;  /* 0x000000091400780c */ /* 0x000fe20004f21670 */
[-C--:B0-----:R-:W-:Y:S01]  /*a250*/  @!P2 IMAD R3, R178, R23.reuse, RZ ;  /* 0x00000017b203a224 */ /* 0x081fe200078e02ff */
[----:B------:R0:W-:Y:S01]  /*a260*/  @!P3 STG.E.U8 desc[UR38][R8.64+0x70], R7 ;  /* 0x000070070800b986 */ /* 0x0001e2000c101126 */
[----:B------:R-:W-:Y:S01]  /*a270*/  @!P5 IMAD R179, R179, R23, RZ ;  /* 0x00000017b3b3d224 */ /* 0x000fe200078e02ff */
[----:B------:R-:W-:Y:S02]  /*a280*/  ISETP.LT.OR P3, PT, R20, 0x1, !P6 ;  /* 0x000000011400780c */ /* 0x000fe40007761670 */
[----:B------:R-:W-:Y:S01]  /*a290*/  @!P4 STG.E.U8 desc[UR38][R8.64+0x71], R177 ;  /* 0x000071b10800c986 */ /* 0x000fe2000c101126 */
[----:B------:R-:W-:-:S03]  /*a2a0*/  ISETP.GE.AND P4, PT, R0, 0x81, PT ;  /* 0x000000810000780c */ /* 0x000fc60003f86270 */
[----:B------:R-:W-:Y:S01]  /*a2b0*/  @!P5 STG.E.U8 desc[UR38][R10.64+0x71], R179 ;  /* 0x000071b30a00d986 */ /* 0x000fe2000c101126 */
[-C--:B-1----:R-:W-:Y:S01]  /*a2c0*/  @!P0 IMAD R5, R180, R23.reuse, RZ ;  /* 0x00000017b4058224 */ /* 0x082fe200078e02ff */
[----:B------:R-:W-:Y:S02]  /*a2d0*/  ISETP.LT.OR P5, PT, R20, 0x9, !P6 ;  /* 0x000000091400780c */ /* 0x000fe400077a1670 */
[----:B------:R1:W-:Y:S01]  /*a2e0*/  @!P2 STG.E.U8 desc[UR38][R10.64+0x70], R3 ;  /* 0x000070030a00a986 */ /* 0x0003e2000c101126 */
[----:B------:R-:W-:Y:S01]  /*a2f0*/  ISETP.GE.AND P2, PT, R0, 0x82, PT ;  /* 0x000000820000780c */ /* 0x000fe20003f46270 */
[-C--:B0-----:R-:W-:Y:S01]  /*a300*/  @!P1 IMAD R7, R182, R23.reuse, RZ ;  /* 0x00000017b6079224 */ /* 0x081fe200078e02ff */
[C---:B------:R-:W-:Y:S01]  /*a310*/  ISETP.LT.OR P6, PT, R20.reuse, 0x1, !P4 ;  /* 0x000000011400780c */ /* 0x040fe200067c1670 */
[----:B------:R0:W-:Y:S01]  /*a320*/  @!P0 STG.E.U8 desc[UR38][R8.64+0x78], R5 ;  /* 0x0000780508008986 */ /* 0x0001e2000c101126 */
[C---:B------:R-:W-:Y:S01]  /*a330*/  ISETP.LT.OR P0, PT, R20.reuse, 0x1, !P2 ;  /* 0x000000011400780c */ /* 0x040fe20005701670 */
[----:B------:R-:W-:Y:S01]  /*a340*/  @!P3 IMAD R181, R181, R23, RZ ;  /* 0x00000017b5b5b224 */ /* 0x000fe200078e02ff */
[----:B------:R-:W-:-:S02]  /*a350*/  ISETP.LT.OR P4, PT, R20, 0x9, !P4 ;  /* 0x000000091400780c */ /* 0x000fc40006781670 */
[----:B------:R-:W-:Y:S02]  /*a360*/  ISETP.LT.OR P2, PT, R20, 0x9, !P2 ;  /* 0x000000091400780c */ /* 0x000fe40005741670 */
[-C--:B------:R-:W-:Y:S01]  /*a370*/  @!P5 IMAD R183, R183, R23.reuse, RZ ;  /* 0x00000017b7b7d224 */ /* 0x080fe200078e02ff */
[----:B------:R-:W-:Y:S04]  /*a380*/  @!P3 STG.E.U8 desc[UR38][R8.64+0x79], R181 ;  /* 0x000079b50800b986 */ /* 0x000fe8000c101126 */
[----:B------:R2:W-:Y:S01]  /*a390*/  @!P1 STG.E.U8 desc[UR38][R10.64+0x78], R7 ;  /* 0x000078070a009986 */ /* 0x0005e2000c101126 */
[-C--:B-1----:R-:W-:Y:S01]  /*a3a0*/  @!P6 IMAD R3, R184, R23.reuse, RZ ;  /* 0x00000017b803e224 */ /* 0x082fe200078e02ff */
[C---:B------:R-:W-:Y:S01]  /*a3b0*/  ISETP.GE.AND P1, PT, R0.reuse, 0x89, PT ;  /* 0x000000890000780c */ /* 0x040fe20003f26270 */
[-C--:B------:R-:W-:Y:S01]  /*a3c0*/  @!P0 IMAD R185, R185, R23.reuse, RZ ;  /* 0x00000017b9b98224 */ /* 0x080fe200078e02ff */
[----:B------:R-:W-:Y:S01]  /*a3d0*/  @!P5 STG.E.U8 desc[UR38][R10.64+0x79], R183 ;  /* 0x000079b70a00d986 */ /* 0x000fe2000c101126 */
[----:B------:R-:W-:Y:S01]  /*a3e0*/  ISETP.GE.AND P5, PT, R0, 0x8a, PT ;  /* 0x0000008a0000780c */ /* 0x000fe20003fa6270 */
[-C--:B0-----:R-:W-:Y:S01]  /*a3f0*/  @!P4 IMAD R5, R186, R23.reuse, RZ ;  /* 0x00000017ba05c224 */ /* 0x081fe200078e02ff */
[C---:B------:R-:W-:Y:S01]  /*a400*/  ISETP.LT.OR P3, PT, R20.reuse, 0x1, !P1 ;  /* 0x000000011400780c */ /* 0x040fe20004f61670 */
[----:B------:R0:W-:Y:S01]  /*a410*/  @!P6 STG.E.U8 desc[UR38][R8.64+0x80], R3 ;  /* 0x000080030800e986 */ /* 0x0001e2000c101126 */
[C---:B------:R-:W-:Y:S01]  /*a420*/  ISETP.LT.OR P6, PT, R20.reuse, 0x1, !P5 ;  /* 0x000000011400780c */ /* 0x040fe20006fc1670 */
[----:B------:R-:W-:Y:S01]  /*a430*/  @!P2 IMAD R187, R187, R23, RZ ;  /* 0x00000017bbbba224 */ /* 0x000fe200078e02ff */
[----:B------:R-:W-:Y:S01]  /*a440*/  ISETP.LT.OR P5, PT, R20, 0x9, !P5 ;  /* 0x000000091400780c */ /* 0x000fe20006fa1670 */
[----:B------:R-:W-:Y:S01]  /*a450*/  @!P0 STG.E.U8 desc[UR38][R8.64+0x81], R185 ;  /* 0x000081b908008986 */ /* 0x000fe2000c101126 */
[----:B------:R-:W-:-:S02]  /*a460*/  ISETP.GE.AND P0, PT, R0, 0x91, PT ;  /* 0x000000910000780c */ /* 0x000fc40003f06270 */
[C---:B------:R-:W-:Y:S01]  /*a470*/  ISETP.LT.OR P1, PT, R20.reuse, 0x9, !P1 ;  /* 0x000000091400780c */ /* 0x040fe20004f21670 */
[----:B------:R1:W-:Y:S01]  /*a480*/  @!P4 STG.E.U8 desc[UR38][R10.64+0x80], R5 ;  /* 0x000080050a00c986 */ /* 0x0003e2000c101126 */
[C---:B------:R-:W-:Y:S02]  /*a490*/  ISETP.LT.OR P4, PT, R20.reuse, 0x1, !P0 ;  /* 0x000000011400780c */ /* 0x040fe40004781670 */
[----:B------:R-:W-:Y:S01]  /*a4a0*/  ISETP.LT.OR P0, PT, R20, 0x9, !P0 ;  /* 0x000000091400780c */ /* 0x000fe20004701670 */
[-C--:B--2---:R-:W-:Y:S01]  /*a4b0*/  @!P3 IMAD R7, R188, R23.reuse, RZ ;  /* 0x00000017bc07b224 */ /* 0x084fe200078e02ff */
[----:B------:R-:W-:Y:S01]  /*a4c0*/  @!P2 STG.E.U8 desc[UR38][R10.64+0x81], R187 ;  /* 0x000081bb0a00a986 */ /* 0x000fe2000c101126 */
[-C--:B------:R-:W-:Y:S02]  /*a4d0*/  @!P6 IMAD R189, R189, R23.reuse, RZ ;  /* 0x00000017bdbde224 */ /* 0x080fe400078e02ff */
[----:B------:R-:W-:Y:S01]  /*a4e0*/  @!P5 IMAD R191, R191, R23, RZ ;  /* 0x00000017bfbfd224 */ /* 0x000fe200078e02ff */
[----:B------:R-:W-:Y:S01]  /*a4f0*/  @!P3 STG.E.U8 desc[UR38][R8.64+0x88], R7 ;  /* 0x000088070800b986 */ /* 0x000fe2000c101126 */
[----:B------:R-:W-:-:S02]  /*a500*/  ISETP.GE.AND P3, PT, R0, 0x92, PT ;  /* 0x000000920000780c */ /* 0x000fc40003f66270 */
[-C--:B0-----:R-:W-:Y:S01]  /*a510*/  @!P1 IMAD R3, R190, R23.reuse, RZ ;  /* 0x00000017be039224 */ /* 0x081fe200078e02ff */
[----:B------:R-:W-:Y:S01]  /*a520*/  @!P6 STG.E.U8 desc[UR38][R8.64+0x89], R189 ;  /* 0x000089bd0800e986 */ /* 0x000fe2000c101126 */
[----:B-1----:R-:W-:Y:S01]  /*a530*/  @!P4 IMAD R5, R192, R23, RZ ;  /* 0x00000017c005c224 */ /* 0x002fe200078e02ff */
[----:B------:R-:W-:Y:S02]  /*a540*/  ISETP.LT.OR P2, PT, R20, 0x1, !P3 ;  /* 0x000000011400780c */ /* 0x000fe40005f41670 */
[----:B------:R-:W-:Y:S01]  /*a550*/  @!P5 STG.E.U8 desc[UR38][R10.64+0x89], R191 ;  /* 0x000089bf0a00d986 */ /* 0x000fe2000c101126 */
[----:B------:R-:W-:Y:S02]  /*a560*/  ISETP.GE.AND P5, PT, R0, 0x99, PT ;  /* 0x000000990000780c */ /* 0x000fe40003fa6270 */
[----:B------:R-:W-:Y:S01]  /*a570*/  ISETP.LT.OR P3, PT, R20, 0x9, !P3 ;  /* 0x000000091400780c */ /* 0x000fe20005f61670 */
[----:B------:R0:W-:Y:S01]  /*a580*/  @!P1 STG.E.U8 desc[UR38][R10.64+0x88], R3 ;  /* 0x000088030a009986 */ /* 0x0001e2000c101126 */
[----:B------:R-:W-:-:S03]  /*a590*/  ISETP.GE.AND P1, PT, R0, 0x9a, PT ;  /* 0x0000009a0000780c */ /* 0x000fc60003f26270 */
[----:B------:R1:W-:Y:S01]  /*a5a0*/  @!P4 STG.E.U8 desc[UR38][R8.64+0x90], R5 ;  /* 0x000090050800c986 */ /* 0x0003e2000c101126 */
[C---:B------:R-:W-:Y:S02]  /*a5b0*/  ISETP.LT.OR P4, PT, R20.reuse, 0x1, !P5 ;  /* 0x000000011400780c */ /* 0x040fe40006f81670 */
[C---:B------:R-:W-:Y:S01]  /*a5c0*/  ISETP.LT.OR P6, PT, R20.reuse, 0x1, !P1 ;  /* 0x000000011400780c */ /* 0x040fe20004fc1670 */
[-C--:B------:R-:W-:Y:S01]  /*a5d0*/  @!P2 IMAD R193, R193, R23.reuse, RZ ;  /* 0x00000017c1c1a224 */ /* 0x080fe200078e02ff */
[C---:B------:R-:W-:Y:S02]  /*a5e0*/  ISETP.LT.OR P5, PT, R20.reuse, 0x9, !P5 ;  /* 0x000000091400780c */ /* 0x040fe40006fa1670 */
[----:B------:R-:W-:Y:S01]  /*a5f0*/  ISETP.LT.OR P1, PT, R20, 0x9, !P1 ;  /* 0x000000091400780c */ /* 0x000fe20004f21670 */
[-C--:B0-----:R-:W-:Y:S01]  /*a600*/  @!P0 IMAD R3, R194, R23.reuse, RZ ;  /* 0x00000017c2038224 */ /* 0x081fe200078e02ff */
[----:B------:R-:W-:Y:S01]  /*a610*/  @!P2 STG.E.U8 desc[UR38][R8.64+0x91], R193 ;  /* 0x000091c10800a986 */ /* 0x000fe2000c101126 */
[----:B------:R-:W-:Y:S01]  /*a620*/  @!P3 IMAD R195, R195, R23, RZ ;  /* 0x00000017c3c3b224 */ /* 0x000fe200078e02ff */
[----:B------:R-:W-:-:S02]  /*a630*/  ISETP.GE.AND P2, PT, R0, 0xa1, PT ;  /* 0x000000a10000780c */ /* 0x000fc40003f46270 */
[----:B------:R0:W-:Y:S01]  /*a640*/  @!P0 STG.E.U8 desc[UR38][R10.64+0x90], R3 ;  /* 0x000090030a008986 */ /* 0x0001e2000c101126 */
[-C--:B------:R-:W-:Y:S01]  /*a650*/  @!P4 IMAD R7, R196, R23.reuse, RZ ;  /* 0x00000017c407c224 */ /* 0x080fe200078e02ff */
[----:B------:R-:W-:Y:S01]  /*a660*/  ISETP.GE.AND P0, PT, R0, 0xa9, PT ;  /* 0x000000a90000780c */ /* 0x000fe20003f06270 */
[-C--:B------:R-:W-:Y:S01]  /*a670*/  @!P6 IMAD R197, R197, R23.reuse, RZ ;  /* 0x00000017c5c5e224 */ /* 0x080fe200078e02ff */
[----:B------:R-:W-:Y:S01]  /*a680*/  @!P3 STG.E.U8 desc[UR38][R10.64+0x91], R195 ;  /* 0x000091c30a00b986 */ /* 0x000fe2000c101126 */
[-C--:B-1----:R-:W-:Y:S01]  /*a690*/  @!P5 IMAD R5, R198, R23.reuse, RZ ;  /* 0x00000017c605d224 */ /* 0x082fe200078e02ff */
[----:B------:R-:W-:Y:S01]  /*a6a0*/  ISETP.LT.OR P3, PT, R20, 0x1, !P2 ;  /* 0x000000011400780c */ /* 0x000fe20005761670 */
[----:B------:R-:W-:Y:S01]  /*a6b0*/  @!P1 IMAD R199, R199, R23, RZ ;  /* 0x00000017c7c79224 */ /* 0x000fe200078e02ff */
[----:B------:R1:W-:Y:S01]  /*a6c0*/  @!P4 STG.E.U8 desc[UR38][R8.64+0x98], R7 ;  /* 0x000098070800c986 */ /* 0x0003e2000c101126 */
[----:B------:R-:W-:Y:S02]  /*a6d0*/  ISETP.GE.AND P4, PT, R0, 0xa2, PT ;  /* 0x000000a20000780c */ /* 0x000fe40003f86270 */
[C---:B------:R-:W-:Y:S01]  /*a6e0*/  ISETP.LT.OR P2, PT, R20.reuse, 0x9, !P2 ;  /* 0x000000091400780c */ /* 0x040fe20005741670 */
[----:B------:R-:W-:Y:S01]  /*a6f0*/  @!P6 STG.E.U8 desc[UR38][R8.64+0x99], R197 ;  /* 0x000099c50800e986 */ /* 0x000fe2000c101126 */
[----:B------:R-:W-:-:S02]  /*a700*/  ISETP.LT.OR P6, PT, R20, 0x1, !P4 ;  /* 0x000000011400780c */ /* 0x000fc400067c1670 */
[C---:B------:R-:W-:Y:S01]  /*a710*/  ISETP.LT.OR P4, PT, R20.reuse, 0x9, !P4 ;  /* 0x000000091400780c */ /* 0x040fe20006781670 */
[----:B------:R2:W-:Y:S01]  /*a720*/  @!P5 STG.E.U8 desc[UR38][R10.64+0x98], R5 ;  /* 0x000098050a00d986 */ /* 0x0005e2000c101126 */
[----:B------:R-:W-:Y:S02]  /*a730*/  ISETP.LT.OR P5, PT, R20, 0x1, !P0 ;  /* 0x000000011400780c */ /* 0x000fe400047a1670 */
[-C--:B0-----:R-:W-:Y:S01]  /*a740*/  @!P3 IMAD R3, R200, R23.reuse, RZ ;  /* 0x00000017c803b224 */ /* 0x081fe200078e02ff */
[----:B------:R-:W-:Y:S01]  /*a750*/  @!P1 STG.E.U8 desc[UR38][R10.64+0x99], R199 ;  /* 0x000099c70a009986 */ /* 0x000fe2000c101126 */
[----:B------:R-:W-:Y:S02]  /*a760*/  ISETP.GE.AND P1, PT, R0, 0xaa, PT ;  /* 0x000000aa0000780c */ /* 0x000fe40003f26270 */
[----:B------:R-:W-:Y:S01]  /*a770*/  ISETP.LT.OR P0, PT, R20, 0x9, !P0 ;  /* 0x000000091400780c */ /* 0x000fe20004701670 */
[-C--:B-1----:R-:W-:Y:S01]  /*a780*/  @!P2 IMAD R7, R202, R23.reuse, RZ ;  /* 0x00000017ca07a224 */ /* 0x082fe200078e02ff */
[----:B------:R0:W-:Y:S01]  /*a790*/  @!P3 STG.E.U8 desc[UR38][R8.64+0xa0], R3 ;  /* 0x0000a0030800b986 */ /* 0x0001e2000c101126 */
[-C--:B------:R-:W-:Y:S01]  /*a7a0*/  @!P6 IMAD R201, R201, R23.reuse, RZ ;  /* 0x00000017c9c9e224 */ /* 0x080fe200078e02ff */
[C---:B------:R-:W-:Y:S01]  /*a7b0*/  ISETP.LT.OR P3, PT, R20.reuse, 0x1, !P1 ;  /* 0x000000011400780c */ /* 0x040fe20004f61670 */
[-C--:B------:R-:W-:Y:S01]  /*a7c0*/  @!P4 IMAD R203, R203, R23.reuse, RZ ;  /* 0x00000017cbcbc224 */ /* 0x080fe200078e02ff */
[----:B------:R-:W-:Y:S01]  /*a7d0*/  ISETP.LT.OR P1, PT, R20, 0x9, !P1 ;  /* 0x000000091400780c */ /* 0x000fe20004f21670 */
[-C--:B--2---:R-:W-:Y:S01]  /*a7e0*/  @!P5 IMAD R5, R204, R23.reuse, RZ ;  /* 0x00000017cc05d224 */ /* 0x084fe200078e02ff */
[----:B------:R-:W-:Y:S04]  /*a7f0*/  @!P6 STG.E.U8 desc[UR38][R8.64+0xa1], R201 ;  /* 0x0000a1c90800e986 */ /* 0x000fe8000c101126 */
[----:B------:R-:W-:Y:S01]  /*a800*/  @!P2 STG.E.U8 desc[UR38][R10.64+0xa0], R7 ;  /* 0x0000a0070a00a986 */ /* 0x000fe2000c101126 */
[----:B------:R-:W-:Y:S01]  /*a810*/  ISETP.GE.AND P2, PT, R0, 0xb1, PT ;  /* 0x000000b10000780c */ /* 0x000fe20003f46270 */
[----:B0-----:R-:W-:-:S02]  /*a820*/  @!P0 IMAD R3, R206, R23, RZ ;  /* 0x00000017ce038224 */ /* 0x001fc400078e02ff */
[----:B------:R-:W-:Y:S01]  /*a830*/  @!P4 STG.E.U8 desc[UR38][R10.64+0xa1], R203 ;  /* 0x0000a1cb0a00c986 */ /* 0x000fe2000c101126 */
[----:B------:R-:W-:Y:S01]  /*a840*/  ISETP.GE.AND P4, PT, R0, 0xb2, PT ;  /* 0x000000b20000780c */ /* 0x000fe20003f86270 */
[-C--:B------:R-:W-:Y:S02]  /*a850*/  @!P3 IMAD R205, R205, R23.reuse, RZ ;  /* 0x00000017cdcdb224 */ /* 0x080fe400078e02ff */
[----:B------:R0:W-:Y:S01]  /*a860*/  @!P5 STG.E.U8 desc[UR38][R8.64+0xa8], R5 ;  /* 0x0000a8050800d986 */ /* 0x0001e2000c101126 */
[C---:B------:R-:W-:Y:S01]  /*a870*/  ISETP.LT.OR P5, PT, R20.reuse, 0x1, !P2 ;  /* 0x000000011400780c */ /* 0x040fe200057a1670 */
[----:B------:R-:W-:Y:S01]  /*a880*/  @!P1 IMAD R207, R207, R23, RZ ;  /* 0x00000017cfcf9224 */ /* 0x000fe200078e02ff */
[C---:B------:R-:W-:Y:S01]  /*a890*/  ISETP.LT.OR P6, PT, R20.reuse, 0x1, !P4 ;  /* 0x000000011400780c */ /* 0x040fe200067c1670 */
[----:B------:R-:W-:Y:S01]  /*a8a0*/  @!P3 STG.E.U8 desc[UR38][R8.64+0xa9], R205 ;  /* 0x0000a9cd0800b986 */ /* 0x000fe2000c101126 */
[----:B------:R-:W-:Y:S02]  /*a8b0*/  ISETP.LT.OR P2, PT, R20, 0x9, !P2 ;  /* 0x000000091400780c */ /* 0x000fe40005741670 */
[C---:B------:R-:W-:Y:S01]  /*a8c0*/  ISETP.GE.AND P3, PT, R0.reuse, 0xb9, PT ;  /* 0x000000b90000780c */ /* 0x040fe20003f66270 */
[----:B------:R-:W-:Y:S01]  /*a8d0*/  @!P1 STG.E.U8 desc[UR38][R10.64+0xa9], R207 ;  /* 0x0000a9cf0a009986 */ /* 0x000fe2000c101126 */
[----:B------:R-:W-:-:S03]  /*a8e0*/  ISETP.GE.AND P1, PT, R0, 0xba, PT ;  /* 0x000000ba0000780c */ /* 0x000fc60003f26270 */
[----:B------:R1:W-:Y:S01]  /*a8f0*/  @!P0 STG.E.U8 desc[UR38][R10.64+0xa8], R3 ;  /* 0x0000a8030a008986 */ /* 0x0003e2000c101126 */
[----:B------:R-:W-:Y:S01]  /*a900*/  ISETP.LT.OR P0, PT, R20, 0x9, !P4 ;  /* 0x000000091400780c */ /* 0x000fe20006701670 */
[-C--:B0-----:R-:W-:Y:S01]  /*a910*/  @!P5 IMAD R5, R208, R23.reuse, RZ ;  /* 0x00000017d005d224 */ /* 0x081fe200078e02ff */
[C---:B------:R-:W-:Y:S01]  /*a920*/  ISETP.LT.OR P4, PT, R20.reuse, 0x1, !P3 ;  /* 0x000000011400780c */ /* 0x040fe20005f81670 */
[-C--:B------:R-:W-:Y:S01]  /*a930*/  @!P6 IMAD R209, R209, R23.reuse, RZ ;  /* 0x00000017d1d1e224 */ /* 0x080fe200078e02ff */
[----:B------:R-:W-:Y:S01]  /*a940*/  ISETP.LT.OR P3, PT, R20, 0x9, !P3 ;  /* 0x000000091400780c */ /* 0x000fe20005f61670 */
[----:B------:R-:W-:Y:S01]  /*a950*/  @!P2 IMAD R7, R210, R23, RZ ;  /* 0x00000017d207a224 */ /* 0x000fe200078e02ff */
[----:B------:R0:W-:Y:S01]  /*a960*/  @!P5 STG.E.U8 desc[UR38][R8.64+0xb0], R5 ;  /* 0x0000b0050800d986 */ /* 0x0001e2000c101126 */
[----:B------:R-:W-:-:S03]  /*a970*/  ISETP.LT.OR P5, PT, R20, 0x9, !P1 ;  /* 0x000000091400780c */ /* 0x000fc60004fa1670 */
[----:B------:R-:W-:Y:S01]  /*a980*/  @!P6 STG.E.U8 desc[UR38][R8.64+0xb1], R209 ;  /* 0x0000b1d10800e986 */ /* 0x000fe2000c101126 */
[----:B------:R-:W-:Y:S02]  /*a990*/  ISETP.GE.AND P6, PT, R0, 0xc1, PT ;  /* 0x000000c10000780c */ /* 0x000fe40003fc6270 */
[-C--:B------:R-:W-:Y:S01]  /*a9a0*/  @!P0 IMAD R211, R211, R23.reuse, RZ ;  /* 0x00000017d3d38224 */ /* 0x080fe200078e02ff */
[----:B------:R-:W-:Y:S01]  /*a9b0*/  @!P2 STG.E.U8 desc[UR38][R10.64+0xb0], R7 ;  /* 0x0000b0070a00a986 */ /* 0x000fe2000c101126 */
[----:B------:R-:W-:Y:S01]  /*a9c0*/  ISETP.LT.OR P2, PT, R20, 0x1, !P1 ;  /* 0x000000011400780c */ /* 0x000fe20004f41670 */
[-C--:B-1----:R-:W-:Y:S01]  /*a9d0*/  @!P4 IMAD R3, R212, R23.reuse, RZ ;  /* 0x00000017d403c224 */ /* 0x082fe200078e02ff */
[----:B------:R-:W-:Y:S01]  /*a9e0*/  ISETP.GE.AND P1, PT, R0, 0xc2, PT ;  /* 0x000000c20000780c */ /* 0x000fe20003f26270 */
[----:B------:R-:W-:Y:S01]  /*a9f0*/  @!P0 STG.E.U8 desc[UR38][R10.64+0xb1], R211 ;  /* 0x0000b1d30a008986 */ /* 0x000fe2000c101126 */
[-C--:B0-----:R-:W-:Y:S01]  /*aa00*/  @!P3 IMAD R5, R214, R23.reuse, RZ ;  /* 0x00000017d605b224 */ /* 0x081fe200078e02ff */
[C---:B------:R-:W-:Y:S01]  /*aa10*/  ISETP.LT.OR P0, PT, R20.reuse, 0x1, !P6 ;  /* 0x000000011400780c */ /* 0x040fe20007701670 */
[----:B------:R-:W-:Y:S01]  /*aa20*/  @!P5 IMAD R215, R215, R23, RZ ;  /* 0x00000017d7d7d224 */ /* 0x000fe200078e02ff */
[----:B------:R0:W-:Y:S01]  /*aa30*/  @!P4 STG.E.U8 desc[UR38][R8.64+0xb8], R3 ;  /* 0x0000b8030800c986 */ /* 0x0001e2000c101126 */
[----:B------:R-:W-:-:S02]  /*aa40*/  ISETP.LT.OR P4, PT, R20, 0x1, !P1 ;  /* 0x000000011400780c */ /* 0x000fc40004f81670 */
[C---:B------:R-:W-:Y:S02]  /*aa50*/  ISETP.LT.OR P1, PT, R20.reuse, 0x9, !P1 ;  /* 0x000000091400780c */ /* 0x040fe40004f21670 */
[----:B------:R-:W-:Y:S01]  /*aa60*/  ISETP.LT.OR P6, PT, R20, 0x9, !P6 ;  /* 0x000000091400780c */ /* 0x000fe200077c1670 */
[----:B------:R-:W-:-:S05]  /*aa70*/  @!P2 IMAD R213, R213, R23, RZ ;  /* 0x00000017d5d5a224 */ /* 0x000fca00078e02ff */
[----:B------:R-:W-:Y:S01]  /*aa80*/  @!P2 STG.E.U8 desc[UR38][R8.64+0xb9], R213 ;  /* 0x0000b9d50800a986 */ /* 0x000fe2000c101126 */
[----:B------:R-:W-:Y:S01]  /*aa90*/  ISETP.GE.AND P2, PT, R0, 0xc9, PT ;  /* 0x000000c90000780c */ /* 0x000fe20003f46270 */
[-C--:B0-----:R-:W-:Y:S02]  /*aaa0*/  @!P0 IMAD R3, R24, R23.reuse, RZ ;  /* 0x0000001718038224 */ /* 0x081fe400078e02ff */
[----:B------:R0:W-:Y:S01]  /*aab0*/  @!P3 STG.E.U8 desc[UR38][R10.64+0xb8], R5 ;  /* 0x0000b8050a00b986 */ /* 0x0001e2000c101126 */
[C---:B------:R-:W-:Y:S01]  /*aac0*/  ISETP.LT.OR P3, PT, R20.reuse, 0x1, !P2 ;  /* 0x000000011400780c */ /* 0x040fe20005761670 */
[-C--:B------:R-:W-:Y:S01]  /*aad0*/  @!P4 IMAD R25, R25, R23.reuse, RZ ;  /* 0x000000171919c224 */ /* 0x080fe200078e02ff */
[----:B------:R-:W-:Y:S01]  /*aae0*/  ISETP.LT.OR P2, PT, R20, 0x9, !P2 ;  /* 0x000000091400780c */ /* 0x000fe20005741670 */
[----:B------:R-:W-:Y:S01]  /*aaf0*/  @!P5 STG.E.U8 desc[UR38][R10.64+0xb9], R215 ;  /* 0x0000b9d70a00d986 */ /* 0x000fe2000c101126 */
[----:B------:R-:W-:Y:S01]  /*ab00*/  ISETP.GE.AND P5, PT, R0, 0xca, PT ;  /* 0x000000ca0000780c */ /* 0x000fe20003fa6270 */
[----:B------:R-:W-:-:S02]  /*ab10*/  @!P1 IMAD R27, R27, R23, RZ ;  /* 0x000000171b1b9224 */ /* 0x000fc400078e02ff */
[----:B------:R-:W-:Y:S01]  /*ab20*/  @!P4 STG.E.U8 desc[UR38][R8.64+0xc1], R25 ;  /* 0x0000c1190800c986 */ /* 0x000fe2000c101126 */
[-C--:B------:R-:W-:Y:S01]  /*ab30*/  @!P6 IMAD R7, R26, R23.reuse, RZ ;  /* 0x000000171a07e224 */ /* 0x080fe200078e02ff */
[----:B------:R-:W-:Y:S02]  /*ab40*/  ISETP.LT.OR P4, PT, R20, 0x1, !P5 ;  /* 0x000000011400780c */ /* 0x000fe40006f81670 */
[----:B------:R1:W-:Y:S01]  /*ab50*/  @!P0 STG.E.U8 desc[UR38][R8.64+0xc0], R3 ;  /* 0x0000c00308008986 */ /* 0x0003e2000c101126 */
[----:B------:R-:W-:Y:S01]  /*ab60*/  ISETP.GE.AND P0, PT, R0, 0xd1, PT ;  /* 0x000000d10000780c */ /* 0x000fe20003f06270 */
[----:B0-----:R-:W-:Y:S01]  /*ab70*/  @!P3 IMAD R5, R28, R23, RZ ;  /* 0x000000171c05b224 */ /* 0x001fe200078e02ff */
[----:B------:R-:W-:Y:S01]  /*ab80*/  ISETP.LT.OR P5, PT, R20, 0x9, !P5 ;  /* 0x000000091400780c */ /* 0x000fe20006fa1670 */
[----:B------:R-:W-:Y:S01]  /*ab90*/  @!P1 STG.E.U8 desc[UR38][R10.64+0xc1], R27 ;  /* 0x0000c11b0a009986 */ /* 0x000fe2000c101126 */
[----:B------:R-:W-:-:S03]  /*aba0*/  ISETP.GE.AND P1, PT, R0, 0xd2, PT ;  /* 0x000000d20000780c */ /* 0x000fc60003f26270 */
[----:B------:R0:W-:Y:S01]  /*abb0*/  @!P6 STG.E.U8 desc[UR38][R10.64+0xc0], R7 ;  /* 0x0000c0070a00e986 */ /* 0x0001e2000c101126 */
[C---:B------:R-:W-:Y:S02]  /*abc0*/  ISETP.LT.OR P6, PT, R20.reuse, 0x1, !P0 ;  /* 0x000000011400780c */ /* 0x040fe400047c1670 */
[C---:B------:R-:W-:Y:S01]  /*abd0*/  ISETP.LT.OR P0, PT, R20.reuse, 0x9, !P0 ;  /* 0x000000091400780c */ /* 0x040fe20004701670 */
[----:B------:R2:W-:Y:S01]  /*abe0*/  @!P3 STG.E.U8 desc[UR38][R8.64+0xc8], R5 ;  /* 0x0000c8050800b986 */ /* 0x0005e2000c101126 */
[C---:B------:R-:W-:Y:S01]  /*abf0*/  ISETP.LT.OR P3, PT, R20.reuse, 0x1, !P1 ;  /* 0x000000011400780c */ /* 0x040fe20004f61670 */
[-C--:B------:R-:W-:Y:S01]  /*ac00*/  @!P4 IMAD R29, R29, R23.reuse, RZ ;  /* 0x000000171d1dc224 */ /* 0x080fe200078e02ff */
[----:B------:R-:W-:Y:S01]  /*ac10*/  ISETP.LT.OR P1, PT, R20, 0x9, !P1 ;  /* 0x000000091400780c */ /* 0x000fe20004f21670 */
[-C--:B-1----:R-:W-:Y:S02]  /*ac20*/  @!P2 IMAD R3, R30, R23.reuse, RZ ;  /* 0x000000171e03a224 */ /* 0x082fe400078e02ff */
[----:B------:R-:W-:Y:S01]  /*ac30*/  @!P5 IMAD R31, R31, R23, RZ ;  /* 0x000000171f1fd224 */ /* 0x000fe200078e02ff */
[----:B------:R-:W-:Y:S01]  /*ac40*/  @!P4 STG.E.U8 desc[UR38][R8.64+0xc9], R29 ;  /* 0x0000c91d0800c986 */ /* 0x000fe2000c101126 */
[----:B------:R-:W-:-:S02]  /*ac50*/  ISETP.GE.AND P4, PT, R0, 0xda, PT ;  /* 0x000000da0000780c */ /* 0x000fc40003f86270 */
[-C--:B0-----:R-:W-:Y:S01]  /*ac60*/  @!P6 IMAD R7, R32, R23.reuse, RZ ;  /* 0x000000172007e224 */ /* 0x081fe200078e02ff */
[----:B------:R0:W-:Y:S01]  /*ac70*/  @!P2 STG.E.U8 desc[UR38][R10.64+0xc8], R3 ;  /* 0x0000c8030a00a986 */ /* 0x0001e2000c101126 */
[----:B------:R-:W-:Y:S01]  /*ac80*/  ISETP.GE.AND P2, PT, R0, 0xd9, PT ;  /* 0x000000d90000780c */ /* 0x000fe20003f46270 */
[-C--:B--2---:R-:W-:Y:S02]  /*ac90*/  @!P0 IMAD R5, R34, R23.reuse, RZ ;  /* 0x0000001722058224 */ /* 0x084fe400078e02ff */
[-C--:B------:R-:W-:Y:S01]  /*aca0*/  @!P3 IMAD R33, R33, R23.reuse, RZ ;  /* 0x000000172121b224 */ /* 0x080fe200078e02ff */
[----:B------:R-:W-:Y:S01]  /*acb0*/  @!P5 STG.E.U8 desc[UR38][R10.64+0xc9], R31 ;  /* 0x0000c91f0a00d986 */ /* 0x000fe2000c101126 */
[C---:B------:R-:W-:Y:S01]  /*acc0*/  ISETP.LT.OR P5, PT, R20.reuse, 0x1, !P2 ;  /* 0x000000011400780c */ /* 0x040fe200057a1670 */
[----:B------:R-:W-:Y:S01]  /*acd0*/  @!P1 IMAD R35, R35, R23, RZ ;  /* 0x0000001723239224 */ /* 0x000fe200078e02ff */
[C---:B------:R-:W-:Y:S01]  /*ace0*/  ISETP.LT.OR P2, PT, R20.reuse, 0x9, !P2 ;  /* 0x000000091400780c */ /* 0x040fe20005741670 */
[----:B------:R-:W-:Y:S01]  /*acf0*/  @!P6 STG.E.U8 desc[UR38][R8.64+0xd0], R7 ;  /* 0x0000d0070800e986 */ /* 0x000fe2000c101126 */
[----:B------:R-:W-:-:S02]  /*ad00*/  ISETP.LT.OR P6, PT, R20, 0x1, !P4 ;  /* 0x000000011400780c */ /* 0x000fc400067c1670 */
[----:B------:R-:W-:Y:S01]  /*ad10*/  ISETP.LT.OR P4, PT, R20, 0x9, !P4 ;  /* 0x000000091400780c */ /* 0x000fe20006781670 */
[----:B------:R-:W-:Y:S04]  /*ad20*/  @!P3 STG.E.U8 desc[UR38][R8.64+0xd1], R33 ;  /* 0x0000d1210800b986 */ /* 0x000fe8000c101126 */
[----:B------:R1:W-:Y:S01]  /*ad30*/  @!P0 STG.E.U8 desc[UR38][R10.64+0xd0], R5 ;  /* 0x0000d0050a008986 */ /* 0x0003e2000c101126 */
[----:B------:R-:W-:Y:S01]  /*ad40*/  ISETP.GE.AND P0, PT, R0, 0xe1, PT ;  /* 0x000000e10000780c */ /* 0x000fe20003f06270 */
[-C--:B0-----:R-:W-:Y:S02]  /*ad50*/  @!P5 IMAD R3, R36, R23.reuse, RZ ;  /* 0x000000172403d224 */ /* 0x081fe400078e02ff */
[----:B------:R-:W-:Y:S01]  /*ad60*/  @!P1 STG.E.U8 desc[UR38][R10.64+0xd1], R35 ;  /* 0x0000d1230a009986 */ /* 0x000fe2000c101126 */
[----:B------:R-:W-:Y:S01]  /*ad70*/  ISETP.LT.OR P3, PT, R20, 0x1, !P0 ;  /* 0x000000011400780c */ /* 0x000fe20004761670 */
[-C--:B------:R-:W-:Y:S01]  /*ad80*/  @!P6 IMAD R37, R37, R23.reuse, RZ ;  /* 0x000000172525e224 */ /* 0x080fe200078e02ff */
[----:B------:R-:W-:Y:S01]  /*ad90*/  ISETP.GE.AND P1, PT, R0, 0xe2, PT ;  /* 0x000000e20000780c */ /* 0x000fe20003f26270 */
[-C--:B------:R-:W-:Y:S01]  /*ada0*/  @!P4 IMAD R39, R39, R23.reuse, RZ ;  /* 0x000000172727c224 */ /* 0x080fe200078e02ff */
[----:B------:R0:W-:Y:S02]  /*adb0*/  @!P5 STG.E.U8 desc[UR38][R8.64+0xd8], R3 ;  /* 0x0000d8030800d986 */ /* 0x0001e4000c101126 */
[----:B------:R-:W-:Y:S01]  /*adc0*/  ISETP.LT.OR P5, PT, R20, 0x1, !P1 ;  /* 0x000000011400780c */ /* 0x000fe20004fa1670 */
[----:B-1----:R-:W-:Y:S01]  /*add0*/  @!P2 IMAD R5, R38, R23, RZ ;  /* 0x000000172605a224 */ /* 0x002fe200078e02ff */
[----:B------:R-:W-:Y:S01]  /*ade0*/  @!P6 STG.E.U8 desc[UR38][R8.64+0xd9], R37 ;  /* 0x0000d9250800e986 */ /* 0x000fe2000c101126 */
[----:B------:R-:W-:-:S02]  /*adf0*/  ISETP.LT.OR P6, PT, R20, 0x9, !P0 ;  /* 0x000000091400780c */ /* 0x000fc400047c1670 */
[----:B------:R-:W-:Y:S01]  /*ae00*/  ISETP.GE.AND P0, PT, R0, 0xe9, PT ;  /* 0x000000e90000780c */ /* 0x000fe20003f06270 */
[----:B------:R-:W-:Y:S01]  /*ae10*/  @!P4 STG.E.U8 desc[UR38][R10.64+0xd9], R39 ;  /* 0x0000d9270a00c986 */ /* 0x000fe2000c101126 */
[-C--:B------:R-:W-:Y:S01]  /*ae20*/  @!P3 IMAD R7, R40, R23.reuse, RZ ;  /* 0x000000172807b224 */ /* 0x080fe200078e02ff */
[----:B------:R-:W-:Y:S02]  /*ae30*/  ISETP.LT.OR P1, PT, R20, 0x9, !P1 ;  /* 0x000000091400780c */ /* 0x000fe40004f21670 */
[----:B------:R-:W-:Y:S01]  /*ae40*/  ISETP.GE.AND P4, PT, R0, 0xea, PT ;  /* 0x000000ea0000780c */ /* 0x000fe20003f86270 */
[----:B------:R1:W-:Y:S01]  /*ae50*/  @!P2 STG.E.U8 desc[UR38][R10.64+0xd8], R5 ;  /* 0x0000d8050a00a986 */ /* 0x0003e2000c101126 */
[C---:B------:R-:W-:Y:S01]  /*ae60*/  ISETP.LT.OR P2, PT, R20.reuse, 0x1, !P0 ;  /* 0x000000011400780c */ /* 0x040fe20004741670 */
[-C--:B------:R-:W-:Y:S01]  /*ae70*/  @!P5 IMAD R41, R41, R23.reuse, RZ ;  /* 0x000000172929d224 */ /* 0x080fe200078e02ff */
[C---:B------:R-:W-:Y:S01]  /*ae80*/  ISETP.LT.OR P0, PT, R20.reuse, 0x9, !P0 ;  /* 0x000000091400780c */ /* 0x040fe20004701670 */
[----:B------:R2:W-:Y:S01]  /*ae90*/  @!P3 STG.E.U8 desc[UR38][R8.64+0xe0], R7 ;  /* 0x0000e0070800b986 */ /* 0x0005e2000c101126 */
[----:B------:R-:W-:Y:S01]  /*aea0*/  ISETP.LT.OR P3, PT, R20, 0x1, !P4 ;  /* 0x000000011400780c */ /* 0x000fe20006761670 */
[-C--:B0-----:R-:W-:Y:S01]  /*aeb0*/  @!P6 IMAD R3, R42, R23.reuse, RZ ;  /* 0x000000172a03e224 */ /* 0x081fe200078e02ff */
        /* <DEDUP_REMOVED lines=8> */
[----:B------:R-:W-:Y:S01]  /*af40*/  @!P1 STG.E.U8 desc[UR38][R10.64+0xe1], R43 ;  /* 0x0000e12b0a009986 */ /* 0x000fe2000c101126 */
[----:B------:R-:W-:Y:S01]  /*af50*/  ISETP.GE.AND P1, PT, R0, 0xf2, PT ;  /* 0x000000f20000780c */ /* 0x000fe20003f26270 */
[-C--:B------:R-:W-:Y:S02]  /*af60*/  @!P3 IMAD R45, R45, R23.reuse, RZ ;  /* 0x000000172d2db224 */ /* 0x080fe400078e02ff */
[-C--:B--2---:R-:W-:Y:S01]  /*af70*/  @!P0 IMAD R7, R46, R23.reuse, RZ ;  /* 0x000000172e078224 */ /* 0x084fe200078e02ff */
[----:B------:R1:W-:Y:S01]  /*af80*/  @!P2 STG.E.U8 desc[UR38][R8.64+0xe8], R5 ;  /* 0x0000e8050800a986 */ /* 0x0003e2000c101126 */
[C---:B------:R-:W-:Y:S01]  /*af90*/  ISETP.LT.OR P2, PT, R20.reuse, 0x1, !P1 ;  /* 0x000000011400780c */ /* 0x040fe20004f41670 */
[-C--:B------:R-:W-:Y:S01]  /*afa0*/  @!P4 IMAD R47, R47, R23.reuse, RZ ;  /* 0x000000172f2fc224 */ /* 0x080fe200078e02ff */
[----:B------:R-:W-:Y:S01]  /*afb0*/  ISETP.LT.OR P1, PT, R20, 0x9, !P1 ;  /* 0x000000091400780c */ /* 0x000fe20004f21670 */
[----:B------:R-:W-:Y:S01]  /*afc0*/  @!P3 STG.E.U8 desc[UR38][R8.64+0xe9], R45 ;  /* 0x0000e92d0800b986 */ /* 0x000fe2000c101126 */
[----:B0-----:R-:W-:-:S03]  /*afd0*/  @!P6 IMAD R3, R48, R23, RZ ;  /* 0x000000173003e224 */ /* 0x001fc600078e02ff */
[----:B------:R0:W-:Y:S01]  /*afe0*/  @!P0 STG.E.U8 desc[UR38][R10.64+0xe8], R7 ;  /* 0x0000e8070a008986 */ /* 0x0001e2000c101126 */
[----:B------:R-:W-:-:S03]  /*aff0*/  ISETP.GE.AND P0, PT, R0, 0xf9, PT ;  /* 0x000000f90000780c */ /* 0x000fc60003f06270 */
[----:B------:R-:W-:Y:S01]  /*b000*/  @!P4 STG.E.U8 desc[UR38][R10.64+0xe9], R47 ;  /* 0x0000e92f0a00c986 */ /* 0x000fe2000c101126 */
[----:B------:R-:W-:Y:S01]  /*b010*/  ISETP.LT.OR P3, PT, R20, 0x1, !P0 ;  /* 0x000000011400780c */ /* 0x000fe20004761670 */
[-C--:B------:R-:W-:Y:S01]  /*b020*/  @!P2 IMAD R49, R49, R23.reuse, RZ ;  /* 0x000000173131a224 */ /* 0x080fe200078e02ff */
[----:B------:R-:W-:Y:S01]  /*b030*/  ISETP.GE.AND P4, PT, R0, 0xfa, PT ;  /* 0x000000fa0000780c */ /* 0x000fe20003f86270 */
[-C--:B------:R-:W-:Y:S01]  /*b040*/  @!P1 IMAD R51, R51, R23.reuse, RZ ;  /* 0x0000001733339224 */ /* 0x080fe200078e02ff */
[----:B------:R2:W-:Y:S01]  /*b050*/  @!P6 STG.E.U8 desc[UR38][R8.64+0xf0], R3 ;  /* 0x0000f0030800e986 */ /* 0x0005e2000c101126 */
[----:B-1----:R-:W-:Y:S01]  /*b060*/  @!P5 IMAD R5, R50, R23, RZ ;  /* 0x000000173205d224 */ /* 0x002fe200078e02ff */
[C---:B------:R-:W-:Y:S02]  /*b070*/  ISETP.LT.OR P6, PT, R20.reuse, 0x9, !P0 ;  /* 0x000000091400780c */ /* 0x040fe400047c1670 */
[----:B------:R-:W-:Y:S01]  /*b080*/  @!P2 STG.E.U8 desc[UR38][R8.64+0xf1], R49 ;  /* 0x0000f1310800a986 */ /* 0x000fe2000c101126 */
[----:B------:R-:W-:-:S02]  /*b090*/  ISETP.LT.OR P2, PT, R20, 0x1, !P4 ;  /* 0x000000011400780c */ /* 0x000fc40006741670 */
[----:B------:R-:W-:Y:S01]  /*b0a0*/  ISETP.GE.AND P0, PT, R0, 0x101, PT ;  /* 0x000001010000780c */ /* 0x000fe20003f06270 */
[----:B------:R-:W-:Y:S01]  /*b0b0*/  @!P1 STG.E.U8 desc[UR38][R10.64+0xf1], R51 ;  /* 0x0000f1330a009986 */ /* 0x000fe2000c101126 */
[-C--:B0-----:R-:W-:Y:S01]  /*b0c0*/  @!P3 IMAD R7, R52, R23.reuse, RZ ;  /* 0x000000173407b224 */ /* 0x081fe200078e02ff */
[----:B------:R-:W-:Y:S02]  /*b0d0*/  ISETP.LT.OR P4, PT, R20, 0x9, !P4 ;  /* 0x000000091400780c */ /* 0x000fe40006781670 */
[----:B------:R-:W-:Y:S01]  /*b0e0*/  ISETP.GE.AND P1, PT, R0, 0x102, PT ;  /* 0x000001020000780c */ /* 0x000fe20003f26270 */
[----:B------:R0:W-:Y:S01]  /*b0f0*/  @!P5 STG.E.U8 desc[UR38][R10.64+0xf0], R5 ;  /* 0x0000f0050a00d986 */ /* 0x0001e2000c101126 */
[----:B------:R-:W-:Y:S01]  /*b100*/  ISETP.LT.OR P5, PT, R20, 0x1, !P0 ;  /* 0x000000011400780c */ /* 0x000fe200047a1670 */
[-C--:B--2---:R-:W-:Y:S01]  /*b110*/  @!P6 IMAD R3, R54, R23.reuse, RZ ;  /* 0x000000173603e224 */ /* 0x084fe200078e02ff */
[C---:B------:R-:W-:Y:S01]  /*b120*/  ISETP.LT.OR P0, PT, R20.reuse, 0x9, !P0 ;  /* 0x000000091400780c */ /* 0x040fe20004701670 */
[----:B------:R1:W-:Y:S01]  /*b130*/  @!P3 STG.E.U8 desc[UR38][R8.64+0xf8], R7 ;  /* 0x0000f8070800b986 */ /* 0x0003e2000c101126 */
[C---:B------:R-:W-:Y:S01]  /*b140*/  ISETP.LT.OR P3, PT, R20.reuse, 0x1, !P1 ;  /* 0x000000011400780c */ /* 0x040fe20004f61670 */
[----:B------:R-:W-:Y:S01]  /*b150*/  @!P2 IMAD R53, R53, R23, RZ ;  /* 0x000000173535a224 */ /* 0x000fe200078e02ff */
[----:B------:R-:W-:-:S03]  /*b160*/  ISETP.LT.OR P1, PT, R20, 0x9, !P1 ;  /* 0x000000091400780c */ /* 0x000fc60004f21670 */
[-C--:B------:R-:W-:Y:S01]  /*b170*/  @!P4 IMAD R55, R55, R23.reuse, RZ ;  /* 0x000000173737c224 */ /* 0x080fe200078e02ff */
[----:B------:R-:W-:Y:S01]  /*b180*/  @!P2 STG.E.U8 desc[UR38][R8.64+0xf9], R53 ;  /* 0x0000f9350800a986 */ /* 0x000fe2000c101126 */
[----:B------:R-:W-:Y:S02]  /*b190*/  ISETP.GE.AND P2, PT, R0, 0x10a, PT ;  /* 0x0000010a0000780c */ /* 0x000fe40003f46270 */
[-C--:B0-----:R-:W-:Y:S01]  /*b1a0*/  @!P5 IMAD R5, R56, R23.reuse, RZ ;  /* 0x000000173805d224 */ /* 0x081fe200078e02ff */
[----:B------:R-:W-:Y:S01]  /*b1b0*/  @!P4 STG.E.U8 desc[UR38][R10.64+0xf9], R55 ;  /* 0x0000f9370a00c986 */ /* 0x000fe2000c101126 */
[----:B------:R-:W-:Y:S01]  /*b1c0*/  ISETP.GE.AND P4, PT, R0, 0x109, PT ;  /* 0x000001090000780c */ /* 0x000fe20003f86270 */
[-C--:B-1----:R-:W-:Y:S02]  /*b1d0*/  @!P0 IMAD R7, R58, R23.reuse, RZ ;  /* 0x000000173a078224 */ /* 0x082fe400078e02ff */
[-C--:B------:R-:W-:Y:S01]  /*b1e0*/  @!P3 IMAD R57, R57, R23.reuse, RZ ;  /* 0x000000173939b224 */ /* 0x080fe200078e02ff */
[----:B------:R0:W-:Y:S01]  /*b1f0*/  @!P6 STG.E.U8 desc[UR38][R10.64+0xf8], R3 ;  /* 0x0000f8030a00e986 */ /* 0x0001e2000c101126 */
[C---:B------:R-:W-:Y:S01]  /*b200*/  ISETP.LT.OR P6, PT, R20.reuse, 0x1, !P4 ;  /* 0x000000011400780c */ /* 0x040fe200067c1670 */
[----:B------:R-:W-:Y:S01]  /*b210*/  @!P1 IMAD R59, R59, R23, RZ ;  /* 0x000000173b3b9224 */ /* 0x000fe200078e02ff */
[C---:B------:R-:W-:Y:S01]  /*b220*/  ISETP.LT.OR P4, PT, R20.reuse, 0x9, !P4 ;  /* 0x000000091400780c */ /* 0x040fe20006781670 */
[----:B------:R1:W-:Y:S01]  /*b230*/  @!P5 STG.E.U8 desc[UR38][R8.64+0x100], R5 ;  /* 0x000100050800d986 */ /* 0x0003e2000c101126 */
        /* <DEDUP_REMOVED lines=11> */
[----:B------:R0:W-:Y:S01]  /*b2f0*/  @!P6 STG.E.U8 desc[UR38][R8.64+0x108], R3 ;  /* 0x000108030800e986 */ /* 0x0001e2000c101126 */
[----:B-1----:R-:W-:Y:S01]  /*b300*/  @!P4 IMAD R5, R62, R23, RZ ;  /* 0x000000173e05c224 */ /* 0x002fe200078e02ff */
[----:B------:R-:W-:-:S02]  /*b310*/  ISETP.LT.OR P6, PT, R20, 0x9, !P0 ;  /* 0x000000091400780c */ /* 0x000fc400047c1670 */
[----:B------:R-:W-:Y:S01]  /*b320*/  @!P5 STG.E.U8 desc[UR38][R8.64+0x109], R61 ;  /* 0x0001093d0800d986 */ /* 0x000fe2000c101126 */
[----:B------:R-:W-:Y:S02]  /*b330*/  ISETP.LT.OR P5, PT, R20, 0x1, !P1 ;  /* 0x000000011400780c */ /* 0x000fe40004fa1670 */
[----:B------:R-:W-:Y:S01]  /*b340*/  ISETP.GE.AND P0, PT, R0, 0x119, PT ;  /* 0x000001190000780c */ /* 0x000fe20003f06270 */
[----:B------:R-:W-:Y:S01]  /*b350*/  @!P2 STG.E.U8 desc[UR38][R10.64+0x109], R63 ;  /* 0x0001093f0a00a986 */ /* 0x000fe2000c101126 */
[-C--:B--2---:R-:W-:Y:S01]  /*b360*/  @!P3 IMAD R7, R64, R23.reuse, RZ ;  /* 0x000000174007b224 */ /* 0x084fe200078e02ff */
[----:B------:R-:W-:Y:S02]  /*b370*/  ISETP.LT.OR P1, PT, R20, 0x9, !P1 ;  /* 0x000000091400780c */ /* 0x000fe40004f21670 */
[----:B------:R-:W-:Y:S01]  /*b380*/  ISETP.GE.AND P2, PT, R0, 0x11a, PT ;  /* 0x0000011a0000780c */ /* 0x000fe20003f46270 */
[----:B------:R1:W-:Y:S01]  /*b390*/  @!P4 STG.E.U8 desc[UR38][R10.64+0x108], R5 ;  /* 0x000108050a00c986 */ /* 0x0003e2000c101126 */
[----:B------:R-:W-:Y:S01]  /*b3a0*/  ISETP.LT.OR P4, PT, R20, 0x1, !P0 ;  /* 0x000000011400780c */ /* 0x000fe20004781670 */
        /* <DEDUP_REMOVED lines=9> */
[-C--:B-1----:R-:W-:Y:S01]  /*b440*/  @!P4 IMAD R5, R68, R23.reuse, RZ ;  /* 0x000000174405c224 */ /* 0x082fe200078e02ff */
[----:B------:R-:W-:Y:S01]  /*b450*/  @!P1 STG.E.U8 desc[UR38][R10.64+0x111], R67 ;  /* 0x000111430a009986 */ /* 0x000fe2000c101126 */
[----:B------:R-:W-:Y:S01]  /*b460*/  ISETP.GE.AND P1, PT, R0, 0x122, PT ;  /* 0x000001220000780c */ /* 0x000fe20003f26270 */
[-C--:B0-----:R-:W-:Y:S02]  /*b470*/  @!P0 IMAD R7, R70, R23.reuse, RZ ;  /* 0x0000001746078224 */ /* 0x081fe400078e02ff */
        /* <DEDUP_REMOVED lines=11> */
[-C--:B------:R-:W-:Y:S02]  /*b530*/  @!P6 IMAD R73, R73, R23.reuse, RZ ;  /* 0x000000174949e224 */ /* 0x080fe400078e02ff */
[----:B------:R-:W-:Y:S01]  /*b540*/  @!P2 STG.E.U8 desc[UR38][R10.64+0x119], R71 ;  /* 0x000119470a00a986 */ /* 0x000fe2000c101126 */
[----:B------:R-:W-:Y:S01]  /*b550*/  ISETP.LT.OR P3, PT, R20, 0x1, !P0 ;  /* 0x000000011400780c */ /* 0x000fe20004761670 */
[-C--:B0-----:R-:W-:Y:S01]  /*b560*/  @!P4 IMAD R3, R72, R23.reuse, RZ ;  /* 0x000000174803c224 */ /* 0x081fe200078e02ff */
[----:B------:R-:W-:Y:S01]  /*b570*/  ISETP.GE.AND P2, PT, R0, 0x12a, PT ;  /* 0x0000012a0000780c */ /* 0x000fe20003f46270 */
[-C--:B------:R-:W-:Y:S01]  /*b580*/  @!P1 IMAD R75, R75, R23.reuse, RZ ;  /* 0x000000174b4b9224 */ /* 0x080fe200078e02ff */
[----:B------:R-:W-:Y:S01]  /*b590*/  @!P6 STG.E.U8 desc[UR38][R8.64+0x121], R73 ;  /* 0x000121490800e986 */ /* 0x000fe2000c101126 */
[----:B-1----:R-:W-:Y:S01]  /*b5a0*/  @!P5 IMAD R5, R74, R23, RZ ;  /* 0x000000174a05d224 */ /* 0x002fe200078e02ff */
[----:B------:R-:W-:-:S02]  /*b5b0*/  ISETP.LT.OR P6, PT, R20, 0x9, !P0 ;  /* 0x000000091400780c */ /* 0x000fc400047c1670 */
[----:B------:R0:W-:Y:S01]  /*b5c0*/  @!P4 STG.E.U8 desc[UR38][R8.64+0x120], R3 ;  /* 0x000120030800c986 */ /* 0x0001e2000c101126 */
[----:B------:R-:W-:Y:S02]  /*b5d0*/  ISETP.LT.OR P4, PT, R20, 0x1, !P2 ;  /* 0x000000011400780c */ /* 0x000fe40005781670 */
[----:B------:R-:W-:Y:S01]  /*b5e0*/  ISETP.GE.AND P0, PT, R0, 0x131, PT ;  /* 0x000001310000780c */ /* 0x000fe20003f06270 */
[----:B------:R-:W-:Y:S01]  /*b5f0*/  @!P1 STG.E.U8 desc[UR38][R10.64+0x121], R75 ;  /* 0x0001214b0a009986 */ /* 0x000fe2000c101126 */
[----:B--2---:R-:W-:Y:S01]  /*b600*/  @!P3 IMAD R7, R76, R23, RZ ;  /* 0x000000174c07b224 */ /* 0x004fe200078e02ff */
[----:B------:R-:W-:Y:S02]  /*b610*/  ISETP.LT.OR P2, PT, R20, 0x9, !P2 ;  /* 0x000000091400780c */ /* 0x000fe40005741670 */
[----:B------:R-:W-:Y:S01]  /*b620*/  ISETP.GE.AND P1, PT, R0, 0x132, PT ;  /* 0x000001320000780c */ /* 0x000fe20003f26270 */
[----:B------:R1:W-:Y:S01]  /*b630*/  @!P5 STG.E.U8 desc[UR38][R10.64+0x120], R5 ;  /* 0x000120050a00d986 */ /* 0x0003e2000c101126 */
[----:B------:R-:W-:-:S02]  /*b640*/  ISETP.LT.OR P5, PT, R20, 0x1, !P0 ;  /* 0x000000011400780c */ /* 0x000fc400047a1670 */
[C---:B------:R-:W-:Y:S01]  /*b650*/  ISETP.LT.OR P0, PT, R20.reuse, 0x9, !P0 ;  /* 0x000000091400780c */ /* 0x040fe20004701670 */
[----:B------:R2:W-:Y:S01]  /*b660*/  @!P3 STG.E.U8 desc[UR38][R8.64+0x128], R7 ;  /* 0x000128070800b986 */ /* 0x0005e2000c101126 */
[C---:B------:R-:W-:Y:S01]  /*b670*/  ISETP.LT.OR P3, PT, R20.reuse, 0x1, !P1 ;  /* 0x000000011400780c */ /* 0x040fe20004f61670 */
[-C--:B------:R-:W-:Y:S01]  /*b680*/  @!P4 IMAD R77, R77, R23.reuse, RZ ;  /* 0x000000174d4dc224 */ /* 0x080fe200078e02ff */
[----:B------:R-:W-:Y:S01]  /*b690*/  ISETP.LT.OR P1, PT, R20, 0x9, !P1 ;  /* 0x000000091400780c */ /* 0x000fe20004f21670 */
[-C--:B0-----:R-:W-:Y:S02]  /*b6a0*/  @!P6 IMAD R3, R78, R23.reuse, RZ ;  /* 0x000000174e03e224 */ /* 0x081fe400078e02ff */
[-C--:B------:R-:W-:Y:S01]  /*b6b0*/  @!P2 IMAD R79, R79, R23.reuse, RZ ;  /* 0x000000174f4fa224 */ /* 0x080fe200078e02ff */
[----:B------:R-:W-:Y:S01]  /*b6c0*/  @!P4 STG.E.U8 desc[UR38][R8.64+0x129], R77 ;  /* 0x0001294d0800c986 */ /* 0x000fe2000c101126 */
[----:B------:R-:W-:Y:S02]  /*b6d0*/  ISETP.GE.AND P4, PT, R0, 0x13a, PT ;  /* 0x0000013a0000780c */ /* 0x000fe40003f86270 */
[-C--:B-1----:R-:W-:Y:S01]  /*b6e0*/  @!P5 IMAD R5, R80, R23.reuse, RZ ;  /* 0x000000175005d224 */ /* 0x082fe200078e02ff */
[----:B------:R-:W-:Y:S01]  /*b6f0*/  @!P2 STG.E.U8 desc[UR38][R10.64+0x129], R79 ;  /* 0x0001294f0a00a986 */ /* 0x000fe2000c101126 */
[----:B------:R-:W-:Y:S01]  /*b700*/  ISETP.GE.AND P2, PT, R0, 0x139, PT ;  /* 0x000001390000780c */ /* 0x000fe20003f46270 */
[----:B--2---:R-:W-:-:S02]  /*b710*/  @!P0 IMAD R7, R82, R23, RZ ;  /* 0x0000001752078224 */ /* 0x004fc400078e02ff */
[-C--:B------:R-:W-:Y:S01]  /*b720*/  @!P3 IMAD R81, R81, R23.reuse, RZ ;  /* 0x000000175151b224 */ /* 0x080fe200078e02ff */
[----:B------:R0:W-:Y:S01]  /*b730*/  @!P6 STG.E.U8 desc[UR38][R10.64+0x128], R3 ;  /* 0x000128030a00e986 */ /* 0x0001e2000c101126 */
[C---:B------:R-:W-:Y:S01]  /*b740*/  ISETP.LT.OR P6, PT, R20.reuse, 0x1, !P4 ;  /* 0x000000011400780c */ /* 0x040fe200067c1670 */
[-C--:B------:R-:W-:Y:S01]  /*b750*/  @!P1 IMAD R83, R83, R23.reuse, RZ ;  /* 0x0000001753539224 */ /* 0x080fe200078e02ff */
[C---:B------:R-:W-:Y:S01]  /*b760*/  ISETP.LT.OR P4, PT, R20.reuse, 0x9, !P4 ;  /* 0x000000091400780c */ /* 0x040fe20006781670 */
[----:B------:R1:W-:Y:S01]  /*b770*/  @!P5 STG.E.U8 desc[UR38][R8.64+0x130], R5 ;  /* 0x000130050800d986 */ /* 0x0003e2000c101126 */
[C---:B------:R-:W-:Y:S02]  /*b780*/  ISETP.LT.OR P5, PT, R20.reuse, 0x1, !P2 ;  /* 0x000000011400780c */ /* 0x040fe400057a1670 */
[----:B------:R-:W-:Y:S01]  /*b790*/  ISETP.LT.OR P2, PT, R20, 0x9, !P2 ;  /* 0x000000091400780c */ /* 0x000fe20005741670 */
[----:B------:R-:W-:Y:S04]  /*b7a0*/  @!P3 STG.E.U8 desc[UR38][R8.64+0x131], R81 ;  /* 0x000131510800b986 */ /* 0x000fe8000c101126 */
[----:B------:R2:W-:Y:S01]  /*b7b0*/  @!P0 STG.E.U8 desc[UR38][R10.64+0x130], R7 ;  /* 0x000130070a008986 */ /* 0x0005e2000c101126 */
[----:B------:R-:W-:Y:S01]  /*b7c0*/  ISETP.GE.AND P0, PT, R0, 0x141, PT ;  /* 0x000001410000780c */ /* 0x000fe20003f06270 */
[----:B------:R-:W-:-:S02]  /*b7d0*/  @!P6 IMAD R85, R85, R23, RZ ;  /* 0x000000175555e224 */ /* 0x000fc400078e02ff */
[----:B------:R-:W-:Y:S01]  /*b7e0*/  @!P1 STG.E.U8 desc[UR38][R10.64+0x131], R83 ;  /* 0x000131530a009986 */ /* 0x000fe2000c101126 */
[----:B------:R-:W-:Y:S01]  /*b7f0*/  ISETP.LT.OR P3, PT, R20, 0x1, !P0 ;  /* 0x000000011400780c */ /* 0x000fe20004761670 */
[-C--:B0-----:R-:W-:Y:S01]  /*b800*/  @!P5 IMAD R3, R84, R23.reuse, RZ ;  /* 0x000000175403d224 */ /* 0x081fe200078e02ff */
[----:B------:R-:W-:Y:S01]  /*b810*/  ISETP.GE.AND P1, PT, R0, 0x142, PT ;  /* 0x000001420000780c */ /* 0x000fe20003f26270 */
[-C--:B------:R-:W-:Y:S01]  /*b820*/  @!P4 IMAD R87, R87, R23.reuse, RZ ;  /* 0x000000175757c224 */ /* 0x080fe200078e02ff */
[----:B------:R-:W-:Y:S01]  /*b830*/  @!P6 STG.E.U8 desc[UR38][R8.64+0x139], R85 ;  /* 0x000139550800e986 */ /* 0x000fe2000c101126 */
[----:B-1----:R-:W-:Y:S01]  /*b840*/  @!P2 IMAD R5, R86, R23, RZ ;  /* 0x000000175605a224 */ /* 0x002fe200078e02ff */
[C---:B------:R-:W-:Y:S02]  /*b850*/  ISETP.LT.OR P6, PT, R20.reuse, 0x9, !P0 ;  /* 0x000000091400780c */ /* 0x040fe400047c1670 */
[----:B------:R0:W-:Y:S01]  /*b860*/  @!P5 STG.E.U8 desc[UR38][R8.64+0x138], R3 ;  /* 0x000138030800d986 */ /* 0x0001e2000c101126 */
[----:B------:R-:W-:-:S02]  /*b870*/  ISETP.LT.OR P5, PT, R20, 0x1, !P1 ;  /* 0x000000011400780c */ /* 0x000fc40004fa1670 */
[----:B------:R-:W-:Y:S01]  /*b880*/  ISETP.GE.AND P0, PT, R0, 0x149, PT ;  /* 0x000001490000780c */ /* 0x000fe20003f06270 */
[----:B------:R-:W-:Y:S01]  /*b890*/  @!P4 STG.E.U8 desc[UR38][R10.64+0x139], R87 ;  /* 0x000139570a00c986 */ /* 0x000fe2000c101126 */
[-C--:B--2---:R-:W-:Y:S01]  /*b8a0*/  @!P3 IMAD R7, R88, R23.reuse, RZ ;  /* 0x000000175807b224 */ /* 0x084fe200078e02ff */
[----:B------:R-:W-:Y:S02]  /*b8b0*/  ISETP.LT.OR P1, PT, R20, 0x9, !P1 ;  /* 0x000000091400780c */ /* 0x000fe40004f21670 */
[----:B------:R-:W-:Y:S01]  /*b8c0*/  ISETP.GE.AND P4, PT, R0, 0x14a, PT ;  /* 0x0000014a0000780c */ /* 0x000fe20003f86270 */
[----:B------:R1:W-:Y:S01]  /*b8d0*/  @!P2 STG.E.U8 desc[UR38][R10.64+0x138], R5 ;  /* 0x000138050a00a986 */ /* 0x0003e2000c101126 */
[C---:B------:R-:W-:Y:S02]  /*b8e0*/  ISETP.LT.OR P2, PT, R20.reuse, 0x1, !P0 ;  /* 0x000000011400780c */ /* 0x040fe40004741670 */
[C---:B------:R-:W-:Y:S01]  /*b8f0*/  ISETP.LT.OR P0, PT, R20.reuse, 0x9, !P0 ;  /* 0x000000091400780c */ /* 0x040fe20004701670 */
[----:B------:R-:W-:Y:S01]  /*b900*/  @!P3 STG.E.U8 desc[UR38][R8.64+0x140], R7 ;  /* 0x000140070800b986 */ /* 0x000fe2000c101126 */
[C---:B------:R-:W-:Y:S01]  /*b910*/  ISETP.LT.OR P3, PT, R20.reuse, 0x1, !P4 ;  /* 0x000000011400780c */ /* 0x040fe20006761670 */
[-C--:B------:R-:W-:Y:S01]  /*b920*/  @!P5 IMAD R89, R89, R23.reuse, RZ ;  /* 0x000000175959d224 */ /* 0x080fe200078e02ff */
[----:B------:R-:W-:Y:S01]  /*b930*/  ISETP.LT.OR P4, PT, R20, 0x9, !P4 ;  /* 0x000000091400780c */ /* 0x000fe20006781670 */
[----:B0-----:R-:W-:-:S02]  /*b940*/  @!P6 IMAD R3, R90, R23, RZ ;  /* 0x000000175a03e224 */ /* 0x001fc400078e02ff */
[-C--:B------:R-:W-:Y:S01]  /*b950*/  @!P1 IMAD R91, R91, R23.reuse, RZ ;  /* 0x000000175b5b9224 */ /* 0x080fe200078e02ff */
[----:B------:R-:W-:Y:S01]  /*b960*/  @!P5 STG.E.U8 desc[UR38][R8.64+0x141], R89 ;  /* 0x000141590800d986 */ /* 0x000fe2000c101126 */
[----:B------:R-:W-:Y:S02]  /*b970*/  ISETP.GE.AND P5, PT, R0, 0x151, PT ;  /* 0x000001510000780c */ /* 0x000fe40003fa6270 */
[-C--:B-1----:R-:W-:Y:S01]  /*b980*/  @!P2 IMAD R5, R92, R23.reuse, RZ ;  /* 0x000000175c05a224 */ /* 0x082fe200078e02ff */
[----:B------:R-:W-:Y:S01]  /*b990*/  @!P1 STG.E.U8 desc[UR38][R10.64+0x141], R91 ;  /* 0x0001415b0a009986 */ /* 0x000fe2000c101126 */
[----:B------:R-:W-:Y:S02]  /*b9a0*/  ISETP.GE.AND P1, PT, R0, 0x152, PT ;  /* 0x000001520000780c */ /* 0x000fe40003f26270 */
        /* <DEDUP_REMOVED lines=8> */
[----:B------:R-:W-:Y:S01]  /*ba30*/  @!P3 STG.E.U8 desc[UR38][R8.64+0x149], R93 ;  /* 0x0001495d0800b986 */ /* 0x000fe2000c101126 */
[----:B------:R-:W-:Y:S01]  /*ba40*/  ISETP.GE.AND P3, PT, R0, 0x159, PT ;  /* 0x000001590000780c */ /* 0x000fe20003f66270 */
[-C--:B0-----:R-:W-:Y:S02]  /*ba50*/  @!P0 IMAD R3, R94, R23.reuse, RZ ;  /* 0x000000175e038224 */ /* 0x081fe400078e02ff */
[----:B------:R-:W-:Y:S01]  /*ba60*/  @!P4 STG.E.U8 desc[UR38][R10.64+0x149], R95 ;  /* 0x0001495f0a00c986 */ /* 0x000fe2000c101126 */
[----:B------:R-:W-:Y:S01]  /*ba70*/  ISETP.GE.AND P4, PT, R0, 0x15a, PT ;  /* 0x0000015a0000780c */ /* 0x000fe20003f86270 */
[-C--:B-1----:R-:W-:Y:S02]  /*ba80*/  @!P6 IMAD R5, R96, R23.reuse, RZ ;  /* 0x000000176005e224 */ /* 0x082fe400078e02ff */
[----:B------:R0:W-:Y:S01]  /*ba90*/  @!P0 STG.E.U8 desc[UR38][R10.64+0x148], R3 ;  /* 0x000148030a008986 */ /* 0x0001e2000c101126 */
[C---:B------:R-:W-:Y:S01]  /*baa0*/  ISETP.LT.OR P0, PT, R20.reuse, 0x1, !P3 ;  /* 0x000000011400780c */ /* 0x040fe20005f01670 */
[-C--:B------:R-:W-:Y:S01]  /*bab0*/  @!P2 IMAD R97, R97, R23.reuse, RZ ;  /* 0x000000176161a224 */ /* 0x080fe200078e02ff */
[----:B------:R-:W-:Y:S01]  /*bac0*/  ISETP.LT.OR P3, PT, R20, 0x9, !P3 ;  /* 0x000000091400780c */ /* 0x000fe20005f61670 */
[-C--:B------:R-:W-:Y:S01]  /*bad0*/  @!P1 IMAD R99, R99, R23.reuse, RZ ;  /* 0x0000001763639224 */ /* 0x080fe200078e02ff */
[----:B------:R1:W-:Y:S01]  /*bae0*/  @!P6 STG.E.U8 desc[UR38][R8.64+0x150], R5 ;  /* 0x000150050800e986 */ /* 0x0003e2000c101126 */
[----:B------:R-:W-:Y:S01]  /*baf0*/  @!P5 IMAD R7, R98, R23, RZ ;  /* 0x000000176207d224 */ /* 0x000fe200078e02ff */
[----:B------:R-:W-:-:S02]  /*bb00*/  ISETP.LT.OR P6, PT, R20, 0x1, !P4 ;  /* 0x000000011400780c */ /* 0x000fc400067c1670 */
[----:B------:R-:W-:Y:S01]  /*bb10*/  @!P2 STG.E.U8 desc[UR38][R8.64+0x151], R97 ;  /* 0x000151610800a986 */ /* 0x000fe2000c101126 */
[----:B------:R-:W-:Y:S02]  /*bb20*/  ISETP.GE.AND P2, PT, R0, 0x161, PT ;  /* 0x000001610000780c */ /* 0x000fe40003f46270 */
[----:B------:R-:W-:Y:S01]  /*bb30*/  ISETP.LT.OR P4, PT, R20, 0x9, !P4 ;  /* 0x000000091400780c */ /* 0x000fe20006781670 */
[----:B------:R-:W-:Y:S01]  /*bb40*/  @!P1 STG.E.U8 desc[UR38][R10.64+0x151], R99 ;  /* 0x000151630a009986 */ /* 0x000fe2000c101126 */
[-C--:B0-----:R-:W-:Y:S01]  /*bb50*/  @!P0 IMAD R3, R100, R23.reuse, RZ ;  /* 0x0000001764038224 */ /* 0x081fe200078e02ff */
[----:B------:R-:W-:Y:S02]  /*bb60*/  ISETP.GE.AND P1, PT, R0, 0x162, PT ;  /* 0x000001620000780c */ /* 0x000fe40003f26270 */
[----:B------:R0:W-:Y:S01]  /*bb70*/  @!P5 STG.E.U8 desc[UR38][R10.64+0x150], R7 ;  /* 0x000150070a00d986 */ /* 0x0001e2000c101126 */
[----:B------:R-:W-:Y:S01]  /*bb80*/  ISETP.LT.OR P5, PT, R20, 0x1, !P2 ;  /* 0x000000011400780c */ /* 0x000fe200057a1670 */
[-C--:B-1----:R-:W-:Y:S01]  /*bb90*/  @!P3 IMAD R5, R102, R23.reuse, RZ ;  /* 0x000000176605b224 */ /* 0x082fe200078e02ff */
        /* <DEDUP_REMOVED lines=11> */
[-C--:B------:R-:W-:Y:S01]  /*bc50*/  @!P0 IMAD R105, R105, R23.reuse, RZ ;  /* 0x0000001769698224 */ /* 0x080fe200078e02ff */
[----:B------:R-:W-:Y:S01]  /*bc60*/  @!P4 STG.E.U8 desc[UR38][R10.64+0x159], R103 ;  /* 0x000159670a00c986 */ /* 0x000fe2000c101126 */
[----:B------:R-:W-:Y:S01]  /*bc70*/  ISETP.GE.AND P4, PT, R0, 0x16a, PT ;  /* 0x0000016a0000780c */ /* 0x000fe20003f86270 */
[----:B------:R-:W-:-:S02]  /*bc80*/  @!P1 IMAD R107, R107, R23, RZ ;  /* 0x000000176b6b9224 */ /* 0x000fc400078e02ff */
[----:B------:R-:W-:Y:S01]  /*bc90*/  @!P0 STG.E.U8 desc[UR38][R8.64+0x161], R105 ;  /* 0x0001616908008986 */ /* 0x000fe2000c101126 */
[----:B------:R-:W-:Y:S02]  /*bca0*/  ISETP.GE.AND P0, PT, R0, 0x171, PT ;  /* 0x000001710000780c */ /* 0x000fe40003f06270 */
[C---:B------:R-:W-:Y:S01]  /*bcb0*/  ISETP.LT.OR P6, PT, R20.reuse, 0x1, !P4 ;  /* 0x000000011400780c */ /* 0x040fe200067c1670 */
[----:B------:R-:W-:Y:S01]  /*bcc0*/  @!P5 STG.E.U8 desc[UR38][R8.64+0x160], R7 ;  /* 0x000160070800d986 */ /* 0x000fe2000c101126 */
[C---:B------:R-:W-:Y:S02]  /*bcd0*/  ISETP.LT.OR P5, PT, R20.reuse, 0x1, !P3 ;  /* 0x000000011400780c */ /* 0x040fe40005fa1670 */
[C---:B------:R-:W-:Y:S01]  /*bce0*/  ISETP.LT.OR P3, PT, R20.reuse, 0x9, !P3 ;  /* 0x000000091400780c */ /* 0x040fe20005f61670 */
[----:B------:R1:W-:Y:S01]  /*bcf0*/  @!P2 STG.E.U8 desc[UR38][R10.64+0x160], R3 ;  /* 0x000160030a00a986 */ /* 0x0003e2000c101126 */
[C---:B------:R-:W-:Y:S02]  /*bd00*/  ISETP.LT.OR P4, PT, R20.reuse, 0x9, !P4 ;  /* 0x000000091400780c */ /* 0x040fe40006781670 */
[----:B------:R-:W-:Y:S01]  /*bd10*/  ISETP.LT.OR P2, PT, R20, 0x1, !P0 ;  /* 0x000000011400780c */ /* 0x000fe20004741670 */
[----:B------:R-:W-:Y:S01]  /*bd20*/  @!P1 STG.E.U8 desc[UR38][R10.64+0x161], R107 ;  /* 0x0001616b0a009986 */ /* 0x000fe2000c101126 */
[----:B------:R-:W-:-:S02]  /*bd30*/  ISETP.GE.AND P1, PT, R0, 0x172, PT ;  /* 0x000001720000780c */ /* 0x000fc40003f26270 */
[----:B------:R-:W-:Y:S01]  /*bd40*/  ISETP.LT.OR P0, PT, R20, 0x9, !P0 ;  /* 0x000000091400780c */ /* 0x000fe20004701670 */
[-C--:B------:R-:W-:Y:S02]  /*bd50*/  @!P6 IMAD R109, R109, R23.reuse, RZ ;  /* 0x000000176d6de224 */ /* 0x080fe400078e02ff */
[-C--:B0-----:R-:W-:Y:S02]  /*bd60*/  @!P5 IMAD R5, R108, R23.reuse, RZ ;  /* 0x000000176c05d224 */ /* 0x081fe400078e02ff */
[-C--:B-1----:R-:W-:Y:S01]  /*bd70*/  @!P3 IMAD R3, R110, R23.reuse, RZ ;  /* 0x000000176e03b224 */ /* 0x082fe200078e02ff */
[----:B------:R-:W-:Y:S01]  /*bd80*/  @!P6 STG.E.U8 desc[UR38][R8.64+0x169], R109 ;  /* 0x0001696d0800e986 */ /* 0x000fe2000c101126 */
[-C--:B------:R-:W-:Y:S01]  /*bd90*/  @!P4 IMAD R111, R111, R23.reuse, RZ ;  /* 0x000000176f6fc224 */ /* 0x080fe200078e02ff */
[----:B------:R-:W-:Y:S01]  /*bda0*/  ISETP.GE.AND P6, PT, R0, 0x179, PT ;  /* 0x000001790000780c */ /* 0x000fe20003fc6270 */
[----:B------:R-:W-:Y:S01]  /*bdb0*/  @!P2 IMAD R7, R112, R23, RZ ;  /* 0x000000177007a224 */ /* 0x000fe200078e02ff */
[----:B------:R0:W-:Y:S01]  /*bdc0*/  @!P5 STG.E.U8 desc[UR38][R8.64+0x168], R5 ;  /* 0x000168050800d986 */ /* 0x0001e2000c101126 */
[----:B------:R-:W-:-:S03]  /*bdd0*/  ISETP.GE.AND P5, PT, R0, 0x17a, PT ;  /* 0x0000017a0000780c */ /* 0x000fc60003fa6270 */
[----:B------:R1:W-:Y:S01]  /*bde0*/  @!P3 STG.E.U8 desc[UR38][R10.64+0x168], R3 ;  /* 0x000168030a00b986 */ /* 0x0003e2000c101126 */
[C---:B------:R-:W-:Y:S02]  /*bdf0*/  ISETP.LT.OR P3, PT, R20.reuse, 0x1, !P6 ;  /* 0x000000011400780c */ /* 0x040fe40007761670 */
[C---:B------:R-:W-:Y:S01]  /*be00*/  ISETP.LT.OR P6, PT, R20.reuse, 0x9, !P6 ;  /* 0x000000091400780c */ /* 0x040fe200077c1670 */
[----:B------:R-:W-:Y:S01]  /*be10*/  @!P4 STG.E.U8 desc[UR38][R10.64+0x169], R111 ;  /* 0x0001696f0a00c986 */ /* 0x000fe2000c101126 */
[C---:B------:R-:W-:Y:S02]  /*be20*/  ISETP.LT.OR P4, PT, R20.reuse, 0x1, !P5 ;  /* 0x000000011400780c */ /* 0x040fe40006f81670 */
[C---:B------:R-:W-:Y:S01]  /*be30*/  ISETP.LT.OR P5, PT, R20.reuse, 0x9, !P5 ;  /* 0x000000091400780c */ /* 0x040fe20006fa1670 */
[----:B------:R2:W-:Y:S01]  /*be40*/  @!P2 STG.E.U8 desc[UR38][R8.64+0x170], R7 ;  /* 0x000170070800a986 */ /* 0x0005e2000c101126 */
[----:B------:R-:W-:Y:S01]  /*be50*/  ISETP.LT.OR P2, PT, R20, 0x1, !P1 ;  /* 0x000000011400780c */ /* 0x000fe20004f41670 */
[----:B0-----:R-:W-:Y:S01]  /*be60*/  @!P0 IMAD R5, R114, R23, RZ ;  /* 0x0000001772058224 */ /* 0x001fe200078e02ff */
[----:B------:R-:W-:-:S03]  /*be70*/  ISETP.LT.OR P1, PT, R20, 0x9, !P1 ;  /* 0x000000091400780c */ /* 0x000fc60004f21670 */
[----:B-1----:R-:W-:-:S04]  /*be80*/  @!P3 IMAD R3, R116, R23, RZ ;  /* 0x000000177403b224 */ /* 0x002fc800078e02ff */
[-C--:B------:R-:W-:Y:S02]  /*be90*/  @!P4 IMAD R117, R117, R23.reuse, RZ ;  /* 0x000000177575c224 */ /* 0x080fe400078e02ff */
[-C--:B--2---:R-:W-:Y:S02]  /*bea0*/  @!P6 IMAD R7, R118, R23.reuse, RZ ;  /* 0x000000177607e224 */ /* 0x084fe400078e02ff */
[-C--:B------:R-:W-:Y:S02]  /*beb0*/  @!P2 IMAD R113, R113, R23.reuse, RZ ;  /* 0x000000177171a224 */ /* 0x080fe400078e02ff */
[-C--:B------:R-:W-:Y:S02]  /*bec0*/  @!P1 IMAD R115, R115, R23.reuse, RZ ;  /* 0x0000001773739224 */ /* 0x080fe400078e02ff */
[----:B------:R-:W-:Y:S01]  /*bed0*/  @!P5 IMAD R119, R119, R23, RZ ;  /* 0x000000177777d224 */ /* 0x000fe200078e02ff */
[----:B------:R0:W-:Y:S04]  /*bee0*/  @!P2 STG.E.U8 desc[UR38][R8.64+0x171], R113 ;  /* 0x000171710800a986 */ /* 0x0001e8000c101126 */
[----:B------:R0:W-:Y:S04]  /*bef0*/  @!P0 STG.E.U8 desc[UR38][R10.64+0x170], R5 ;  /* 0x000170050a008986 */ /* 0x0001e8000c101126 */
[----:B------:R0:W-:Y:S04]  /*bf00*/  @!P1 STG.E.U8 desc[UR38][R10.64+0x171], R115 ;  /* 0x000171730a009986 */ /* 0x0001e8000c101126 */
[----:B------:R0:W-:Y:S04]  /*bf10*/  @!P4 STG.E.U8 desc[UR38][R8.64+0x179], R117 ;  /* 0x000179750800c986 */ /* 0x0001e8000c101126 */
[----:B------:R0:W-:Y:S04]  /*bf20*/  @!P3 STG.E.U8 desc[UR38][R8.64+0x178], R3 ;  /* 0x000178030800b986 */ /* 0x0001e8000c101126 */
[----:B------:R0:W-:Y:S04]  /*bf30*/  @!P6 STG.E.U8 desc[UR38][R10.64+0x178], R7 ;  /* 0x000178070a00e986 */ /* 0x0001e8000c101126 */
[----:B------:R0:W-:Y:S02]  /*bf40*/  @!P5 STG.E.U8 desc[UR38][R10.64+0x179], R119 ;  /* 0x000179770a00d986 */ /* 0x0001e4000c101126 */
.L_x_418:
[----:B------:R-:W-:Y:S05]  /*bf50*/  BSYNC B0 ;  /* 0x0000000000007941 */ /* 0x000fea0003800000 */
.L_x_32:
[----:B------:R-:W-:Y:S01]  /*bf60*/  IMAD.U32 R2, RZ, RZ, UR36 ;  /* 0x00000024ff027e24 */ /* 0x000fe2000f8e00ff */
[----:B------:R-:W-:Y:S01]  /*bf70*/  ULDC.64 UR4, c[0x0][0x650] ;  /* 0x0001940000047ab9 */ /* 0x000fe20000000a00 */
[----:B------:R-:W-:Y:S01]  /*bf80*/  IMAD.U32 R0, RZ, RZ, UR41 ;  /* 0x00000029ff007e24 */ /* 0x000fe2000f8e00ff */
[----:B------:R1:W-:Y:S01]  /*bf90*/  SYNCS.ARRIVE.TRANS64.A1T0 RZ, [R223+UR50], RZ ;  /* 0x000000ffdfff79a7 */ /* 0x0003e20008100032 */
[----:B0-----:R-:W-:Y:S01]  /*bfa0*/  IMAD.U32 R3, RZ, RZ, UR37 ;  /* 0x00000025ff037e24 */ /* 0x001fe2000f8e00ff */
[C---:B------:R-:W-:Y:S01]  /*bfb0*/  LEA R16, P0, R2.reuse, R16, 0x1 ;  /* 0x0000001002107211 */ /* 0x040fe200078008ff */
[----:B------:R-:W-:Y:S02]  /*bfc0*/  IMAD.MOV.U32 R19, RZ, RZ, -0x1 ;  /* 0xffffffffff137424 */ /* 0x000fe400078e00ff */
[----:B------:R-:W-:Y:S01]  /*bfd0*/  IMAD.MOV.U32 R18, RZ, RZ, -0x1 ;  /* 0xffffffffff127424 */ /* 0x000fe200078e00ff */
[----:B------:R-:W-:Y:S01]  /*bfe0*/  LEA.HI.X R17, R2, R17, R0, 0x1, P0 ;  /* 0x0000001102117211 */ /* 0x000fe200000f0c00 */
[----:B------:R-:W-:Y:S01]  /*bff0*/  IMAD.MOV.U32 R2, RZ, RZ, -0x1 ;  /* 0xffffffffff027424 */ /* 0x000fe200078e00ff */
[----:B------:R-:W-:-:S02]  /*c000*/  ISETP.GE.U32.AND P0, PT, R16, UR4, PT ;  /* 0x0000000410007c0c */ /* 0x000fc4000bf06070 */
[----:B------:R-:W-:Y:S02]  /*c010*/  PRMT R0, RZ, 0x7610, R0 ;  /* 0x00007610ff007816 */ /* 0x000fe40000000000 */
[----:B------:R-:W-:-:S13]  /*c020*/  ISETP.GE.U32.AND.EX P0, PT, R17, UR5, PT, P0 ;  /* 0x0000000511007c0c */ /* 0x000fda000bf06100 */
[----:B-1----:R-:W-:Y:S05]  /*c030*/  @P0 BRA `(.L_x_419) ;  /* 0x00000004008c0947 */ /* 0x002fea0003800000 */
[----:B------:R-:W0:Y:S01]  /*c040*/  S2UR UR7, SR_CTAID.X ;  /* 0x00000000000779c3 */ /* 0x000e220000002500 */
[----:B------:R-:W-:Y:S01]  /*c050*/  ULDC.64 UR4, c[0x0][0x628] ;  /* 0x00018a0000047ab9 */ /* 0x000fe20000000a00 */
[----:B------:R-:W-:Y:S01]  /*c060*/  ULDC UR6, c[0x0][0x150] ;  /* 0x0000540000067ab9 */ /* 0x000fe20000000800 */
[----:B------:R-:W-:Y:S01]  /*c070*/  ISETP.NE.U32.AND P0, PT, RZ, UR4, PT ;  /* 0x00000004ff007c0c */ /* 0x000fe2000bf05070 */
[----:B------:R-:W-:Y:S01]  /*c080*/  ULDC UR15, c[0x0][0x630] ;  /* 0x00018c00000f7ab9 */ /* 0x000fe20000000800 */
[C---:B------:R-:W-:Y:S01]  /*c090*/  R2UR UR16, R16.reuse ;  /* 0x00000000101072ca */ /* 0x040fe200000e0000 */
[----:B------:R-:W-:Y:S01]  /*c0a0*/  ULDC UR18, c[0x0][0x154] ;  /* 0x0000550000127ab9 */ /* 0x000fe20000000800 */
[----:B------:R-:W-:Y:S01]  /*c0b0*/  ISETP.NE.AND.EX P0, PT, RZ, UR5, PT, P0 ;  /* 0x00000005ff007c0c */ /* 0x000fe2000bf05300 */
[----:B------:R-:W1:Y:S01]  /*c0c0*/  S2UR UR19, SR_CTAID.Y ;  /* 0x00000000001379c3 */ /* 0x000e620000002600 */
[----:B------:R-:W-:Y:S02]  /*c0d0*/  R2UR UR17, R17 ;  /* 0x00000000111172ca */ /* 0x000fe400000e0000 */
[----:B------:R-:W-:-:S02]  /*c0e0*/  R2UR UR12, R16 ;  /* 0x00000000100c72ca */ /* 0x000fc400000e0000 */
[----:B------:R-:W-:Y:S02]  /*c0f0*/  R2UR UR13, R17 ;  /* 0x00000000110d72ca */ /* 0x000fe400000e0000 */
[----:B0-----:R-:W-:-:S05]  /*c100*/  I2FP.F32.U32 R0, UR7 ;  /* 0x0000000700007c45 */ /* 0x001fca0008201000 */
[----:B------:R-:W-:-:S04]  /*c110*/  FMUL R0, R0, UR6 ;  /* 0x0000000600007c20 */ /* 0x000fc80008400000 */
[----:B------:R0:W0:Y:S01]  /*c120*/  F2I.U32.TRUNC.NTZ R2, R0 ;  /* 0x0000000000027305 */ /* 0x000022000020f000 */
[----:B-1----:R-:W-:Y:S05]  /*c130*/  @!P0 BRA `(.L_x_420) ;  /* 0x0000000000308947 */ /* 0x002fea0003800000 */
        /* <DEDUP_REMOVED lines=12> */
.L_x_420:
[----:B------:R-:W-:Y:S01]  /*c200*/  USHF.R.U64 UR6, UR12, UR15, UR13 ;  /* 0x0000000f0c067299 */ /* 0x000fe2000800120d */
[----:B0-----:R-:W-:Y:S01]  /*c210*/  I2FP.F32.U32 R0, UR19 ;  /* 0x0000001300007c45 */ /* 0x001fe20008201000 */
[----:B------:R-:W-:Y:S01]  /*c220*/  USHF.R.U32.HI UR4, URZ, UR15, UR13 ;  /* 0x0000000f3f047299 */ /* 0x000fe2000801160d */
[----:B------:R-:W-:Y:S01]  /*c230*/  R2UR UR14, R2 ;  /* 0x00000000020e72ca */ /* 0x000fe200000e0000 */
[----:B------:R-:W-:Y:S02]  /*c240*/  UIADD3 UR9, UP0, URZ, -UR6, URZ ;  /* 0x800000063f097290 */ /* 0x000fe4000ff1e03f */
[----:B------:R-:W-:Y:S01]  /*c250*/  FMUL R0, R0, UR18 ;  /* 0x0000001200007c20 */ /* 0x000fe20008400000 */
[----:B------:R-:W-:Y:S01]  /*c260*/  ULDC.64 UR12, c[0x0][0x620] ;  /* 0x00018800000c7ab9 */ /* 0x000fe20000000a00 */
[----:B------:R-:W-:Y:S01]  /*c270*/  UIADD3.X UR4, URZ, ~UR4, URZ, UP0, !UPT ;  /* 0x800000043f047290 */ /* 0x000fe200087fe43f */
[----:B------:R-:W-:Y:S01]  /*c280*/  UMOV UR10, UR16 ;  /* 0x00000010000a7c82 */ /* 0x000fe20008000000 */
[----:B------:R-:W-:-:S02]  /*c290*/  UMOV UR11, UR17 ;  /* 0x00000011000b7c82 */ /* 0x000fc40008000000 */
[----:B------:R-:W0:Y:S01]  /*c2a0*/  F2I.U32.TRUNC.NTZ R0, R0 ;  /* 0x0000000000007305 */ /* 0x000e22000020f000 */
[----:B------:R-:W-:Y:S02]  /*c2b0*/  UIMAD UR4, UR4, UR12, URZ ;  /* 0x0000000c040472a4 */ /* 0x000fe4000f8e023f */
        /* <DEDUP_REMOVED lines=9> */
[----:B------:R-:W-:Y:S01]  /*c350*/  USHF.R.U64 UR12, UR10, UR13, UR11 ;  /* 0x0000000d0a0c7299 */ /* 0x000fe2000800120b */
[----:B0-----:R-:W-:Y:S01]  /*c360*/  R2UR UR16, R0 ;  /* 0x00000000001072ca */ /* 0x001fe200000e0000 */
[----:B------:R-:W-:Y:S01]  /*c370*/  USHF.R.U32.HI UR10, URZ, UR13, UR11 ;  /* 0x0000000d3f0a7299 */ /* 0x000fe2000801160b */
[----:B------:R-:W-:Y:S01]  /*c380*/  ISETP.NE.AND.EX P0, PT, RZ, UR5, PT, P0 ;  /* 0x00000005ff007c0c */ /* 0x000fe2000bf05300 */
[----:B------:R-:W-:Y:S01]  /*c390*/  ULDC UR17, c[0x0][0x608] ;  /* 0x0001820000117ab9 */ /* 0x000fe20000000800 */
[----:B------:R-:W-:-:S02]  /*c3a0*/  ULOP3.LUT UR23, URZ, UR18, URZ, 0x33, !UPT ;  /* 0x000000123f177292 */ /* 0x000fc4000f8e333f */
[----:B------:R-:W-:Y:S02]  /*c3b0*/  USHF.R.U64 UR18, UR12, UR17, UR10 ;  /* 0x000000110c127299 */ /* 0x000fe4000800120a */
[----:B------:R-:W-:Y:S01]  /*c3c0*/  USHF.R.U32.HI UR10, URZ, UR17, UR10 ;  /* 0x000000113f0a7299 */ /* 0x000fe2000801160a */
[----:B------:R-:W-:Y:S01]  /*c3d0*/  UMOV UR20, 0x1 ;  /* 0x0000000100147882 */ /* 0x000fe20000000000 */
[----:B------:R-:W-:Y:S02]  /*c3e0*/  UIADD3 UR14, -UR14, URZ, URZ ;  /* 0x0000003f0e0e7290 */ /* 0x000fe4000fffe13f */
[----:B------:R-:W-:Y:S02]  /*c3f0*/  USHF.L.U32 UR13, UR20, UR22, URZ ;  /* 0x00000016140d7299 */ /* 0x000fe4000800063f */
[----:B------:R-:W-:Y:S01]  /*c400*/  USHF.R.U64 UR20, UR18, UR22, UR10 ;  /* 0x0000001612147299 */ /* 0x000fe2000800120a */
[----:B------:R-:W-:Y:S01]  /*c410*/  ULDC UR15, c[0x0][0x144] ;  /* 0x00005100000f7ab9 */ /* 0x000fe20000000800 */
[----:B------:R-:W-:Y:S01]  /*c420*/  ULDC UR8, c[0x0][0x600] ;  /* 0x0001800000087ab9 */ /* 0x000fe20000000800 */
[----:B------:R-:W-:-:S02]  /*c430*/  UIADD3 UR21, -UR16, URZ, URZ ;  /* 0x0000003f10157290 */ /* 0x000fc4000fffe13f */
[----:B------:R-:W-:Y:S02]  /*c440*/  USHF.R.U32.HI UR17, URZ, UR22, UR10 ;  /* 0x000000163f117299 */ /* 0x000fe4000801160a */
[----:B------:R-:W-:Y:S02]  /*c450*/  UIADD3 UR9, UR8, -0x1, URZ ;  /* 0xffffffff08097890 */ /* 0x000fe4000fffe03f */
        /* <DEDUP_REMOVED lines=16> */
.L_x_421:
[----:B------:R-:W-:Y:S01]  /*c560*/  UISETP.NE.AND UP0, UPT, UR48, URZ, UPT ;  /* 0x0000003f3000728c */ /* 0x000fe2000bf05270 */
[----:B------:R-:W-:Y:S01]  /*c570*/  IMAD.MOV.U32 R0, RZ, RZ, 0x1 ;  /* 0x00000001ff007424 */ /* 0x000fe200078e00ff */
[----:B------:R-:W-:Y:S01]  /*c580*/  USHF.R.U64 UR4, UR16, UR24, UR17 ;  /* 0x0000001810047299 */ /* 0x000fe20008001211 */
[----:B------:R-:W-:Y:S01]  /*c590*/  IMAD.U32 R2, RZ, RZ, UR6 ;  /* 0x00000006ff027e24 */ /* 0x000fe2000f8e00ff */
[----:B------:R-:W-:Y:S02]  /*c5a0*/  ULOP3.LUT UR18, UR18, UR23, URZ, 0xc0, !UPT ;  /* 0x0000001712127292 */ /* 0x000fe4000f8ec03f */
[----:B------:R-:W-:Y:S02]  /*c5b0*/  UIADD3 UR5, -UR4, URZ, URZ ;  /* 0x0000003f04057290 */ /* 0x000fe4000fffe13f */
[----:B------:R-:W-:Y:S02]  /*c5c0*/  ULOP3.LUT UR9, UR12, UR9, URZ, 0xc0, !UPT ;  /* 0x000000090c097292 */ /* 0x000fe4000f8ec03f */
[----:B------:R-:W-:-:S02]  /*c5d0*/  UIMAD UR4, UR13, UR4, UR18 ;  /* 0x000000040d0472a4 */ /* 0x000fc4000f8e0212 */
[----:B------:R-:W-:Y:S02]  /*c5e0*/  @UP0 UIMAD UR22, UR26, UR21, UR19 ;  /* 0x000000151a1602a4 */ /* 0x000fe4000f8e0213 */
[----:B------:R-:W-:Y:S01]  /*c5f0*/  UIMAD UR5, UR5, UR25, UR20 ;  /* 0x00000019050572a4 */ /* 0x000fe2000f8e0214 */
[----:B------:R-:W-:Y:S02]  /*c600*/  ULDC UR7, c[0x0][0x610] ;  /* 0x0001840000077ab9 */ /* 0x000fe40000000800 */
[----:B------:R-:W-:Y:S02]  /*c610*/  UIMAD UR4, UR4, UR7, UR22 ;  /* 0x00000007040472a4 */ /* 0x000fe4000f8e0216 */
[----:B------:R-:W-:-:S04]  /*c620*/  UIMAD UR5, UR5, UR8, UR9 ;  /* 0x00000008050572a4 */ /* 0x000fc8000f8e0209 */
[----:B------:R-:W-:Y:S02]  /*c630*/  USEL UR7, UR5, UR4, !UP0 ;  /* 0x0000000405077287 */ /* 0x000fe4000c000000 */
[----:B------:R-:W-:-:S04]  /*c640*/  USEL UR4, UR4, UR5, !UP0 ;  /* 0x0000000504047287 */ /* 0x000fc8000c000000 */
[----:B------:R-:W-:Y:S02]  /*c650*/  IMAD.U32 R18, RZ, RZ, UR7 ;  /* 0x00000007ff127e24 */ /* 0x000fe4000f8e00ff */
[----:B------:R-:W-:-:S07]  /*c660*/  IMAD.U32 R19, RZ, RZ, UR4 ;  /* 0x00000004ff137e24 */ /* 0x000fce000f8e00ff */
.L_x_419:
[----:B------:R-:W-:Y:S02]  /*c670*/  LOP3.LUT P0, RZ, R0, 0xff, RZ, 0xc0, !PT ;  /* 0x000000ff00ff7812 */ /* 0x000fe4000780c0ff */
[----:B------:R-:W-:-:S11]  /*c680*/  LOP3.LUT R220, R220, 0x1, RZ, 0x3c, !PT ;  /* 0x00000001dcdc7812 */ /* 0x000fd600078e3cff */
[----:B------:R-:W-:Y:S05]  /*c690*/  @P0 BRA `(.L_x_422) ;  /* 0xffffff5000140947 */ /* 0x000fea000383ffff */
[----:B------:R-:W-:Y:S05]  /*c6a0*/  EXIT ;  /* 0x000000000000794d */ /* 0x000fea0003800000 */
.L_x_13:
[----:B------:R-:W-:-:S08]  /*c6b0*/  ISETP.NE.AND P0, PT, RZ, UR8, PT ;  /* 0x00000008ff007c0c */ /* 0x000fd0000bf05270 */
[----:B-----5:R-:W0:-:S00]  /*c6c0*/  USETMAXREG.DEALLOC.CTAPOOL 0x28 ;  /* 0x00000028000079c8 */ /* 0x020e0000080e0500 */
[----:B------:R-:W-:Y:S05]  /*c6d0*/  @P0 EXIT ;  /* 0x000000000000094d */ /* 0x000fea0003800000 */
[----:B0-----:R-:W-:Y:S01]  /*c6e0*/  LOP3.LUT P0, RZ, R5, 0xff, RZ, 0xc0, !PT ;  /* 0x000000ff05ff7812 */ /* 0x001fe2000780c0ff */
[----:B------:R-:W-:Y:S02]  /*c6f0*/  IMAD.MOV.U32 R0, RZ, RZ, 0x1 ;  /* 0x00000001ff007424 */ /* 0x000fe400078e00ff */
[----:B------:R-:W-:-:S10]  /*c700*/  IMAD.MOV.U32 R8, RZ, RZ, RZ ;  /* 0x000000ffff087224 */ /* 0x000fd400078e00ff */
[----:B------:R-:W-:Y:S05]  /*c710*/  @!P0 BRA `(.L_x_423) ;  /* 0x0000000c001c8947 */ /* 0x000fea0003800000 */
[----:B------:R-:W-:Y:S01]  /*c720*/  LOP3.LUT P0, RZ, R4, 0x1f, RZ, 0xc0, !PT ;  /* 0x0000001f04ff7812 */ /* 0x000fe2000780c0ff */
[----:B------:R-:W-:Y:S01]  /*c730*/  ULDC UR5, c[0x0][0x658] ;  /* 0x0001960000057ab9 */ /* 0x000fe20000000800 */
[----:B------:R-:W-:Y:S01]  /*c740*/  UMOV UR6, 0xffffffff ;  /* 0xffffffff00067882 */ /* 0x000fe20000000000 */
[----:B------:R-:W-:Y:S01]  /*c750*/  BSSY B0, `(.L_x_423) ;  /* 0x00000c3000007945 */ /* 0x000fe20003800000 */
[----:B------:R-:W-:Y:S01]  /*c760*/  USHF.L.U32 UR6, UR6, UR5, URZ ;  /* 0x0000000506067299 */ /* 0x000fe2000800063f */
[C---:B------:R-:W-:Y:S01]  /*c770*/  ISETP.NE.AND P3, PT, R3.reuse, RZ, PT ;  /* 0x000000ff0300720c */ /* 0x040fe20003f65270 */
[----:B------:R-:W-:Y:S01]  /*c780*/  IMAD.MOV.U32 R9, RZ, RZ, 0x1 ;  /* 0x00000001ff097424 */ /* 0x000fe200078e00ff */
[----:B------:R-:W-:Y:S01]  /*c790*/  ISETP.NE.OR P0, PT, R3, RZ, !P0 ;  /* 0x000000ff0300720c */ /* 0x000fe20004705670 */
[----:B------:R-:W-:Y:S01]  /*c7a0*/  IMAD.MOV.U32 R0, RZ, RZ, 0x1 ;  /* 0x00000001ff007424 */ /* 0x000fe200078e00ff */
[----:B------:R-:W-:Y:S01]  /*c7b0*/  ULDC UR4, c[0x0][0x600] ;  /* 0x0001800000047ab9 */ /* 0x000fe20000000800 */
[----:B------:R-:W-:Y:S01]  /*c7c0*/  IMAD.MOV.U32 R8, RZ, RZ, RZ ;  /* 0x000000ffff087224 */ /* 0x000fe200078e00ff */
[----:B------:R-:W-:Y:S01]  /*c7d0*/  UMOV UR7, 0x1 ;  /* 0x0000000100077882 */ /* 0x000fe20000000000 */
[----:B------:R-:W-:-:S02]  /*c7e0*/  UIADD3 UR19, UR42, 0x1, URZ ;  /* 0x000000012a137890 */ /* 0x000fc4000fffe03f */
[----:B------:R-:W-:Y:S02]  /*c7f0*/  ULOP3.LUT UR22, UR40, 0x2, URZ, 0xfc, !UPT ;  /* 0x0000000228167892 */ /* 0x000fe4000f8efc3f */
[----:B------:R-:W-:Y:S02]  /*c800*/  UIADD3 UR4, UR4, -0x1, URZ ;  /* 0xffffffff04047890 */ /* 0x000fe4000fffe03f */
[----:B------:R-:W-:Y:S02]  /*c810*/  USHF.L.U32 UR5, UR7, UR5, URZ ;  /* 0x0000000507057299 */ /* 0x000fe4000800063f */
[----:B------:R-:W-:Y:S01]  /*c820*/  ULOP3.LUT UR6, URZ, UR6, URZ, 0x33, !UPT ;  /* 0x000000063f067292 */ /* 0x000fe2000f8e333f */
[----:B------:R-:W-:-:S11]  /*c830*/  ULDC.64 UR20, c[0x0][0x198] ;  /* 0x0000660000147ab9 */ /* 0x000fd60000000a00 */
.L_x_435:
[----:B------:R-:W-:-:S03]  /*c840*/  UMOV UR7, 0xffffffff ;  /* 0xffffffff00077882 */ /* 0x000fc60000000000 */
[----:B------:R-:W-:Y:S05]  /*c850*/  BRA.DIV UR7, `(.L_x_424) ;  /* 0x0000001607947947 */ /* 0x000fea000b800000 */
[----:B------:R-:W-:-:S13]  /*c860*/  ELECT P6, URZ, PT ;  /* 0x00000000003f782f */ /* 0x000fda00038c0000 */
.L_x_460:
[----:B------:R-:W0:Y:S01]  /*c870*/  LDC R3, c[0x0][0x28c] ;  /* 0x0000a300ff037b82 */ /* 0x000e220000000800 */
[----:B------:R-:W-:Y:S01]  /*c880*/  BSSY B1, `(.L_x_425) ;  /* 0x0000038000017945 */ /* 0x000fe20003800000 */
[----:B0-----:R-:W-:-:S13]  /*c890*/  ISETP.LT.OR P6, PT, R3, 0x1, !P6 ;  /* 0x000000010300780c */ /* 0x001fda00077c1670 */
[----:B------:R-:W-:Y:S05]  /*c8a0*/  @P6 BRA `(.L_x_426) ;  /* 0x0000000000d46947 */ /* 0x000fea0003800000 */
[----:B------:R-:W-:Y:S02]  /*c8b0*/  IMAD R18, R18, 0x180, RZ ;  /* 0x0000018012127824 */ /* 0x000fe400078e02ff */
[----:B------:R-:W-:Y:S02]  /*c8c0*/  IMAD.SHL.U32 R19, R19, 0x40, RZ ;  /* 0x0000004013137824 */ /* 0x000fe400078e00ff */
[----:B------:R-:W-:Y:S02]  /*c8d0*/  IMAD.MOV.U32 R11, RZ, RZ, RZ ;  /* 0x000000ffff0b7224 */ /* 0x000fe400078e00ff */
[----:B------:R-:W-:Y:S02]  /*c8e0*/  IMAD.U32 R12, RZ, RZ, UR19 ;  /* 0x00000013ff0c7e24 */ /* 0x000fe4000f8e00ff */
[----:B------:R-:W-:Y:S02]  /*c8f0*/  IMAD.MOV.U32 R3, RZ, RZ, R0 ;  /* 0x000000ffff037224 */ /* 0x000fe400078e0000 */
[----:B------:R-:W-:-:S07]  /*c900*/  IMAD.MOV.U32 R4, RZ, RZ, R8 ;  /* 0x000000ffff047224 */ /* 0x000fce00078e0008 */
.L_x_430:
[----:B------:R-:W0:Y:S01]  /*c910*/  S2R R6, SR_CgaCtaId ;  /* 0x0000000000067919 */ /* 0x000e220000008800 */
[----:B------:R-:W-:-:S04]  /*c920*/  MOV R5, 0x400 ;  /* 0x0000040000057802 */ /* 0x000fc80000000f00 */
[----:B0-----:R-:W-:Y:S02]  /*c930*/  LEA R7, R6, R5, 0x18 ;  /* 0x0000000506077211 */ /* 0x001fe400078ec0ff */
[----:B------:R-:W-:Y:S01]  /*c940*/  SHF.L.U32 R5, R3, 0x1f, RZ ;  /* 0x0000001f03057819 */ /* 0x000fe200000006ff */
[----:B------:R-:W0:Y:S02]  /*c950*/  @!P3 LDC R6, c[0x0][0x500] ;  /* 0x00014000ff06bb82 */ /* 0x000e240000000800 */
[----:B------:R-:W-:-:S04]  /*c960*/  IMAD R10, R4, 0x8, R7 ;  /* 0x00000008040a7824 */ /* 0x000fc800078e0207 */
[----:B------:R-:W1:Y:S02]  /*c970*/  SYNCS.PHASECHK.TRANS64.TRYWAIT P1, [R10+URZ+0x80], R5 ;  /* 0x000080050a0075a7 */ /* 0x000e64000802017f */
[----:B-1----:R-:W-:Y:S05]  /*c980*/  @!P1 BRA `(.L_x_427) ;  /* 0x0000001400689947 */ /* 0x002fea0003800000 */
.L_x_461:
[----:B------:R-:W-:Y:S01]  /*c990*/  UPRMT UR7, UR22, 0x9910, URZ ;  /* 0x0000991016077896 */ /* 0x000fe2000800003f */
[----:B0-----:R0:W-:Y:S03]  /*c9a0*/  @!P3 SYNCS.ARRIVE.TRANS64 RZ, [R10+URZ], R6 ;  /* 0x000000060affb9a7 */ /* 0x0011e6000800003f */
[----:B------:R-:W-:-:S06]  /*c9b0*/  UISETP.NE.AND UP0, UPT, UR7, 0x2, UPT ;  /* 0x000000020700788c */ /* 0x000fcc000bf05270 */
[----:B------:R-:W-:-:S13]  /*c9c0*/  PLOP3.LUT P1, PT, PT, PT, UP0, 0x80, 0x0 ;  /* 0x000000000000781c */ /* 0x000fda0003f2f008 */
[----:B0-----:R-:W-:Y:S05]  /*c9d0*/  @P1 BRA `(.L_x_428) ;  /* 0x0000000000041947 */ /* 0x001fea0003800000 */
[----:B------:R-:W-:Y:S01]  /*c9e0*/  BPT.TRAP 0x1 ;  /* 0x000000040000795c */ /* 0x000fe20000300000 */
.L_x_428:
[----:B------:R-:W-:Y:S05]  /*c9f0*/  @P0 BRA `(.L_x_429) ;  /* 0x0000000000040947 */ /* 0x000fea0003800000 */
[----:B------:R-:W-:Y:S01]  /*ca00*/  BPT.TRAP 0x1 ;  /* 0x000000040000795c */ /* 0x000fe20000300000 */
.L_x_429:
[--C-:B-1----:R-:W-:Y:S01]  /*ca10*/  IMAD R5, R4, 0x800, R7.reuse ;  /* 0x0000080004057824 */ /* 0x102fe200078e0207 */
[----:B------:R-:W-:Y:S01]  /*ca20*/  R2UR UR9, R10 ;  /* 0x000000000a0972ca */ /* 0x000fe200000e0000 */
[----:B------:R-:W-:Y:S01]  /*ca30*/  IMAD R7, R4, 0x3000, R7 ;  /* 0x0000300004077824 */ /* 0x000fe200078e0207 */
[----:B------:R-:W-:Y:S01]  /*ca40*/  UIADD3 UR14, UP0, UR20, 0xf0, URZ ;  /* 0x000000f0140e7890 */ /* 0x000fe2000ff1e03f */
[----:B------:R-:W-:Y:S01]  /*ca50*/  VIADD R12, R12, 0xffffffff ;  /* 0xffffffff0c0c7836 */ /* 0x000fe20000000000 */
[----:B------:R-:W-:Y:S01]  /*ca60*/  R2UR UR7, R5 ;  /* 0x00000000050772ca */ /* 0x000fe200000e0000 */
[----:B------:R-:W-:Y:S01]  /*ca70*/  UIADD3 UR24, UP1, UR20, 0x1f0, URZ ;  /* 0x000001f014187890 */ /* 0x000fe2000ff3e03f */
[----:B------:R-:W-:Y:S01]  /*ca80*/  R2UR UR8, R7 ;  /* 0x00000000070872ca */ /* 0x000fe200000e0000 */
[----:B------:R-:W-:Y:S01]  /*ca90*/  UIADD3.X UR15, URZ, UR21, URZ, UP0, !UPT ;  /* 0x000000153f0f7290 */ /* 0x000fe200087fe43f */
[----:B------:R-:W-:Y:S01]  /*caa0*/  R2UR UR11, R19 ;  /* 0x00000000130b72ca */ /* 0x000fe200000e0000 */
[----:B------:R-:W-:Y:S01]  /*cab0*/  VIADD R4, R4, 0x1 ;  /* 0x0000000104047836 */ /* 0x000fe20000000000 */
[C---:B------:R-:W-:Y:S01]  /*cac0*/  R2UR UR10, R11.reuse ;  /* 0x000000000b0a72ca */ /* 0x040fe200000e0000 */
[----:B------:R-:W-:Y:S01]  /*cad0*/  UIADD3.X UR25, URZ, UR21, URZ, UP1, !UPT ;  /* 0x000000153f197290 */ /* 0x000fe20008ffe43f */
[----:B------:R-:W-:Y:S01]  /*cae0*/  R2UR UR12, R2 ;  /* 0x00000000020c72ca */ /* 0x000fe200000e0000 */
[----:B------:R-:W-:Y:S01]  /*caf0*/  UMOV UR16, 0x0 ;  /* 0x0000000000107882 */ /* 0x000fe20000000000 */
[----:B------:R-:W-:Y:S01]  /*cb00*/  R2UR UR18, R18 ;  /* 0x00000000121272ca */ /* 0x000fe200000e0000 */
[----:B------:R-:W-:Y:S01]  /*cb10*/  UMOV UR17, 0x10000000 ;  /* 0x1000000000117882 */ /* 0x000fe20000000000 */
[----:B------:R-:W-:Y:S01]  /*cb20*/  ISETP.GT.AND P2, PT, R12, 0x1, PT ;  /* 0x000000010c00780c */ /* 0x000fe20003f44270 */
[----:B------:R-:W-:Y:S01]  /*cb30*/  UIADD3 UR7, UR7, 0x200, URZ ;  /* 0x0000020007077890 */ /* 0x000fe2000fffe03f */
[----:B------:R-:W-:Y:S01]  /*cb40*/  ISETP.NE.AND P1, PT, R4, 0x10, PT ;  /* 0x000000100400780c */ /* 0x000fe20003f25270 */
[----:B------:R-:W-:Y:S01]  /*cb50*/  UIADD3 UR13, UR8, 0x8200, URZ ;  /* 0x00008200080d7890 */ /* 0x000fe2000fffe03f */
[----:B------:R-:W-:-:S02]  /*cb60*/  VIADD R11, R11, 0x20 ;  /* 0x000000200b0b7836 */ /* 0x000fc40000000000 */
[----:B------:R-:W-:Y:S02]  /*cb70*/  SEL R6, RZ, 0x1, P1 ;  /* 0x00000001ff067807 */ /* 0x000fe40000800000 */
[----:B------:R-:W-:Y:S01]  /*cb80*/  UMOV UR8, UR7 ;  /* 0x0000000700087c82 */ /* 0x000fe20008000000 */
[----:B------:R-:W-:Y:S01]  /*cb90*/  SEL R4, R4, RZ, P1 ;  /* 0x000000ff04047207 */ /* 0x000fe20000800000 */
[----:B------:R0:W-:Y:S01]  /*cba0*/  UTMALDG.3D [UR8], [UR14], desc[UR16] ;  /* 0x000010080e0075b4 */ /* 0x0001e20008011000 */
[----:B------:R-:W-:Y:S01]  /*cbb0*/  LOP3.LUT R3, R3, R6, RZ, 0x3c, !PT ;  /* 0x0000000603037212 */ /* 0x000fe200078e3cff */
[----:B0-----:R-:W-:Y:S01]  /*cbc0*/  UMOV UR8, UR13 ;  /* 0x0000000d00087c82 */ /* 0x001fe20008000000 */
[----:B------:R-:W-:Y:S02]  /*cbd0*/  UMOV UR11, UR18 ;  /* 0x00000012000b7c82 */ /* 0x000fe40008000000 */
[----:B------:R0:W-:Y:S02]  /*cbe0*/  UTMALDG.3D [UR8], [UR24], desc[UR16] ;  /* 0x00001008180075b4 */ /* 0x0001e40008011000 */
[----:B0-----:R-:W-:Y:S05]  /*cbf0*/  @P2 BRA `(.L_x_430) ;  /* 0xfffffffc00442947 */ /* 0x001fea000383ffff */
.L_x_426:
[----:B------:R-:W-:Y:S05]  /*cc00*/  BSYNC B1 ;  /* 0x0000000000017941 */ /* 0x000fea0003800000 */
.L_x_425:
[----:B------:R-:W-:Y:S01]  /*cc10*/  LOP3.LUT P4, RZ, R9, 0xff, RZ, 0xc0, !PT ;  /* 0x000000ff09ff7812 */ /* 0x000fe2000788c0ff */
[----:B------:R-:W-:Y:S01]  /*cc20*/  VIADD R8, R8, UR42 ;  /* 0x0000002a08087c36 */ /* 0x000fe20008000000 */
[----:B------:R-:W-:Y:S01]  /*cc30*/  ULDC.64 UR8, c[0x0][0x650] ;  /* 0x0001940000087ab9 */ /* 0x000fe20000000a00 */
[----:B------:R-:W-:Y:S01]  /*cc40*/  BSSY B1, `(.L_x_431) ;  /* 0x0000071000017945 */ /* 0x000fe20003800000 */
[----:B------:R-:W-:Y:S01]  /*cc50*/  IMAD.MOV.U32 R19, RZ, RZ, -0x1 ;  /* 0xffffffffff137424 */ /* 0x000fe200078e00ff */
[----:B------:R-:W-:Y:S01]  /*cc60*/  PRMT R9, RZ, 0x7610, R9 ;  /* 0x00007610ff097816 */ /* 0x000fe20000000009 */
[----:B------:R-:W-:Y:S01]  /*cc70*/  IMAD.MOV.U32 R18, RZ, RZ, -0x1 ;  /* 0xffffffffff127424 */ /* 0x000fe200078e00ff */
[C---:B------:R-:W-:Y:S02]  /*cc80*/  ISETP.GT.U32.AND P1, PT, R8.reuse, 0xf, PT ;  /* 0x0000000f0800780c */ /* 0x040fe40003f24070 */
[----:B------:R-:W-:Y:S02]  /*cc90*/  SHF.R.U32.HI R2, RZ, 0x4, R8 ;  /* 0x00000004ff027819 */ /* 0x000fe40000011608 */
[----:B------:R-:W-:-:S02]  /*cca0*/  LOP3.LUT R8, R8, 0xf, RZ, 0xc0, !PT ;  /* 0x0000000f08087812 */ /* 0x000fc400078ec0ff */
[----:B------:R-:W0:Y:S01]  /*ccb0*/  @P4 S2R R4, SR_CgaCtaId ;  /* 0x0000000000044919 */ /* 0x000e220000008800 */
[----:B------:R-:W-:Y:S02]  /*ccc0*/  @P4 MOV R3, 0x400 ;  /* 0x0000040000034802 */ /* 0x000fe40000000f00 */
[----:B------:R-:W-:-:S04]  /*ccd0*/  LOP3.LUT R2, R2, 0x1, RZ, 0xc0, !PT ;  /* 0x0000000102027812 */ /* 0x000fc800078ec0ff */
[----:B------:R-:W-:Y:S02]  /*cce0*/  ISETP.NE.U32.AND P2, PT, R2, 0x1, PT ;  /* 0x000000010200780c */ /* 0x000fe40003f45070 */
[----:B0-----:R-:W-:Y:S01]  /*ccf0*/  @P4 LEA R3, R4, R3, 0x18 ;  /* 0x0000000304034211 */ /* 0x001fe200078ec0ff */
[----:B------:R-:W-:-:S03]  /*cd00*/  IMAD.U32 R4, RZ, RZ, UR42 ;  /* 0x0000002aff047e24 */ /* 0x000fc6000f8e00ff */
[----:B------:R0:W-:Y:S01]  /*cd10*/  @P4 SYNCS.ARRIVE.TRANS64.A1T0 RZ, [R3+URZ+0x138], RZ ;  /* 0x000138ff03ff49a7 */ /* 0x0001e2000810003f */
[----:B------:R-:W-:Y:S02]  /*cd20*/  IADD3 R16, P4, R16, UR36, RZ ;  /* 0x0000002410107c10 */ /* 0x000fe4000ff9e0ff */
[----:B------:R-:W-:Y:S02]  /*cd30*/  ISETP.LT.U32.AND P1, PT, R4, 0x10, P1 ;  /* 0x000000100400780c */ /* 0x000fe40000f21070 */
[----:B------:R-:W-:Y:S02]  /*cd40*/  IADD3.X R17, R17, UR41, RZ, P4, !PT ;  /* 0x0000002911117c10 */ /* 0x000fe4000a7fe4ff */
[----:B------:R-:W-:Y:S02]  /*cd50*/  ISETP.GE.U32.AND P4, PT, R16, UR8, PT ;  /* 0x0000000810007c0c */ /* 0x000fe4000bf86070 */
[----:B0-----:R-:W-:Y:S02]  /*cd60*/  SEL R3, RZ, 0x1, !P1 ;  /* 0x00000001ff037807 */ /* 0x001fe40004800000 */
[----:B------:R-:W-:-:S02]  /*cd70*/  ISETP.GE.U32.AND.EX P1, PT, R17, UR9, PT, P4 ;  /* 0x0000000911007c0c */ /* 0x000fc4000bf26140 */
[----:B------:R-:W-:-:S04]  /*cd80*/  ISETP.GT.U32.AND P2, PT, R4, 0xf, !P2 ;  /* 0x0000000f0400780c */ /* 0x000fc80005744070 */
[----:B------:R-:W-:-:S04]  /*cd90*/  SEL R2, RZ, 0x1, !P2 ;  /* 0x00000001ff027807 */ /* 0x000fc80005000000 */
[--C-:B------:R-:W-:Y:S01]  /*cda0*/  LOP3.LUT R0, R2, R0, R3.reuse, 0x96, !PT ;  /* 0x0000000002007212 */ /* 0x100fe200078e9603 */
[----:B------:R-:W-:Y:S01]  /*cdb0*/  IMAD.MOV.U32 R2, RZ, RZ, -0x1 ;  /* 0xffffffffff027424 */ /* 0x000fe200078e00ff */
[----:B------:R-:W-:Y:S01]  /*cdc0*/  PRMT R3, RZ, 0x7610, R3 ;  /* 0x00007610ff037816 */ /* 0x000fe20000000003 */
[----:B------:R-:W-:Y:S06]  /*cdd0*/  @P1 BRA `(.L_x_432) ;  /* 0x00000004005c1947 */ /* 0x000fec0003800000 */
[----:B------:R-:W0:Y:S01]  /*cde0*/  S2UR UR7, SR_CTAID.X ;  /* 0x00000000000779c3 */ /* 0x000e220000002500 */
[----:B------:R-:W-:Y:S01]  /*cdf0*/  ULDC.64 UR8, c[0x0][0x628] ;  /* 0x00018a0000087ab9 */ /* 0x000fe20000000a00 */
[----:B------:R-:W-:Y:S01]  /*ce00*/  ULDC UR10, c[0x0][0x150] ;  /* 0x00005400000a7ab9 */ /* 0x000fe20000000800 */
[----:B------:R-:W-:Y:S01]  /*ce10*/  ISETP.NE.U32.AND P1, PT, RZ, UR8, PT ;  /* 0x00000008ff007c0c */ /* 0x000fe2000bf25070 */
[----:B------:R-:W-:Y:S01]  /*ce20*/  ULDC UR11, c[0x0][0x630] ;  /* 0x00018c00000b7ab9 */ /* 0x000fe20000000800 */
[----:B------:R-:W-:Y:S01]  /*ce30*/  ULDC UR13, c[0x0][0x154] ;  /* 0x00005500000d7ab9 */ /* 0x000fe20000000800 */
[----:B------:R-:W-:Y:S01]  /*ce40*/  IMAD.MOV.U32 R2, RZ, RZ, R16 ;  /* 0x000000ffff027224 */ /* 0x000fe200078e0010 */
[----:B------:R-:W-:Y:S01]  /*ce50*/  ISETP.NE.AND.EX P1, PT, RZ, UR9, PT, P1 ;  /* 0x00000009ff007c0c */ /* 0x000fe2000bf25310 */
[----:B------:R-:W1:Y:S01]  /*ce60*/  S2UR UR12, SR_CTAID.Y ;  /* 0x00000000000c79c3 */ /* 0x000e620000002600 */
[----:B0-----:R-:W-:-:S05]  /*ce70*/  I2FP.F32.U32 R3, UR7 ;  /* 0x0000000700037c45 */ /* 0x001fca0008201000 */
[----:B------:R-:W-:Y:S01]  /*ce80*/  FMUL R12, R3, UR10 ;  /* 0x0000000a030c7c20 */ /* 0x000fe20008400000 */
[----:B------:R-:W-:-:S05]  /*ce90*/  IMAD.MOV.U32 R3, RZ, RZ, R17 ;  /* 0x000000ffff037224 */ /* 0x000fca00078e0011 */
[----:B------:R-:W-:Y:S05]  /*cea0*/  @!P1 BRA `(.L_x_433) ;  /* 0x0000000000289947 */ /* 0x000fea0003800000 */
[----:B------:R-:W-:Y:S02]  /*ceb0*/  ULDC UR10, c[0x0][0x634] ;  /* 0x00018d00000a7ab9 */ /* 0x000fe40000000800 */
[----:B------:R-:W-:-:S05]  /*cec0*/  IADD3 R7, P1, R16, UR10, RZ ;  /* 0x0000000a10077c10 */ /* 0x000fca000ff3e0ff */
[----:B------:R-:W-:-:S04]  /*ced0*/  IMAD.X R11, RZ, RZ, R17, P1 ;  /* 0x000000ffff0b7224 */ /* 0x000fc800008e0611 */
[----:B------:R-:W-:-:S04]  /*cee0*/  IMAD.WIDE.U32 R4, R11, UR8, RZ ;  /* 0x000000080b047c25 */ /* 0x000fc8000f8e00ff */
[----:B------:R-:W-:-:S04]  /*cef0*/  IMAD.WIDE.U32 R4, P1, R7, UR9, R4 ;  /* 0x0000000907047c25 */ /* 0x000fc8000f820004 */
[----:B------:R-:W-:-:S04]  /*cf00*/  IMAD.WIDE.U32 R6, R7, UR8, RZ ;  /* 0x0000000807067c25 */ /* 0x000fc8000f8e00ff */
[----:B------:R-:W-:Y:S01]  /*cf10*/  IMAD.X R3, RZ, RZ, RZ, P1 ;  /* 0x000000ffff037224 */ /* 0x000fe200008e06ff */
[----:B------:R-:W-:Y:S01]  /*cf20*/  IADD3 RZ, P1, R7, R4, RZ ;  /* 0x0000000407ff7210 */ /* 0x000fe20007f3e0ff */
[----:B------:R-:W-:-:S04]  /*cf30*/  IMAD.MOV.U32 R2, RZ, RZ, R5 ;  /* 0x000000ffff027224 */ /* 0x000fc800078e0005 */
[----:B------:R-:W-:-:S08]  /*cf40*/  IMAD.WIDE.U32.X R2, R11, UR9, R2, P1 ;  /* 0x000000090b027c25 */ /* 0x000fd000088e0402 */
.L_x_433:
[--C-:B------:R-:W-:Y:S01]  /*cf50*/  SHF.R.U64 R10, R2, UR11, R3.reuse ;  /* 0x0000000b020a7c19 */ /* 0x100fe20008001203 */
[----:B------:R-:W0:Y:S01]  /*cf60*/  F2I.U32.TRUNC.NTZ R12, R12 ;  /* 0x0000000c000c7305 */ /* 0x000e22000020f000 */
[----:B------:R-:W-:Y:S01]  /*cf70*/  SHF.R.U32.HI R2, RZ, UR11, R3 ;  /* 0x0000000bff027c19 */ /* 0x000fe20008011603 */
[----:B------:R-:W-:Y:S01]  /*cf80*/  ULDC.64 UR8, c[0x0][0x620] ;  /* 0x0001880000087ab9 */ /* 0x000fe20000000a00 */
[----:B------:R-:W-:Y:S01]  /*cf90*/  IADD3 R5, P1, RZ, -R10, RZ ;  /* 0x8000000aff057210 */ /* 0x000fe20007f3e0ff */
[----:B------:R-:W-:Y:S01]  /*cfa0*/  ULDC.64 UR14, c[0x0][0x640] ;  /* 0x00019000000e7ab9 */ /* 0x000fe20000000a00 */
[----:B-1----:R-:W-:Y:S01]  /*cfb0*/  I2FP.F32.U32 R4, UR12 ;  /* 0x0000000c00047c45 */ /* 0x002fe20008201000 */
[----:B------:R-:W1:Y:S01]  /*cfc0*/  LDC R14, c[0x0][0x610] ;  /* 0x00018400ff0e7b82 */ /* 0x000e620000000800 */
[----:B------:R-:W-:Y:S01]  /*cfd0*/  ULDC UR11, c[0x0][0x658] ;  /* 0x00019600000b7ab9 */ /* 0x000fe20000000800 */
[----:B------:R-:W-:Y:S01]  /*cfe0*/  IMAD.X R2, RZ, RZ, ~R2, P1 ;  /* 0x000000ffff027224 */ /* 0x000fe200008e0e02 */
[----:B------:R-:W-:Y:S01]  /*cff0*/  ISETP.NE.U32.AND P1, PT, RZ, UR14, PT ;  /* 0x0000000eff007c0c */ /* 0x000fe2000bf25070 */
[----:B------:R-:W-:Y:S01]  /*d000*/  FMUL R6, R4, UR13 ;  /* 0x0000000d04067c20 */ /* 0x000fe20008400000 */
[----:B------:R-:W-:Y:S01]  /*d010*/  ULDC UR13, c[0x0][0x648] ;  /* 0x00019200000d7ab9 */ /* 0x000fe20000000800 */
[----:B------:R-:W-:Y:S01]  /*d020*/  IMAD R4, R2, UR8, RZ ;  /* 0x0000000802047c24 */ /* 0x000fe2000f8e02ff */
[----:B------:R-:W-:Y:S01]  /*d030*/  ISETP.NE.AND.EX P1, PT, RZ, UR15, PT, P1 ;  /* 0x0000000fff007c0c */ /* 0x000fe2000bf25310 */
[C---:B------:R-:W-:Y:S01]  /*d040*/  IMAD.WIDE.U32 R2, R5.reuse, UR8, R16 ;  /* 0x0000000805027c25 */ /* 0x040fe2000f8e0010 */
[----:B0-----:R-:W-:Y:S01]  /*d050*/  R2UR UR8, R12 ;  /* 0x000000000c0872ca */ /* 0x001fe200000e0000 */
[----:B------:R-:W0:Y:S02]  /*d060*/  F2I.U32.TRUNC.NTZ R6, R6 ;  /* 0x0000000600067305 */ /* 0x000e24000020f000 */
[----:B------:R-:W-:Y:S01]  /*d070*/  IMAD R5, R5, UR9, R4 ;  /* 0x0000000905057c24 */ /* 0x000fe2000f8e0204 */
[----:B------:R-:W-:-:S03]  /*d080*/  ULDC UR9, c[0x0][0x618] ;  /* 0x0001860000097ab9 */ /* 0x000fc60000000800 */
[----:B------:R-:W-:-:S05]  /*d090*/  IMAD.IADD R3, R3, 0x1, R5 ;  /* 0x0000000103037824 */ /* 0x000fca00078e0205 */
[--C-:B------:R-:W-:Y:S02]  /*d0a0*/  SHF.R.U64 R12, R2, UR9, R3.reuse ;  /* 0x00000009020c7c19 */ /* 0x100fe40008001203 */
[----:B------:R-:W-:Y:S01]  /*d0b0*/  SHF.R.U32.HI R3, RZ, UR9, R3 ;  /* 0x00000009ff037c19 */ /* 0x000fe20008011603 */
[----:B------:R-:W-:Y:S01]  /*d0c0*/  ULDC UR9, c[0x0][0x608] ;  /* 0x0001820000097ab9 */ /* 0x000fe20000000800 */
[----:B0-----:R-:W-:Y:S02]  /*d0d0*/  R2UR UR10, R6 ;  /* 0x00000000060a72ca */ /* 0x001fe400000e0000 */
[--C-:B------:R-:W-:Y:S02]  /*d0e0*/  SHF.R.U64 R13, R12, UR9, R3.reuse ;  /* 0x000000090c0d7c19 */ /* 0x100fe40008001203 */
[----:B------:R-:W-:Y:S01]  /*d0f0*/  SHF.R.U32.HI R2, RZ, UR9, R3 ;  /* 0x00000009ff027c19 */ /* 0x000fe20008011603 */
[----:B------:R-:W-:-:S03]  /*d100*/  UIADD3 UR9, -UR8, URZ, URZ ;  /* 0x0000003f08097290 */ /* 0x000fc6000fffe13f */
[--C-:B------:R-:W-:Y:S01]  /*d110*/  SHF.R.U64 R15, R13, UR11, R2.reuse ;  /* 0x0000000b0d0f7c19 */ /* 0x100fe20008001202 */
[----:B------:R-:W-:Y:S01]  /*d120*/  ULDC UR8, c[0x0][0x144] ;  /* 0x0000510000087ab9 */ /* 0x000fe20000000800 */
[----:B------:R-:W-:-:S03]  /*d130*/  SHF.R.U32.HI R3, RZ, UR11, R2 ;  /* 0x0000000bff037c19 */ /* 0x000fc60008011602 */
[----:B------:R-:W-:Y:S01]  /*d140*/  IMAD.MOV.U32 R2, RZ, RZ, R15 ;  /* 0x000000ffff027224 */ /* 0x000fe200078e000f */
[----:B------:R-:W-:Y:S06]  /*d150*/  @!P1 BRA `(.L_x_434) ;  /* 0x0000000000289947 */ /* 0x000fec0003800000 */
        /* <DEDUP_REMOVED lines=10> */
.L_x_434:
[----:B------:R-:W-:Y:S01]  /*d200*/  UISETP.NE.AND UP0, UPT, UR48, URZ, UPT ;  /* 0x0000003f3000728c */ /* 0x000fe2000bf05270 */
[----:B------:R-:W-:Y:S01]  /*d210*/  SHF.R.U64 R3, R2, UR13, R3 ;  /* 0x0000000d02037c19 */ /* 0x000fe20008001203 */
[----:B------:R-:W-:Y:S01]  /*d220*/  UIADD3 UR10, -UR10, URZ, URZ ;  /* 0x0000003f0a0a7290 */ /* 0x000fe2000fffe13f */
[----:B------:R-:W-:Y:S01]  /*d230*/  LOP3.LUT R2, R13, UR6, RZ, 0xc0, !PT ;  /* 0x000000060d027c12 */ /* 0x000fe2000f8ec0ff */
[----:B------:R-:W-:Y:S02]  /*d240*/  UIMAD UR7, UR8, UR9, UR7 ;  /* 0x00000009080772a4 */ /* 0x000fe4000f8e0207 */
[----:B------:R-:W-:Y:S01]  /*d250*/  IMAD.MOV R4, RZ, RZ, -R3 ;  /* 0x000000ffff047224 */ /* 0x000fe200078e0a03 */
[----:B------:R-:W-:Y:S01]  /*d260*/  ULDC UR8, c[0x0][0x148] ;  /* 0x0000520000087ab9 */ /* 0x000fe20000000800 */
[----:B------:R-:W-:Y:S01]  /*d270*/  IMAD R19, R3, UR5, R2 ;  /* 0x0000000503137c24 */ /* 0x000fe2000f8e0202 */
[----:B------:R-:W-:Y:S02]  /*d280*/  LOP3.LUT R3, R12, UR4, RZ, 0xc0, !PT ;  /* 0x000000040c037c12 */ /* 0x000fe4000f8ec0ff */
[----:B------:R-:W-:Y:S01]  /*d290*/  @UP0 UIMAD UR7, UR8, UR10, UR12 ;  /* 0x0000000a080702a4 */ /* 0x000fe2000f8e020c */
[----:B------:R-:W-:-:S02]  /*d2a0*/  PLOP3.LUT P1, PT, PT, PT, UP0, 0x80, 0x0 ;  /* 0x000000000000781c */ /* 0x000fc40003f2f008 */
[----:B------:R-:W-:Y:S02]  /*d2b0*/  ULDC UR8, c[0x0][0x638] ;  /* 0x00018e0000087ab9 */ /* 0x000fe40000000800 */
[----:B------:R-:W-:Y:S02]  /*d2c0*/  IMAD R2, R4, UR8, R15 ;  /* 0x0000000804027c24 */ /* 0x000fe4000f8e020f */
[----:B-1----:R-:W-:Y:S01]  /*d2d0*/  IMAD R19, R19, R14, UR7 ;  /* 0x0000000713137e24 */ /* 0x002fe2000f8e020e */
[----:B------:R-:W-:Y:S01]  /*d2e0*/  ULDC UR7, c[0x0][0x600] ;  /* 0x0001800000077ab9 */ /* 0x000fe20000000800 */
[----:B------:R-:W-:Y:S02]  /*d2f0*/  IMAD.MOV.U32 R4, RZ, RZ, 0x1 ;  /* 0x00000001ff047424 */ /* 0x000fe400078e00ff */
[----:B------:R-:W-:-:S03]  /*d300*/  IMAD R2, R2, UR7, R3 ;  /* 0x0000000702027c24 */ /* 0x000fc6000f8e0203 */
[----:B------:R-:W-:Y:S02]  /*d310*/  PRMT R3, R4, 0x7610, R3 ;  /* 0x0000761004037816 */ /* 0x000fe40000000003 */
[----:B------:R-:W-:Y:S02]  /*d320*/  SEL R18, R2, R19, !P1 ;  /* 0x0000001302127207 */ /* 0x000fe40004800000 */
[----:B------:R-:W-:Y:S01]  /*d330*/  SEL R19, R19, R2, !P1 ;  /* 0x0000000213137207 */ /* 0x000fe20004800000 */
[----:B------:R-:W-:-:S07]  /*d340*/  IMAD.MOV.U32 R2, RZ, RZ, R10 ;  /* 0x000000ffff027224 */ /* 0x000fce00078e000a */
.L_x_432:
[----:B------:R-:W-:Y:S05]  /*d350*/  BSYNC B1 ;  /* 0x0000000000017941 */ /* 0x000fea0003800000 */
.L_x_431:
[----:B------:R-:W-:-:S13]  /*d360*/  LOP3.LUT P1, RZ, R3, 0xff, RZ, 0xc0, !PT ;  /* 0x000000ff03ff7812 */ /* 0x000fda000782c0ff */
[----:B------:R-:W-:Y:S05]  /*d370*/  @P1 BRA `(.L_x_435) ;  /* 0xfffffff400301947 */ /* 0x000fea000383ffff */
[----:B------:R-:W-:Y:S05]  /*d380*/  BSYNC B0 ;  /* 0x0000000000007941 */ /* 0x000fea0003800000 */
.L_x_423:
[----:B------:R-:W-:-:S03]  /*d390*/  UMOV UR7, 0xffffffff ;  /* 0xffffffff00077882 */ /* 0x000fc60000000000 */
[----:B------:R-:W-:Y:S05]  /*d3a0*/  BRA.DIV UR7, `(.L_x_436) ;  /* 0x0000000a07f47947 */ /* 0x000fea000b800000 */
[----:B------:R-:W-:-:S13]  /*d3b0*/  ELECT P6, URZ, PT ;  /* 0x00000000003f782f */ /* 0x000fda00038c0000 */
.L_x_464:
[----:B------:R-:W-:Y:S04]  /*d3c0*/  BSSY B0, `(.L_x_437) ;  /* 0x0000098000007945 */ /* 0x000fe80003800000 */
[----:B------:R-:W-:Y:S05]  /*d3d0*/  @!P6 BRA `(.L_x_438) ;  /* 0x000000080058e947 */ /* 0x000fea0003800000 */
[----:B------:R-:W-:-:S04]  /*d3e0*/  ULOP3.LUT UR7, UR40, 0x2, URZ, 0xfc, !UPT ;  /* 0x0000000228077892 */ /* 0x000fc8000f8efc3f */
[----:B------:R-:W-:-:S06]  /*d3f0*/  UISETP.NE.AND UP0, UPT, UR7, 0x3, UPT ;  /* 0x000000030700788c */ /* 0x000fcc000bf05270 */
[----:B------:R-:W-:-:S13]  /*d400*/  PLOP3.LUT P0, PT, PT, PT, UP0, 0x80, 0x0 ;  /* 0x000000000000781c */ /* 0x000fda0003f0f008 */
[----:B------:R-:W-:Y:S05]  /*d410*/  @!P0 BRA `(.L_x_439) ;  /* 0x0000000000048947 */ /* 0x000fea0003800000 */
[----:B------:R-:W-:Y:S01]  /*d420*/  BPT.TRAP 0x1 ;  /* 0x000000040000795c */ /* 0x000fe20000300000 */
.L_x_439:
[----:B------:R-:W0:Y:S01]  /*d430*/  S2R R3, SR_CgaCtaId ;  /* 0x0000000000037919 */ /* 0x000e220000008800 */
[----:B------:R-:W-:-:S04]  /*d440*/  MOV R2, 0x400 ;  /* 0x0000040000027802 */ /* 0x000fc80000000f00 */
[----:B0-----:R-:W-:Y:S02]  /*d450*/  LEA R3, R3, R2, 0x18 ;  /* 0x0000000203037211 */ /* 0x001fe400078ec0ff */
[----:B------:R-:W-:-:S03]  /*d460*/  SHF.L.U32 R2, R0, 0x1f, RZ ;  /* 0x0000001f00027819 */ /* 0x000fc600000006ff */
[----:B------:R-:W-:-:S04]  /*d470*/  VIADD R3, R3, 0x80 ;  /* 0x0000008003037836 */ /* 0x000fc80000000000 */
[C---:B------:R-:W-:Y:S02]  /*d480*/  IMAD R7, R8.reuse, 0x8, R3 ;  /* 0x0000000808077824 */ /* 0x040fe400078e0203 */
[----:B------:R-:W-:Y:S02]  /*d490*/  VIADD R8, R8, 0x1 ;  /* 0x0000000108087836 */ /* 0x000fe40000000000 */
[----:B------:R-:W0:Y:S03]  /*d4a0*/  SYNCS.PHASECHK.TRANS64.TRYWAIT P0, [R7+URZ], R2 ;  /* 0x00000002070075a7 */ /* 0x000e26000800017f */
[----:B------:R-:W-:-:S04]  /*d4b0*/  ISETP.NE.AND P1, PT, R8, 0x10, PT ;  /* 0x000000100800780c */ /* 0x000fc80003f25270 */
[----:B------:R-:W-:Y:S02]  /*d4c0*/  SEL R5, RZ, 0x1, P1 ;  /* 0x00000001ff057807 */ /* 0x000fe40000800000 */
[----:B------:R-:W-:Y:S02]  /*d4d0*/  SEL R8, R8, RZ, P1 ;  /* 0x000000ff08087207 */ /* 0x000fe40000800000 */
[----:B------:R-:W-:-:S03]  /*d4e0*/  LOP3.LUT R5, R0, R5, RZ, 0x3c, !PT ;  /* 0x0000000500057212 */ /* 0x000fc600078e3cff */
[----:B------:R-:W-:Y:S01]  /*d4f0*/  IMAD R9, R8, 0x8, R3 ;  /* 0x0000000808097824 */ /* 0x000fe200078e0203 */
[----:B------:R-:W-:Y:S01]  /*d500*/  SHF.L.U32 R4, R5, 0x1f, RZ ;  /* 0x0000001f05047819 */ /* 0x000fe200000006ff */
[----:B0-----:R-:W-:Y:S06]  /*d510*/  @!P0 BRA `(.L_x_440) ;  /* 0x0000000800b88947 */ /* 0x001fec0003800000 */
.L_x_465:
[----:B------:R-:W1:Y:S01]  /*d520*/  SYNCS.PHASECHK.TRANS64.TRYWAIT P0, [R9+URZ], R4 ;  /* 0x00000004090075a7 */ /* 0x000e62000800017f */
[----:B------:R-:W-:-:S05]  /*d530*/  VIADD R0, R8, 0x1 ;  /* 0x0000000108007836 */ /* 0x000fca0000000000 */
[----:B------:R-:W-:-:S04]  /*d540*/  ISETP.NE.AND P1, PT, R0, 0x10, PT ;  /* 0x000000100000780c */ /* 0x000fc80003f25270 */
[----:B0-----:R-:W-:Y:S02]  /*d550*/  SEL R2, RZ, 0x1, P1 ;  /* 0x00000001ff027807 */ /* 0x001fe40000800000 */
[----:B------:R-:W-:Y:S02]  /*d560*/  SEL R0, R0, RZ, P1 ;  /* 0x000000ff00007207 */ /* 0x000fe40000800000 */
[----:B------:R-:W-:-:S03]  /*d570*/  LOP3.LUT R7, R5, R2, RZ, 0x3c, !PT ;  /* 0x0000000205077212 */ /* 0x000fc600078e3cff */
[----:B------:R-:W-:Y:S01]  /*d580*/  IMAD R6, R0, 0x8, R3 ;  /* 0x0000000800067824 */ /* 0x000fe200078e0203 */
[----:B------:R-:W-:Y:S01]  /*d590*/  SHF.L.U32 R5, R7, 0x1f, RZ ;  /* 0x0000001f07057819 */ /* 0x000fe200000006ff */
[----:B-1----:R-:W-:Y:S06]  /*d5a0*/  @!P0 BRA `(.L_x_441) ;  /* 0x0000000800a88947 */ /* 0x002fec0003800000 */
.L_x_466:
[----:B------:R-:W1:Y:S01]  /*d5b0*/  SYNCS.PHASECHK.TRANS64.TRYWAIT P0, [R6+URZ], R5 ;  /* 0x00000005060075a7 */ /* 0x000e62000800017f */
[----:B------:R-:W-:-:S05]  /*d5c0*/  VIADD R0, R0, 0x1 ;  /* 0x0000000100007836 */ /* 0x000fca0000000000 */
[----:B------:R-:W-:-:S04]  /*d5d0*/  ISETP.NE.AND P1, PT, R0, 0x10, PT ;  /* 0x000000100000780c */ /* 0x000fc80003f25270 */
[----:B------:R-:W-:Y:S02]  /*d5e0*/  SEL R2, RZ, 0x1, P1 ;  /* 0x00000001ff027807 */ /* 0x000fe40000800000 */
[----:B------:R-:W-:Y:S02]  /*d5f0*/  SEL R0, R0, RZ, P1 ;  /* 0x000000ff00007207 */ /* 0x000fe40000800000 */
[----:B------:R-:W-:-:S03]  /*d600*/  LOP3.LUT R7, R7, R2, RZ, 0x3c, !PT ;  /* 0x0000000207077212 */ /* 0x000fc600078e3cff */
[----:B0-----:R-:W-:Y:S01]  /*d610*/  IMAD R9, R0, 0x8, R3 ;  /* 0x0000000800097824 */ /* 0x001fe200078e0203 */
[----:B------:R-:W-:Y:S01]  /*d620*/  SHF.L.U32 R4, R7, 0x1f, RZ ;  /* 0x0000001f07047819 */ /* 0x000fe200000006ff */
[----:B-1----:R-:W-:Y:S06]  /*d630*/  @!P0 BRA `(.L_x_442) ;  /* 0x0000000800988947 */ /* 0x002fec0003800000 */
.L_x_467:
        /* <DEDUP_REMOVED lines=9> */
.L_x_468:
        /* <DEDUP_REMOVED lines=9> */
.L_x_469:
        /* <DEDUP_REMOVED lines=9> */
.L_x_470:
        /* <DEDUP_REMOVED lines=9> */
.L_x_471:
        /* <DEDUP_REMOVED lines=9> */
.L_x_472:
        /* <DEDUP_REMOVED lines=9> */
.L_x_473:
        /* <DEDUP_REMOVED lines=9> */
.L_x_474:
        /* <DEDUP_REMOVED lines=9> */
.L_x_475:
        /* <DEDUP_REMOVED lines=9> */
.L_x_476:
        /* <DEDUP_REMOVED lines=9> */
.L_x_477:
        /* <DEDUP_REMOVED lines=9> */
.L_x_478:
[----:B------:R-:W1:Y:S01]  /*dc70*/  SYNCS.PHASECHK.TRANS64.TRYWAIT P0, [R6+URZ], R5 ;  /* 0x00000005060075a7 */ /* 0x000e62000800017f */
[----:B------:R-:W-:-:S05]  /*dc80*/  VIADD R0, R0, 0x1 ;  /* 0x0000000100007836 */ /* 0x000fca0000000000 */
[----:B------:R-:W-:-:S04]  /*dc90*/  ISETP.NE.AND P1, PT, R0, 0x10, PT ;  /* 0x000000100000780c */ /* 0x000fc80003f25270 */
[----:B------:R-:W-:Y:S02]  /*dca0*/  SEL R2, RZ, 0x1, P1 ;  /* 0x00000001ff027807 */ /* 0x000fe40000800000 */
[----:B------:R-:W-:Y:S02]  /*dcb0*/  SEL R0, R0, RZ, P1 ;  /* 0x000000ff00007207 */ /* 0x000fe40000800000 */
[----:B------:R-:W-:Y:S01]  /*dcc0*/  LOP3.LUT R2, R7, R2, RZ, 0x3c, !PT ;  /* 0x0000000207027212 */ /* 0x000fe200078e3cff */
[----:B-1----:R-:W-:Y:S06]  /*dcd0*/  @!P0 BRA `(.L_x_454) ;  /* 0x0000000400e08947 */ /* 0x002fec0003800000 */
.L_x_479:
[----:B------:R-:W-:Y:S01]  /*dce0*/  IMAD R3, R0, 0x8, R3 ;  /* 0x0000000800037824 */ /* 0x000fe200078e0203 */
[----:B------:R-:W-:-:S07]  /*dcf0*/  SHF.L.U32 R0, R2, 0x1f, RZ ;  /* 0x0000001f02007819 */ /* 0x000fce00000006ff */
.L_x_455:
[----:B--2---:R2:W3:Y:S02]  /*dd00*/  SYNCS.PHASECHK.TRANS64.TRYWAIT P0, [R3+URZ], R0 ;  /* 0x00000000030075a7 */ /* 0x0044e4000800017f */
[----:B---3--:R-:W-:Y:S05]  /*dd10*/  @!P0 NANOSLEEP.SYNCS 0x989680 ;  /* 0x009896800000895d */ /* 0x008fea0003900000 */
[----:B------:R-:W3:Y:S02]  /*dd20*/  @!P0 SYNCS.PHASECHK.TRANS64 P0, [R3+URZ], R0 ;  /* 0x00000000030085a7 */ /* 0x000ee4000800007f */
[----:B---3--:R-:W-:Y:S05]  /*dd30*/  @!P0 BRA `(.L_x_455) ;  /* 0xfffffffc00f08947 */ /* 0x008fea000383ffff */
.L_x_438:
[----:B------:R-:W-:Y:S05]  /*dd40*/  BSYNC B0 ;  /* 0x0000000000007941 */ /* 0x000fea0003800000 */
.L_x_437:
[----:B------:R-:W-:Y:S05]  /*dd50*/  EXIT ;  /* 0x000000000000794d */ /* 0x000fea0003800000 */
.L_x_15:
[----:B0-----:R0:W1:Y:S02]  /*dd60*/  SYNCS.PHASECHK.TRANS64.TRYWAIT P0, [R222+URZ], R0 ;  /* 0x00000000de0075a7 */ /* 0x001064000800017f */
[----:B-1----:R-:W-:Y:S05]  /*dd70*/  @!P0 NANOSLEEP.SYNCS 0x989680 ;  /* 0x009896800000895d */ /* 0x002fea0003900000 */
[----:B------:R-:W1:Y:S02]  /*dd80*/  @!P0 SYNCS.PHASECHK.TRANS64 P0, [R222+URZ], R0 ;  /* 0x00000000de0085a7 */ /* 0x000e64000800007f */
[----:B-1----:R-:W-:Y:S05]  /*dd90*/  @!P0 BRA `(.L_x_15) ;  /* 0xfffffffc00f08947 */ /* 0x002fea000383ffff */
[----:B------:R-:W-:Y:S05]  /*dda0*/  BRA `(.L_x_456) ;  /* 0xffffff3800647947 */ /* 0x000fea000383ffff */
.L_x_20:
[----:B-1----:R1:W2:Y:S02]  /*ddb0*/  SYNCS.PHASECHK.TRANS64.TRYWAIT P1, [R3+URZ], R0 ;  /* 0x00000000030075a7 */ /* 0x0022a4000802017f */
[----:B--2---:R-:W-:Y:S05]  /*ddc0*/  @!P1 NANOSLEEP.SYNCS 0x989680 ;  /* 0x009896800000995d */ /* 0x004fea0003900000 */
[----:B------:R-:W2:Y:S02]  /*ddd0*/  @!P1 SYNCS.PHASECHK.TRANS64 P1, [R3+URZ], R0 ;  /* 0x00000000030095a7 */ /* 0x000ea4000802007f */
[----:B--2---:R-:W-:Y:S05]  /*dde0*/  @!P1 BRA `(.L_x_20) ;  /* 0xfffffffc00f09947 */ /* 0x004fea000383ffff */
[----:B------:R-:W-:Y:S05]  /*ddf0*/  BRA `(.L_x_19) ;  /* 0xffffff3800d87947 */ /* 0x000fea000383ffff */
.L_x_25:
[----:B-1----:R-:W-:-:S04]  /*de00*/  IMAD.U32 R4, RZ, RZ, UR4 ;  /* 0x00000004ff047e24 */ /* 0x002fc8000f8e00ff */
[----:B------:R1:W2:Y:S03]  /*de10*/  SYNCS.PHASECHK.TRANS64.TRYWAIT P1, [R4+URZ], R3 ;  /* 0x00000003040075a7 */ /* 0x0002a6000802017f */
[----:B--2---:R-:W-:Y:S05]  /*de20*/  @!P1 NANOSLEEP.SYNCS 0x989680 ;  /* 0x009896800000995d */ /* 0x004fea0003900000 */
[----:B------:R-:W2:Y:S02]  /*de30*/  @!P1 SYNCS.PHASECHK.TRANS64 P1, [R4+URZ], R3 ;  /* 0x00000003040095a7 */ /* 0x000ea4000802007f */
[----:B--2---:R-:W-:Y:S05]  /*de40*/  @!P1 BRA `(.L_x_25) ;  /* 0xfffffffc00ec9947 */ /* 0x004fea000383ffff */
[----:B------:R-:W-:Y:S05]  /*de50*/  BRA `(.L_x_24) ;  /* 0xffffff3c00607947 */ /* 0x000fea000383ffff */
.L_x_31:
[----:B0-----:R0:W1:Y:S02]  /*de60*/  SYNCS.PHASECHK.TRANS64.TRYWAIT P0, [R222+URZ+0x10], R0 ;  /* 0x00001000de0075a7 */ /* 0x001064000800017f */
[----:B-1----:R-:W-:Y:S05]  /*de70*/  @!P0 NANOSLEEP.SYNCS 0x989680 ;  /* 0x009896800000895d */ /* 0x002fea0003900000 */
[----:B------:R-:W1:Y:S02]  /*de80*/  @!P0 SYNCS.PHASECHK.TRANS64 P0, [R222+URZ+0x10], R0 ;  /* 0x00001000de0085a7 */ /* 0x000e64000800007f */
[----:B-1----:R-:W-:Y:S05]  /*de90*/  @!P0 BRA `(.L_x_31) ;  /* 0xfffffffc00f08947 */ /* 0x002fea000383ffff */
[----:B------:R-:W-:Y:S05]  /*dea0*/  BRA `(.L_x_457) ;  /* 0xffffff40004c7947 */ /* 0x000fea000383ffff */
.L_x_424:
[----:B------:R-:W-:Y:S01]  /*deb0*/  BSSY B1, `(.L_x_458) ;  /* 0x0000006000017945 */ /* 0x000fe20003800000 */
[----:B------:R-:W-:-:S07]  /*dec0*/  IMAD.MOV.U32 R15, RZ, RZ, -0x1 ;  /* 0xffffffffff0f7424 */ /* 0x000fce00078e00ff */
[----:B------:R-:W-:Y:S05]  /*ded0*/  WARPSYNC.COLLECTIVE R15, `(.L_x_459) ;  /* 0x000000000f0c7348 */ /* 0x000fea0003c00000 */
[----:B------:R-:W-:Y:S02]  /*dee0*/  ELECT P6, UR62, PT ;  /* 0x00000000003e782f */ /* 0x000fe400038c0000 */
[----:B------:R-:W-:Y:S01]  /*def0*/  MOV R14, UR62 ;  /* 0x0000003e000e7c02 */ /* 0x000fe20008000f00 */
[----:B------:R-:W-:Y:S10]  /*df00*/  ENDCOLLECTIVE ;  /* 0x000000000000791b */ /* 0x000ff40003800000 */
.L_x_459:
[----:B------:R-:W-:Y:S05]  /*df10*/  BSYNC B1 ;  /* 0x0000000000017941 */ /* 0x000fea0003800000 */
.L_x_458:
[----:B------:R-:W-:Y:S05]  /*df20*/  BRA `(.L_x_460) ;  /* 0xffffffe800507947 */ /* 0x000fea000383ffff */
.L_x_427:
[----:B-1----:R1:W2:Y:S02]  /*df30*/  SYNCS.PHASECHK.TRANS64.TRYWAIT P1, [R10+URZ+0x80], R5 ;  /* 0x000080050a0075a7 */ /* 0x0022a4000802017f */
[----:B--2---:R-:W-:Y:S05]  /*df40*/  @!P1 NANOSLEEP.SYNCS 0x989680 ;  /* 0x009896800000995d */ /* 0x004fea0003900000 */
[----:B------:R-:W2:Y:S02]  /*df50*/  @!P1 SYNCS.PHASECHK.TRANS64 P1, [R10+URZ+0x80], R5 ;  /* 0x000080050a0095a7 */ /* 0x000ea4000802007f */
[----:B--2---:R-:W-:Y:S05]  /*df60*/  @!P1 BRA `(.L_x_427) ;  /* 0xfffffffc00f09947 */ /* 0x004fea000383ffff */
[----:B------:R-:W-:Y:S05]  /*df70*/  BRA `(.L_x_461) ;  /* 0xffffffe800847947 */ /* 0x000fea000383ffff */
.L_x_436:
[----:B------:R-:W-:Y:S01]  /*df80*/  BSSY B0, `(.L_x_462) ;  /* 0x0000006000007945 */ /* 0x000fe20003800000 */
[----:B------:R-:W-:-:S07]  /*df90*/  IMAD.MOV.U32 R15, RZ, RZ, -0x1 ;  /* 0xffffffffff0f7424 */ /* 0x000fce00078e00ff */
[----:B------:R-:W-:Y:S05]  /*dfa0*/  WARPSYNC.COLLECTIVE R15, `(.L_x_463) ;  /* 0x000000000f0c7348 */ /* 0x000fea0003c00000 */
[----:B------:R-:W-:Y:S02]  /*dfb0*/  ELECT P6, UR62, PT ;  /* 0x00000000003e782f */ /* 0x000fe400038c0000 */
[----:B------:R-:W-:Y:S01]  /*dfc0*/  MOV R14, UR62 ;  /* 0x0000003e000e7c02 */ /* 0x000fe20008000f00 */
[----:B------:R-:W-:Y:S10]  /*dfd0*/  ENDCOLLECTIVE ;  /* 0x000000000000791b */ /* 0x000ff40003800000 */
.L_x_463:
[----:B------:R-:W-:Y:S05]  /*dfe0*/  BSYNC B0 ;  /* 0x0000000000007941 */ /* 0x000fea0003800000 */
.L_x_462:
[----:B------:R-:W-:Y:S05]  /*dff0*/  BRA `(.L_x_464) ;  /* 0xfffffff000f07947 */ /* 0x000fea000383ffff */
.L_x_440:
[----:B0-----:R0:W1:Y:S02]  /*e000*/  SYNCS.PHASECHK.TRANS64.TRYWAIT P0, [R7+URZ], R2 ;  /* 0x00000002070075a7 */ /* 0x001064000800017f */
[----:B-1----:R-:W-:Y:S05]  /*e010*/  @!P0 NANOSLEEP.SYNCS 0x989680 ;  /* 0x009896800000895d */ /* 0x002fea0003900000 */
[----:B------:R-:W1:Y:S02]  /*e020*/  @!P0 SYNCS.PHASECHK.TRANS64 P0, [R7+URZ], R2 ;  /* 0x00000002070085a7 */ /* 0x000e64000800007f */
[----:B-1----:R-:W-:Y:S05]  /*e030*/  @!P0 BRA `(.L_x_440) ;  /* 0xfffffffc00f08947 */ /* 0x002fea000383ffff */
[----:B------:R-:W-:Y:S05]  /*e040*/  BRA `(.L_x_465) ;  /* 0xfffffff400347947 */ /* 0x000fea000383ffff */
.L_x_441:
[----:B0-----:R0:W1:Y:S02]  /*e050*/  SYNCS.PHASECHK.TRANS64.TRYWAIT P0, [R9+URZ], R4 ;  /* 0x00000004090075a7 */ /* 0x001064000800017f */
[----:B-1----:R-:W-:Y:S05]  /*e060*/  @!P0 NANOSLEEP.SYNCS 0x989680 ;  /* 0x009896800000895d */ /* 0x002fea0003900000 */
[----:B------:R-:W1:Y:S02]  /*e070*/  @!P0 SYNCS.PHASECHK.TRANS64 P0, [R9+URZ], R4 ;  /* 0x00000004090085a7 */ /* 0x000e64000800007f */
[----:B-1----:R-:W-:Y:S05]  /*e080*/  @!P0 BRA `(.L_x_441) ;  /* 0xfffffffc00f08947 */ /* 0x002fea000383ffff */
[----:B------:R-:W-:Y:S05]  /*e090*/  BRA `(.L_x_466) ;  /* 0xfffffff400447947 */ /* 0x000fea000383ffff */
.L_x_442:
[----:B0-----:R0:W1:Y:S02]  /*e0a0*/  SYNCS.PHASECHK.TRANS64.TRYWAIT P0, [R6+URZ], R5 ;  /* 0x00000005060075a7 */ /* 0x001064000800017f */
[----:B-1----:R-:W-:Y:S05]  /*e0b0*/  @!P0 NANOSLEEP.SYNCS 0x989680 ;  /* 0x009896800000895d */ /* 0x002fea0003900000 */
[----:B------:R-:W1:Y:S02]  /*e0c0*/  @!P0 SYNCS.PHASECHK.TRANS64 P0, [R6+URZ], R5 ;  /* 0x00000005060085a7 */ /* 0x000e64000800007f */
[----:B-1----:R-:W-:Y:S05]  /*e0d0*/  @!P0 BRA `(.L_x_442) ;  /* 0xfffffffc00f08947 */ /* 0x002fea000383ffff */
[----:B------:R-:W-:Y:S05]  /*e0e0*/  BRA `(.L_x_467) ;  /* 0xfffffff400547947 */ /* 0x000fea000383ffff */
.L_x_443:
[----:B0-----:R0:W1:Y:S02]  /*e0f0*/  SYNCS.PHASECHK.TRANS64.TRYWAIT P0, [R9+URZ], R4 ;  /* 0x00000004090075a7 */ /* 0x001064000800017f */
[----:B-1----:R-:W-:Y:S05]  /*e100*/  @!P0 NANOSLEEP.SYNCS 0x989680 ;  /* 0x009896800000895d */ /* 0x002fea0003900000 */
[----:B------:R-:W1:Y:S02]  /*e110*/  @!P0 SYNCS.PHASECHK.TRANS64 P0, [R9+URZ], R4 ;  /* 0x00000004090085a7 */ /* 0x000e64000800007f */
[----:B-1----:R-:W-:Y:S05]  /*e120*/  @!P0 BRA `(.L_x_443) ;  /* 0xfffffffc00f08947 */ /* 0x002fea000383ffff */
[----:B------:R-:W-:Y:S05]  /*e130*/  BRA `(.L_x_468) ;  /* 0xfffffff400647947 */ /* 0x000fea000383ffff */
.L_x_444:
[----:B0-----:R0:W1:Y:S02]  /*e140*/  SYNCS.PHASECHK.TRANS64.TRYWAIT P0, [R6+URZ], R5 ;  /* 0x00000005060075a7 */ /* 0x001064000800017f */
[----:B-1----:R-:W-:Y:S05]  /*e150*/  @!P0 NANOSLEEP.SYNCS 0x989680 ;  /* 0x009896800000895d */ /* 0x002fea0003900000 */
[----:B------:R-:W1:Y:S02]  /*e160*/  @!P0 SYNCS.PHASECHK.TRANS64 P0, [R6+URZ], R5 ;  /* 0x00000005060085a7 */ /* 0x000e64000800007f */
[----:B-1----:R-:W-:Y:S05]  /*e170*/  @!P0 BRA `(.L_x_444) ;  /* 0xfffffffc00f08947 */ /* 0x002fea000383ffff */
[----:B------:R-:W-:Y:S05]  /*e180*/  BRA `(.L_x_469) ;  /* 0xfffffff400747947 */ /* 0x000fea000383ffff */
.L_x_445:
[----:B0-----:R0:W1:Y:S02]  /*e190*/  SYNCS.PHASECHK.TRANS64.TRYWAIT P0, [R9+URZ], R4 ;  /* 0x00000004090075a7 */ /* 0x001064000800017f */
[----:B-1----:R-:W-:Y:S05]  /*e1a0*/  @!P0 NANOSLEEP.SYNCS 0x989680 ;  /* 0x009896800000895d */ /* 0x002fea0003900000 */
[----:B------:R-:W1:Y:S02]  /*e1b0*/  @!P0 SYNCS.PHASECHK.TRANS64 P0, [R9+URZ], R4 ;  /* 0x00000004090085a7 */ /* 0x000e64000800007f */
[----:B-1----:R-:W-:Y:S05]  /*e1c0*/  @!P0 BRA `(.L_x_445) ;  /* 0xfffffffc00f08947 */ /* 0x002fea000383ffff */
[----:B------:R-:W-:Y:S05]  /*e1d0*/  BRA `(.L_x_470) ;  /* 0xfffffff400847947 */ /* 0x000fea000383ffff */
.L_x_446:
[----:B0-----:R0:W1:Y:S02]  /*e1e0*/  SYNCS.PHASECHK.TRANS64.TRYWAIT P0, [R6+URZ], R5 ;  /* 0x00000005060075a7 */ /* 0x001064000800017f */
[----:B-1----:R-:W-:Y:S05]  /*e1f0*/  @!P0 NANOSLEEP.SYNCS 0x989680 ;  /* 0x009896800000895d */ /* 0x002fea0003900000 */
[----:B------:R-:W1:Y:S02]  /*e200*/  @!P0 SYNCS.PHASECHK.TRANS64 P0, [R6+URZ], R5 ;  /* 0x00000005060085a7 */ /* 0x000e64000800007f */
[----:B-1----:R-:W-:Y:S05]  /*e210*/  @!P0 BRA `(.L_x_446) ;  /* 0xfffffffc00f08947 */ /* 0x002fea000383ffff */
[----:B------:R-:W-:Y:S05]  /*e220*/  BRA `(.L_x_471) ;  /* 0xfffffff400947947 */ /* 0x000fea000383ffff */
.L_x_447:
[----:B0-----:R0:W1:Y:S02]  /*e230*/  SYNCS.PHASECHK.TRANS64.TRYWAIT P0, [R9+URZ], R4 ;  /* 0x00000004090075a7 */ /* 0x001064000800017f */
[----:B-1----:R-:W-:Y:S05]  /*e240*/  @!P0 NANOSLEEP.SYNCS 0x989680 ;  /* 0x009896800000895d */ /* 0x002fea0003900000 */
[----:B------:R-:W1:Y:S02]  /*e250*/  @!P0 SYNCS.PHASECHK.TRANS64 P0, [R9+URZ], R4 ;  /* 0x00000004090085a7 */ /* 0x000e64000800007f */
[----:B-1----:R-:W-:Y:S05]  /*e260*/  @!P0 BRA `(.L_x_447) ;  /* 0xfffffffc00f08947 */ /* 0x002fea000383ffff */
[----:B------:R-:W-:Y:S05]  /*e270*/  BRA `(.L_x_472) ;  /* 0xfffffff400a47947 */ /* 0x000fea000383ffff */
.L_x_448:
[----:B0-----:R0:W1:Y:S02]  /*e280*/  SYNCS.PHASECHK.TRANS64.TRYWAIT P0, [R6+URZ], R5 ;  /* 0x00000005060075a7 */ /* 0x001064000800017f */
[----:B-1----:R-:W-:Y:S05]  /*e290*/  @!P0 NANOSLEEP.SYNCS 0x989680 ;  /* 0x009896800000895d */ /* 0x002fea0003900000 */
[----:B------:R-:W1:Y:S02]  /*e2a0*/  @!P0 SYNCS.PHASECHK.TRANS64 P0, [R6+URZ], R5 ;  /* 0x00000005060085a7 */ /* 0x000e64000800007f */
[----:B-1----:R-:W-:Y:S05]  /*e2b0*/  @!P0 BRA `(.L_x_448) ;  /* 0xfffffffc00f08947 */ /* 0x002fea000383ffff */
[----:B------:R-:W-:Y:S05]  /*e2c0*/  BRA `(.L_x_473) ;  /* 0xfffffff400b47947 */ /* 0x000fea000383ffff */
.L_x_449:
[----:B0-----:R0:W1:Y:S02]  /*e2d0*/  SYNCS.PHASECHK.TRANS64.TRYWAIT P0, [R9+URZ], R4 ;  /* 0x00000004090075a7 */ /* 0x001064000800017f */
[----:B-1----:R-:W-:Y:S05]  /*e2e0*/  @!P0 NANOSLEEP.SYNCS 0x989680 ;  /* 0x009896800000895d */ /* 0x002fea0003900000 */
[----:B------:R-:W1:Y:S02]  /*e2f0*/  @!P0 SYNCS.PHASECHK.TRANS64 P0, [R9+URZ], R4 ;  /* 0x00000004090085a7 */ /* 0x000e64000800007f */
[----:B-1----:R-:W-:Y:S05]  /*e300*/  @!P0 BRA `(.L_x_449) ;  /* 0xfffffffc00f08947 */ /* 0x002fea000383ffff */
[----:B------:R-:W-:Y:S05]  /*e310*/  BRA `(.L_x_474) ;  /* 0xfffffff400c47947 */ /* 0x000fea000383ffff */
.L_x_450:
[----:B0-----:R0:W1:Y:S02]  /*e320*/  SYNCS.PHASECHK.TRANS64.TRYWAIT P0, [R6+URZ], R5 ;  /* 0x00000005060075a7 */ /* 0x001064000800017f */
[----:B-1----:R-:W-:Y:S05]  /*e330*/  @!P0 NANOSLEEP.SYNCS 0x989680 ;  /* 0x009896800000895d */ /* 0x002fea0003900000 */
[----:B------:R-:W1:Y:S02]  /*e340*/  @!P0 SYNCS.PHASECHK.TRANS64 P0, [R6+URZ], R5 ;  /* 0x00000005060085a7 */ /* 0x000e64000800007f */
[----:B-1----:R-:W-:Y:S05]  /*e350*/  @!P0 BRA `(.L_x_450) ;  /* 0xfffffffc00f08947 */ /* 0x002fea000383ffff */
[----:B------:R-:W-:Y:S05]  /*e360*/  BRA `(.L_x_475) ;  /* 0xfffffff400d47947 */ /* 0x000fea000383ffff */
.L_x_451:
[----:B0-----:R0:W1:Y:S02]  /*e370*/  SYNCS.PHASECHK.TRANS64.TRYWAIT P0, [R9+URZ], R4 ;  /* 0x00000004090075a7 */ /* 0x001064000800017f */
[----:B-1----:R-:W-:Y:S05]  /*e380*/  @!P0 NANOSLEEP.SYNCS 0x989680 ;  /* 0x009896800000895d */ /* 0x002fea0003900000 */
[----:B------:R-:W1:Y:S02]  /*e390*/  @!P0 SYNCS.PHASECHK.TRANS64 P0, [R9+URZ], R4 ;  /* 0x00000004090085a7 */ /* 0x000e64000800007f */
[----:B-1----:R-:W-:Y:S05]  /*e3a0*/  @!P0 BRA `(.L_x_451) ;  /* 0xfffffffc00f08947 */ /* 0x002fea000383ffff */
[----:B------:R-:W-:Y:S05]  /*e3b0*/  BRA `(.L_x_476) ;  /* 0xfffffff400e47947 */ /* 0x000fea000383ffff */
.L_x_452:
[----:B0-----:R0:W1:Y:S02]  /*e3c0*/  SYNCS.PHASECHK.TRANS64.TRYWAIT P0, [R6+URZ], R5 ;  /* 0x00000005060075a7 */ /* 0x001064000800017f */
[----:B-1----:R-:W-:Y:S05]  /*e3d0*/  @!P0 NANOSLEEP.SYNCS 0x989680 ;  /* 0x009896800000895d */ /* 0x002fea0003900000 */
[----:B------:R-:W1:Y:S02]  /*e3e0*/  @!P0 SYNCS.PHASECHK.TRANS64 P0, [R6+URZ], R5 ;  /* 0x00000005060085a7 */ /* 0x000e64000800007f */
[----:B-1----:R-:W-:Y:S05]  /*e3f0*/  @!P0 BRA `(.L_x_452) ;  /* 0xfffffffc00f08947 */ /* 0x002fea000383ffff */
[----:B------:R-:W-:Y:S05]  /*e400*/  BRA `(.L_x_477) ;  /* 0xfffffff400f47947 */ /* 0x000fea000383ffff */
.L_x_453:
[----:B0-----:R0:W1:Y:S02]  /*e410*/  SYNCS.PHASECHK.TRANS64.TRYWAIT P0, [R9+URZ], R4 ;  /* 0x00000004090075a7 */ /* 0x001064000800017f */
[----:B-1----:R-:W-:Y:S05]  /*e420*/  @!P0 NANOSLEEP.SYNCS 0x989680 ;  /* 0x009896800000895d */ /* 0x002fea0003900000 */
[----:B------:R-:W1:Y:S02]  /*e430*/  @!P0 SYNCS.PHASECHK.TRANS64 P0, [R9+URZ], R4 ;  /* 0x00000004090085a7 */ /* 0x000e64000800007f */
[----:B-1----:R-:W-:Y:S05]  /*e440*/  @!P0 BRA `(.L_x_453) ;  /* 0xfffffffc00f08947 */ /* 0x002fea000383ffff */
[----:B------:R-:W-:Y:S05]  /*e450*/  BRA `(.L_x_478) ;  /* 0xfffffff800047947 */ /* 0x000fea000383ffff */
.L_x_454:
[----:B-1----:R1:W2:Y:S02]  /*e460*/  SYNCS.PHASECHK.TRANS64.TRYWAIT P0, [R6+URZ], R5 ;  /* 0x00000005060075a7 */ /* 0x0022a4000800017f */
[----:B--2---:R-:W-:Y:S05]  /*e470*/  @!P0 NANOSLEEP.SYNCS 0x989680 ;  /* 0x009896800000895d */ /* 0x004fea0003900000 */
[----:B------:R-:W2:Y:S02]  /*e480*/  @!P0 SYNCS.PHASECHK.TRANS64 P0, [R6+URZ], R5 ;  /* 0x00000005060085a7 */ /* 0x000ea4000800007f */
[----:B--2---:R-:W-:Y:S05]  /*e490*/  @!P0 BRA `(.L_x_454) ;  /* 0xfffffffc00f08947 */ /* 0x004fea000383ffff */
[----:B------:R-:W-:Y:S05]  /*e4a0*/  BRA `(.L_x_479) ;  /* 0xfffffff8000c7947 */ /* 0x000fea000383ffff */
.L_x_480:
[----:B------:R-:W-:-:S00]  /*e4b0*/  BRA `(.L_x_480) ;  /* 0xfffffffc00fc7947 */ /* 0x000fc0000383ffff */
[----:B------:R-:W-:-:S00]  /*e4c0*/  NOP ;  /* 0x0000000000007918 */ /* 0x000fc00000000000 */
        /* <DEDUP_REMOVED lines=11> */
.L_x_481:


//--------------------- .nv.global.init           --------------------------
	.section	.nv.global.init,"aw",@progbits
.nv.global.init:
	.type		$str$22,@object
	.size		$str$22,($str$23 - $str$22)
$str$22:
        /*0000*/ 	.byte	0x6b, 0x5f, 0x74, 0x69, 0x6c, 0x65, 0x5f, 0x63, 0x6f, 0x75, 0x6e, 0x74, 0x20, 0x3e, 0x3d, 0x20
        /*0010*/ 	.byte	0x31, 0x00
	.type		$str$23,@object
	.size		$str$23,(__unnamed_1 - $str$23)
$str$23:
        /*0012*/ 	.byte	0x2f, 0x74, 0x6d, 0x70, 0x2f, 0x63, 0x75, 0x74, 0x6c, 0x61, 0x73, 0x73, 0x5f, 0x73, 0x77, 0x65
        /*0022*/ 	.byte	0x65, 0x70, 0x5f, 0x73, 0x72, 0x63, 0x2f, 0x69, 0x6e, 0x63, 0x6c, 0x75, 0x64, 0x65, 0x2f, 0x63
        /*0032*/ 	.byte	0x75, 0x74, 0x6c, 0x61, 0x73, 0x73, 0x2f, 0x67, 0x65, 0x6d, 0x6d, 0x2f, 0x63, 0x6f, 0x6c, 0x6c
        /*0042*/ 	.byte	0x65, 0x63, 0x74, 0x69, 0x76, 0x65, 0x2f, 0x73, 0x6d, 0x39, 0x30, 0x5f, 0x6d, 0x6d, 0x61, 0x5f
        /*0052*/ 	.byte	0x74, 0x6d, 0x61, 0x5f, 0x67, 0x6d, 0x6d, 0x61, 0x5f, 0x73, 0x73, 0x5f, 0x77, 0x61, 0x72, 0x70
        /*0062*/ 	.byte	0x73, 0x70, 0x65, 0x63, 0x69, 0x61, 0x6c, 0x69, 0x7a, 0x65, 0x64, 0x2e, 0x68, 0x70, 0x70, 0x00
	.type		__unnamed_1,@object
	.size		__unnamed_1,(.L_0 - __unnamed_1)
__unnamed_1:
        /*0072*/ 	.byte	0x76, 0x6f, 0x69, 0x64, 0x20, 0x63, 0x75, 0x74, 0x6c, 0x61, 0x73, 0x73, 0x3a, 0x3a, 0x67, 0x65
        /* <DEDUP_REMOVED lines=171> */
        /*0b32*/ 	.byte	0x74, 0x65, 0x3a, 0x3a, 0x69, 0x64, 0x65, 0x6e, 0x74, 0x69, 0x74, 0x79, 0x5d, 0x00
.L_0:


//--------------------- .nv.shared._ZN7cutlass13device_kernelINS_4gemm6kernel13GemmUniversalIN4cute5tupleIJiiiiEEENS1_10collective13CollectiveMmaINS1_34MainloopSm90TmaGmmaWarpSpecializedILi16ENS5_IJNS4_1CILi1EEESB_SB_EEENS1_32KernelTmaWarpSpecializedPingpongEEENS5_IJNSA_ILi64EEENSA_ILi384EEENSA_ILi32EEEEEEaNS5_IJlSB_lEEEaSJ_NS4_8TiledMMAINS4_8MMA_AtomIJNS4_4SM904GMMA27MMA_64x192x32_S32S8S8_SS_TNEEEENS4_6LayoutISC_NS5_IJNSA_ILi0EEESR_SR_EEEEENS5_IJNS4_10UnderscoreESU_SU_EEEEENS4_13SM90_TMA_LOADENS4_14ComposedLayoutINS4_7SwizzleILi1ELi4ELi3EEENS4_18smem_ptr_flag_bitsILi8EEENSQ_INS5_IJNSA_ILi8EEESH_EEENS5_IJSH_SB_EEEEEEEvNS4_8identityESX_S17_vS18_EENS_8epilogue10collective6detail29Sm90TmaWarpSpecializedAdapterINS1B_15DefaultEpilogueIaSJ_SJ_NS1A_6thread17LinearCombinationIaLi1EiiLNS1F_9ScaleType4KindE0ELNS_15FloatRoundStyleE2EaEENS1_15EpilogueDefaultEEEEEvvEEEEvNT_6ParamsE --------------------------
	.section	.nv.shared._ZN7cutlass13device_kernelINS_4gemm6kernel13GemmUniversalIN4cute5tupleIJiiiiEEENS1_10collective13CollectiveMmaINS1_34MainloopSm90TmaGmmaWarpSpecializedILi16ENS5_IJNS4_1CILi1EEESB_SB_EEENS1_32KernelTmaWarpSpecializedPingpongEEENS5_IJNSA_ILi64EEENSA_ILi384EEENSA_ILi32EEEEEEaNS5_IJlSB_lEEEaSJ_NS4_8TiledMMAINS4_8MMA_AtomIJNS4_4SM904GMMA27MMA_64x192x32_S32S8S8_SS_TNEEEENS4_6LayoutISC_NS5_IJNSA_ILi0EEESR_SR_EEEEENS5_IJNS4_10UnderscoreESU_SU_EEEEENS4_13SM90_TMA_LOADENS4_14ComposedLayoutINS4_7SwizzleILi1ELi4ELi3EEENS4_18smem_ptr_flag_bitsILi8EEENSQ_INS5_IJNSA_ILi8EEESH_EEENS5_IJSH_SB_EEEEEEEvNS4_8identityESX_S17_vS18_EENS_8epilogue10collective6detail29Sm90TmaWarpSpecializedAdapterINS1B_15DefaultEpilogueIaSJ_SJ_NS1A_6thread17LinearCombinationIaLi1EiiLNS1F_9ScaleType4KindE0ELNS_15FloatRoundStyleE2EaEENS1_15EpilogueDefaultEEEEEvvEEEEvNT_6ParamsE,"aw",@nobits
	.sectionflags	@""
	.align	16
	.zero		1024


//--------------------- .nv.shared.reserved.0     --------------------------
	.section	.nv.shared.reserved.0,"aw",@nobits
	.weak		__nv_reservedSMEM_offset_0_alias
	.size		__nv_reservedSMEM_offset_0_alias, 0, 0
	.other		__nv_reservedSMEM_offset_0_alias,@"STO_CUDA_RESERVED_SHARED STV_DEFAULT"
__nv_reservedSMEM_offset_0_alias:
	.zero		0


//--------------------- .nv.global                --------------------------
	.section	.nv.global,"aw",@nobits
.nv.global:
	.type		_ZN40_INTERNAL_a79c0583_4_k_cu_35162e92_110904cute1_E,@object
	.size		_ZN40_INTERNAL_a79c0583_4_k_cu_35162e92_110904cute1_E,(_ZN40_INTERNAL_a79c0583_4_k_cu_35162e92_110904cuda3std3__45__cpo6cbeginE - _ZN40_INTERNAL_a79c0583_4_k_cu_35162e92_110904cute1_E)
_ZN40_INTERNAL_a79c0583_4_k_cu_35162e92_110904cute1_E:
	.zero		1
	.type		_ZN40_INTERNAL_a79c0583_4_k_cu_35162e92_110904cuda3std3__45__cpo6cbeginE,@object
	.size		_ZN40_INTERNAL_a79c0583_4_k_cu_35162e92_110904cuda3std3__45__cpo6cbeginE,(_ZN40_INTERNAL_a79c0583_4_k_cu_35162e92_110904cuda3std3__48in_placeE - _ZN40_INTERNAL_a79c0583_4_k_cu_35162e92_110904cuda3std3__45__cpo6cbeginE)
_ZN40_INTERNAL_a79c0583_4_k_cu_35162e92_110904cuda3std3__45__cpo6cbeginE:
	.zero		1
	.type		_ZN40_INTERNAL_a79c0583_4_k_cu_35162e92_110904cuda3std3__48in_placeE,@object
	.size		_ZN40_INTERNAL_a79c0583_4_k_cu_35162e92_110904cuda3std3__48in_placeE,(_ZN40_INTERNAL_a79c0583_4_k_cu_35162e92_110904cuda3std6ranges3__45__cpo9iter_moveE - _ZN40_INTERNAL_a79c0583_4_k_cu_35162e92_110904cuda3std3__48in_placeE)
_ZN40_INTERNAL_a79c0583_4_k_cu_35162e92_110904cuda3std3__48in_placeE:
	.zero		1
	.type		_ZN40_INTERNAL_a79c0583_4_k_cu_35162e92_110904cuda3std6ranges3__45__cpo9iter_moveE,@object
	.size		_ZN40_INTERNAL_a79c0583_4_k_cu_35162e92_110904cuda3std6ranges3__45__cpo9iter_moveE,(_ZN40_INTERNAL_a79c0583_4_k_cu_35162e92_110904cuda3std3__45__cpo5beginE - _ZN40_INTERNAL_a79c0583_4_k_cu_35162e92_110904cuda3std6ranges3__45__cpo9iter_moveE)
_ZN40_INTERNAL_a79c0583_4_k_cu_35162e92_110904cuda3std6ranges3__45__cpo9iter_moveE:
	.zero		1
	.type		_ZN40_INTERNAL_a79c0583_4_k_cu_35162e92_110904cuda3std3__45__cpo5beginE,@object
	.size		_ZN40_INTERNAL_a79c0583_4_k_cu_35162e92_110904cuda3std3__45__cpo5beginE,(_ZN40_INTERNAL_a79c0583_4_k_cu_35162e92_110904cuda3std3__442_GLOBAL__N__a79c0583_4_k_cu_35162e92_110906ignoreE - _ZN40_INTERNAL_a79c0583_4_k_cu_35162e92_110904cuda3std3__45__cpo5beginE)
_ZN40_INTERNAL_a79c0583_4_k_cu_35162e92_110904cuda3std3__45__cpo5beginE:
	.zero		1
	.type		_ZN40_INTERNAL_a79c0583_4_k_cu_35162e92_110904cuda3std3__442_GLOBAL__N__a79c0583_4_k_cu_35162e92_110906ignoreE,@object
	.size		_ZN40_INTERNAL_a79c0583_4_k_cu_35162e92_110904cuda3std3__442_GLOBAL__N__a79c0583_4_k_cu_35162e92_110906ignoreE,(_ZN40_INTERNAL_a79c0583_4_k_cu_35162e92_110904cute7productE - _ZN40_INTERNAL_a79c0583_4_k_cu_35162e92_110904cuda3std3__442_GLOBAL__N__a79c0583_4_k_cu_35162e92_110906ignoreE)
_ZN40_INTERNAL_a79c0583_4_k_cu_35162e92_110904cuda3std3__442_GLOBAL__N__a79c0583_4_k_cu_35162e92_110906ignoreE:
	.zero		1
	.type		_ZN40_INTERNAL_a79c0583_4_k_cu_35162e92_110904cute7productE,@object
	.size		_ZN40_INTERNAL_a79c0583_4_k_cu_35162e92_110904cute7productE,(_ZN40_INTERNAL_a79c0583_4_k_cu_35162e92_110904cuda3std3__45__cpo3endE - _ZN40_INTERNAL_a79c0583_4_k_cu_35162e92_110904cute7productE)
_ZN40_INTERNAL_a79c0583_4_k_cu_35162e92_110904cute7productE:
	.zero		1
	.type		_ZN40_INTERNAL_a79c0583_4_k_cu_35162e92_110904cuda3std3__45__cpo3endE,@object
	.size		_ZN40_INTERNAL_a79c0583_4_k_cu_35162e92_110904cuda3std3__45__cpo3endE,(_ZN40_INTERNAL_a79c0583_4_k_cu_35162e92_110904cuda3std3__419piecewise_constructE - _ZN40_INTERNAL_a79c0583_4_k_cu_35162e92_110904cuda3std3__45__cpo3endE)
_ZN40_INTERNAL_a79c0583_4_k_cu_35162e92_110904cuda3std3__45__cpo3endE:
	.zero		1
	.type		_ZN40_INTERNAL_a79c0583_4_k_cu_35162e92_110904cuda3std3__419piecewise_constructE,@object
	.size		_ZN40_INTERNAL_a79c0583_4_k_cu_35162e92_110904cuda3std3__419piecewise_constructE,(_ZN40_INTERNAL_a79c0583_4_k_cu_35162e92_110904cuda3std3__45__cpo4cendE - _ZN40_INTERNAL_a79c0583_4_k_cu_35162e92_110904cuda3std3__419piecewise_constructE)
_ZN40_INTERNAL_a79c0583_4_k_cu_35162e92_110904cuda3std3__419piecewise_constructE:
	.zero		1
	.type		_ZN40_INTERNAL_a79c0583_4_k_cu_35162e92_110904cuda3std3__45__cpo4cendE,@object
	.size		_ZN40_INTERNAL_a79c0583_4_k_cu_35162e92_110904cuda3std3__45__cpo4cendE,(_ZN40_INTERNAL_a79c0583_4_k_cu_35162e92_110904cuda3std6ranges3__45__cpo4swapE - _ZN40_INTERNAL_a79c0583_4_k_cu_35162e92_110904cuda3std3__45__cpo4cendE)
_ZN40_INTERNAL_a79c0583_4_k_cu_35162e92_110904cuda3std3__45__cpo4cendE:
	.zero		1
	.type		_ZN40_INTERNAL_a79c0583_4_k_cu_35162e92_110904cuda3std6ranges3__45__cpo4swapE,@object
	.size		_ZN40_INTERNAL_a79c0583_4_k_cu_35162e92_110904cuda3std6ranges3__45__cpo4swapE,(.L_8 - _ZN40_INTERNAL_a79c0583_4_k_cu_35162e92_110904cuda3std6ranges3__45__cpo4swapE)
_ZN40_INTERNAL_a79c0583_4_k_cu_35162e92_110904cuda3std6ranges3__45__cpo4swapE:
	.zero		1
.L_8:


//--------------------- .nv.constant0._ZN7cutlass13device_kernelINS_4gemm6kernel13GemmUniversalIN4cute5tupleIJiiiiEEENS1_10collective13CollectiveMmaINS1_34MainloopSm90TmaGmmaWarpSpecializedILi16ENS5_IJNS4_1CILi1EEESB_SB_EEENS1_32KernelTmaWarpSpecializedPingpongEEENS5_IJNSA_ILi64EEENSA_ILi384EEENSA_ILi32EEEEEEaNS5_IJlSB_lEEEaSJ_NS4_8TiledMMAINS4_8MMA_AtomIJNS4_4SM904GMMA27MMA_64x192x32_S32S8S8_SS_TNEEEENS4_6LayoutISC_NS5_IJNSA_ILi0EEESR_SR_EEEEENS5_IJNS4_10UnderscoreESU_SU_EEEEENS4_13SM90_TMA_LOADENS4_14ComposedLayoutINS4_7SwizzleILi1ELi4ELi3EEENS4_18smem_ptr_flag_bitsILi8EEENSQ_INS5_IJNSA_ILi8EEESH_EEENS5_IJSH_SB_EEEEEEEvNS4_8identityESX_S17_vS18_EENS_8epilogue10collective6detail29Sm90TmaWarpSpecializedAdapterINS1B_15DefaultEpilogueIaSJ_SJ_NS1A_6thread17LinearCombinationIaLi1EiiLNS1F_9ScaleType4KindE0ELNS_15FloatRoundStyleE2EaEENS1_15EpilogueDefaultEEEEEvvEEEEvNT_6ParamsE --------------------------
	.section	.nv.constant0._ZN7cutlass13device_kernelINS_4gemm6kernel13GemmUniversalIN4cute5tupleIJiiiiEEENS1_10collective13CollectiveMmaINS1_34MainloopSm90TmaGmmaWarpSpecializedILi16ENS5_IJNS4_1CILi1EEESB_SB_EEENS1_32KernelTmaWarpSpecializedPingpongEEENS5_IJNSA_ILi64EEENSA_ILi384EEENSA_ILi32EEEEEEaNS5_IJlSB_lEEEaSJ_NS4_8TiledMMAINS4_8MMA_AtomIJNS4_4SM904GMMA27MMA_64x192x32_S32S8S8_SS_TNEEEENS4_6LayoutISC_NS5_IJNSA_ILi0EEESR_SR_EEEEENS5_IJNS4_10UnderscoreESU_SU_EEEEENS4_13SM90_TMA_LOADENS4_14ComposedLayoutINS4_7SwizzleILi1ELi4ELi3EEENS4_18smem_ptr_flag_bitsILi8EEENSQ_INS5_IJNSA_ILi8EEESH_EEENS5_IJSH_SB_EEEEEEEvNS4_8identityESX_S17_vS18_EENS_8epilogue10collective6detail29Sm90TmaWarpSpecializedAdapterINS1B_15DefaultEpilogueIaSJ_SJ_NS1A_6thread17LinearCombinationIaLi1EiiLNS1F_9ScaleType4KindE0ELNS_15FloatRoundStyleE2EaEENS1_15EpilogueDefaultEEEEEvvEEEEvNT_6ParamsE,"a",@progbits
	.sectionflags	@""
	.align	4
.nv.constant0._ZN7cutlass13device_kernelINS_4gemm6kernel13GemmUniversalIN4cute5tupleIJiiiiEEENS1_10collective13CollectiveMmaINS1_34MainloopSm90TmaGmmaWarpSpecializedILi16ENS5_IJNS4_1CILi1EEESB_SB_EEENS1_32KernelTmaWarpSpecializedPingpongEEENS5_IJNSA_ILi64EEENSA_ILi384EEENSA_ILi32EEEEEEaNS5_IJlSB_lEEEaSJ_NS4_8TiledMMAINS4_8MMA_AtomIJNS4_4SM904GMMA27MMA_64x192x32_S32S8S8_SS_TNEEEENS4_6LayoutISC_NS5_IJNSA_ILi0EEESR_SR_EEEEENS5_IJNS4_10UnderscoreESU_SU_EEEEENS4_13SM90_TMA_LOADENS4_14ComposedLayoutINS4_7SwizzleILi1ELi4ELi3EEENS4_18smem_ptr_flag_bitsILi8EEENSQ_INS5_IJNSA_ILi8EEESH_EEENS5_IJSH_SB_EEEEEEEvNS4_8identityESX_S17_vS18_EENS_8epilogue10collective6detail29Sm90TmaWarpSpecializedAdapterINS1B_15DefaultEpilogueIaSJ_SJ_NS1A_6thread17LinearCombinationIaLi1EiiLNS1F_9ScaleType4KindE0ELNS_15FloatRoundStyleE2EaEENS1_15EpilogueDefaultEEEEEvvEEEEvNT_6ParamsE:
	.zero		1664


//--------------------- SYMBOLS --------------------------

	.type		.nv.reservedSmem.offset0,@object
	.size		.nv.reservedSmem.offset0,0x4
	.type		__assertfail,@function
